//
// Generated by NVIDIA NVVM Compiler
//
// Compiler Build ID: CL-36424714
// Cuda compilation tools, release 13.0, V13.0.88
// Based on NVVM 20.0.0
//

.version 9.0
.target sm_100
.address_size 64

	// .globl	_Z24embedding_pooling_kernelIfLi4EEvPKT_PKlPS0_iii

.visible .entry _Z24embedding_pooling_kernelIfLi4EEvPKT_PKlPS0_iii(
	.param .u64 .ptr .align 1 _Z24embedding_pooling_kernelIfLi4EEvPKT_PKlPS0_iii_param_0,
	.param .u64 .ptr .align 1 _Z24embedding_pooling_kernelIfLi4EEvPKT_PKlPS0_iii_param_1,
	.param .u64 .ptr .align 1 _Z24embedding_pooling_kernelIfLi4EEvPKT_PKlPS0_iii_param_2,
	.param .u32 _Z24embedding_pooling_kernelIfLi4EEvPKT_PKlPS0_iii_param_3,
	.param .u32 _Z24embedding_pooling_kernelIfLi4EEvPKT_PKlPS0_iii_param_4,
	.param .u32 _Z24embedding_pooling_kernelIfLi4EEvPKT_PKlPS0_iii_param_5
)
{
	.reg .pred 	%p<50>;
	.reg .b32 	%r<42>;
	.reg .b32 	%f<557>;
	.reg .b64 	%rd<265>;

	ld.param.u64 	%rd74, [_Z24embedding_pooling_kernelIfLi4EEvPKT_PKlPS0_iii_param_0];
	ld.param.u64 	%rd73, [_Z24embedding_pooling_kernelIfLi4EEvPKT_PKlPS0_iii_param_1];
	ld.param.u64 	%rd75, [_Z24embedding_pooling_kernelIfLi4EEvPKT_PKlPS0_iii_param_2];
	ld.param.u32 	%r21, [_Z24embedding_pooling_kernelIfLi4EEvPKT_PKlPS0_iii_param_3];
	ld.param.u32 	%r23, [_Z24embedding_pooling_kernelIfLi4EEvPKT_PKlPS0_iii_param_4];
	ld.param.u32 	%r22, [_Z24embedding_pooling_kernelIfLi4EEvPKT_PKlPS0_iii_param_5];
	cvta.to.global.u64 	%rd1, %rd74;
	cvta.to.global.u64 	%rd2, %rd75;
	mov.u32 	%r1, %ctaid.x;
	setp.ge.s32 	%p1, %r1, %r23;
	@%p1 bra 	$L__BB0_69;
	cvta.to.global.u64 	%rd76, %rd73;
	mul.wide.u32 	%rd77, %r1, 8;
	add.s64 	%rd78, %rd76, %rd77;
	ld.global.nc.u64 	%rd3, [%rd78];
	ld.global.nc.u64 	%rd4, [%rd78+8];
	sub.s64 	%rd5, %rd4, %rd3;
	setp.ne.s64 	%p2, %rd5, 0;
	@%p2 bra 	$L__BB0_5;
	mov.u32 	%r37, %tid.x;
	setp.ge.s32 	%p48, %r37, %r21;
	@%p48 bra 	$L__BB0_69;
	mul.lo.s32 	%r3, %r21, %r1;
	mov.u32 	%r4, %ntid.x;
$L__BB0_4:
	add.s32 	%r35, %r37, %r3;
	mul.wide.s32 	%rd246, %r35, 4;
	add.s64 	%rd247, %rd2, %rd246;
	mov.b32 	%r36, 0;
	st.global.u32 	[%rd247], %r36;
	add.s32 	%r37, %r37, %r4;
	setp.lt.s32 	%p49, %r37, %r21;
	@%p49 bra 	$L__BB0_4;
	bra.uni 	$L__BB0_69;
$L__BB0_5:
	shr.s32 	%r24, %r21, 31;
	shr.u32 	%r25, %r24, 30;
	add.s32 	%r26, %r21, %r25;
	shr.s32 	%r7, %r26, 2;
	mov.u32 	%r8, %tid.x;
	setp.ge.s32 	%p3, %r8, %r7;
	@%p3 bra 	$L__BB0_35;
	cvt.s64.s32 	%rd6, %r21;
	setp.ne.s32 	%p4, %r22, 1;
	mul.lo.s32 	%r27, %r21, %r1;
	cvt.s64.s32 	%rd7, %r27;
	mov.u32 	%r9, %ntid.x;
	@%p4 bra 	$L__BB0_21;
	cvt.rn.f32.s64 	%f237, %rd5;
	rcp.rn.f32 	%f1, %f237;
	and.b64  	%rd8, %rd5, 7;
	and.b64  	%rd9, %rd5, 9223372036854775800;
	sub.s64 	%rd117, %rd3, %rd4;
	mov.u32 	%r38, %r8;
$L__BB0_8:
	setp.gt.s64 	%p14, %rd5, 0;
	mov.f32 	%f481, 0f00000000;
	mov.f32 	%f482, %f481;
	mov.f32 	%f483, %f481;
	mov.f32 	%f484, %f481;
	@%p14 bra 	$L__BB0_10;
$L__BB0_9:
	mul.f32 	%f348, %f1, %f481;
	mul.f32 	%f349, %f1, %f482;
	mul.f32 	%f350, %f1, %f483;
	mul.f32 	%f351, %f1, %f484;
	shl.b32 	%r31, %r38, 2;
	cvt.u64.u32 	%rd152, %r31;
	add.s64 	%rd153, %rd152, %rd7;
	shl.b64 	%rd154, %rd153, 2;
	add.s64 	%rd155, %rd2, %rd154;
	st.global.v4.f32 	[%rd155], {%f348, %f349, %f350, %f351};
	add.s32 	%r38, %r38, %r9;
	setp.lt.s32 	%p23, %r38, %r7;
	@%p23 bra 	$L__BB0_8;
	bra.uni 	$L__BB0_35;
$L__BB0_10:
	setp.gt.u64 	%p15, %rd117, -8;
	shl.b32 	%r30, %r38, 2;
	cvt.u64.u32 	%rd12, %r30;
	mov.f32 	%f484, 0f00000000;
	mov.b64 	%rd250, 0;
	mov.f32 	%f483, %f484;
	mov.f32 	%f482, %f484;
	mov.f32 	%f481, %f484;
	@%p15 bra 	$L__BB0_13;
	mov.f32 	%f484, 0f00000000;
	mov.b64 	%rd248, 0;
$L__BB0_12:
	.pragma "nounroll";
	add.s64 	%rd119, %rd248, %rd3;
	mad.lo.s64 	%rd120, %rd119, %rd6, %rd12;
	shl.b64 	%rd121, %rd120, 2;
	add.s64 	%rd122, %rd1, %rd121;
	ld.global.nc.v4.f32 	{%f242, %f243, %f244, %f245}, [%rd122];
	add.f32 	%f246, %f481, %f242;
	add.f32 	%f247, %f482, %f243;
	add.f32 	%f248, %f483, %f244;
	add.f32 	%f249, %f484, %f245;
	shl.b64 	%rd123, %rd6, 2;
	add.s64 	%rd124, %rd122, %rd123;
	ld.global.nc.v4.f32 	{%f250, %f251, %f252, %f253}, [%rd124];
	add.f32 	%f254, %f246, %f250;
	add.f32 	%f255, %f247, %f251;
	add.f32 	%f256, %f248, %f252;
	add.f32 	%f257, %f249, %f253;
	add.s64 	%rd125, %rd124, %rd123;
	ld.global.nc.v4.f32 	{%f258, %f259, %f260, %f261}, [%rd125];
	add.f32 	%f262, %f254, %f258;
	add.f32 	%f263, %f255, %f259;
	add.f32 	%f264, %f256, %f260;
	add.f32 	%f265, %f257, %f261;
	add.s64 	%rd126, %rd125, %rd123;
	ld.global.nc.v4.f32 	{%f266, %f267, %f268, %f269}, [%rd126];
	add.f32 	%f270, %f262, %f266;
	add.f32 	%f271, %f263, %f267;
	add.f32 	%f272, %f264, %f268;
	add.f32 	%f273, %f265, %f269;
	add.s64 	%rd127, %rd126, %rd123;
	ld.global.nc.v4.f32 	{%f274, %f275, %f276, %f277}, [%rd127];
	add.f32 	%f278, %f270, %f274;
	add.f32 	%f279, %f271, %f275;
	add.f32 	%f280, %f272, %f276;
	add.f32 	%f281, %f273, %f277;
	add.s64 	%rd128, %rd127, %rd123;
	ld.global.nc.v4.f32 	{%f282, %f283, %f284, %f285}, [%rd128];
	add.f32 	%f286, %f278, %f282;
	add.f32 	%f287, %f279, %f283;
	add.f32 	%f288, %f280, %f284;
	add.f32 	%f289, %f281, %f285;
	add.s64 	%rd129, %rd128, %rd123;
	ld.global.nc.v4.f32 	{%f290, %f291, %f292, %f293}, [%rd129];
	add.f32 	%f294, %f286, %f290;
	add.f32 	%f295, %f287, %f291;
	add.f32 	%f296, %f288, %f292;
	add.f32 	%f297, %f289, %f293;
	add.s64 	%rd130, %rd129, %rd123;
	ld.global.nc.v4.f32 	{%f298, %f299, %f300, %f301}, [%rd130];
	add.f32 	%f481, %f294, %f298;
	add.f32 	%f482, %f295, %f299;
	add.f32 	%f483, %f296, %f300;
	add.f32 	%f484, %f297, %f301;
	add.s64 	%rd248, %rd248, 8;
	setp.eq.s64 	%p16, %rd248, %rd9;
	mov.u64 	%rd250, %rd9;
	@%p16 bra 	$L__BB0_13;
	bra.uni 	$L__BB0_12;
$L__BB0_13:
	setp.eq.s64 	%p17, %rd8, 0;
	@%p17 bra 	$L__BB0_9;
	add.s64 	%rd131, %rd8, -1;
	setp.lt.u64 	%p18, %rd131, 3;
	@%p18 bra 	$L__BB0_16;
	add.s64 	%rd132, %rd250, %rd3;
	mad.lo.s64 	%rd133, %rd132, %rd6, %rd12;
	shl.b64 	%rd134, %rd133, 2;
	add.s64 	%rd135, %rd1, %rd134;
	ld.global.nc.v4.f32 	{%f303, %f304, %f305, %f306}, [%rd135];
	add.f32 	%f307, %f481, %f303;
	add.f32 	%f308, %f482, %f304;
	add.f32 	%f309, %f483, %f305;
	add.f32 	%f310, %f484, %f306;
	shl.b64 	%rd136, %rd6, 2;
	add.s64 	%rd137, %rd135, %rd136;
	ld.global.nc.v4.f32 	{%f311, %f312, %f313, %f314}, [%rd137];
	add.f32 	%f315, %f307, %f311;
	add.f32 	%f316, %f308, %f312;
	add.f32 	%f317, %f309, %f313;
	add.f32 	%f318, %f310, %f314;
	add.s64 	%rd138, %rd137, %rd136;
	ld.global.nc.v4.f32 	{%f319, %f320, %f321, %f322}, [%rd138];
	add.f32 	%f323, %f315, %f319;
	add.f32 	%f324, %f316, %f320;
	add.f32 	%f325, %f317, %f321;
	add.f32 	%f326, %f318, %f322;
	add.s64 	%rd139, %rd138, %rd136;
	ld.global.nc.v4.f32 	{%f327, %f328, %f329, %f330}, [%rd139];
	add.f32 	%f481, %f323, %f327;
	add.f32 	%f482, %f324, %f328;
	add.f32 	%f483, %f325, %f329;
	add.f32 	%f484, %f326, %f330;
	add.s64 	%rd250, %rd250, 4;
$L__BB0_16:
	and.b64  	%rd140, %rd5, 3;
	setp.eq.s64 	%p19, %rd140, 0;
	@%p19 bra 	$L__BB0_9;
	setp.eq.s64 	%p20, %rd140, 1;
	@%p20 bra 	$L__BB0_19;
	add.s64 	%rd141, %rd250, %rd3;
	mad.lo.s64 	%rd142, %rd141, %rd6, %rd12;
	shl.b64 	%rd143, %rd142, 2;
	add.s64 	%rd144, %rd1, %rd143;
	ld.global.nc.v4.f32 	{%f332, %f333, %f334, %f335}, [%rd144];
	add.f32 	%f336, %f481, %f332;
	add.f32 	%f337, %f482, %f333;
	add.f32 	%f338, %f483, %f334;
	add.f32 	%f339, %f484, %f335;
	shl.b64 	%rd145, %rd6, 2;
	add.s64 	%rd146, %rd144, %rd145;
	ld.global.nc.v4.f32 	{%f340, %f341, %f342, %f343}, [%rd146];
	add.f32 	%f481, %f336, %f340;
	add.f32 	%f482, %f337, %f341;
	add.f32 	%f483, %f338, %f342;
	add.f32 	%f484, %f339, %f343;
	add.s64 	%rd250, %rd250, 2;
$L__BB0_19:
	and.b64  	%rd147, %rd5, 1;
	setp.eq.b64 	%p21, %rd147, 1;
	not.pred 	%p22, %p21;
	@%p22 bra 	$L__BB0_9;
	add.s64 	%rd148, %rd250, %rd3;
	mad.lo.s64 	%rd149, %rd148, %rd6, %rd12;
	shl.b64 	%rd150, %rd149, 2;
	add.s64 	%rd151, %rd1, %rd150;
	ld.global.nc.v4.f32 	{%f344, %f345, %f346, %f347}, [%rd151];
	add.f32 	%f481, %f481, %f344;
	add.f32 	%f482, %f482, %f345;
	add.f32 	%f483, %f483, %f346;
	add.f32 	%f484, %f484, %f347;
	bra.uni 	$L__BB0_9;
$L__BB0_21:
	and.b64  	%rd18, %rd5, 7;
	add.s64 	%rd19, %rd18, -1;
	sub.s64 	%rd20, %rd3, %rd4;
	and.b64  	%rd21, %rd5, 9223372036854775800;
	and.b64  	%rd22, %rd5, 1;
	mov.u32 	%r39, %r8;
$L__BB0_22:
	setp.lt.s64 	%p5, %rd5, 1;
	mov.f32 	%f537, 0f00000000;
	mov.f32 	%f538, %f537;
	mov.f32 	%f539, %f537;
	mov.f32 	%f540, %f537;
	@%p5 bra 	$L__BB0_34;
	setp.gt.u64 	%p6, %rd20, -8;
	shl.b32 	%r28, %r39, 2;
	cvt.u64.u32 	%rd23, %r28;
	mov.f32 	%f540, 0f00000000;
	mov.b64 	%rd254, 0;
	mov.f32 	%f539, %f540;
	mov.f32 	%f538, %f540;
	mov.f32 	%f537, %f540;
	@%p6 bra 	$L__BB0_26;
	mov.f32 	%f540, 0f00000000;
	mov.b64 	%rd252, 0;
$L__BB0_25:
	.pragma "nounroll";
	add.s64 	%rd81, %rd252, %rd3;
	mad.lo.s64 	%rd82, %rd81, %rd6, %rd23;
	shl.b64 	%rd83, %rd82, 2;
	add.s64 	%rd84, %rd1, %rd83;
	ld.global.nc.v4.f32 	{%f131, %f132, %f133, %f134}, [%rd84];
	add.f32 	%f135, %f537, %f131;
	add.f32 	%f136, %f538, %f132;
	add.f32 	%f137, %f539, %f133;
	add.f32 	%f138, %f540, %f134;
	shl.b64 	%rd85, %rd6, 2;
	add.s64 	%rd86, %rd84, %rd85;
	ld.global.nc.v4.f32 	{%f139, %f140, %f141, %f142}, [%rd86];
	add.f32 	%f143, %f135, %f139;
	add.f32 	%f144, %f136, %f140;
	add.f32 	%f145, %f137, %f141;
	add.f32 	%f146, %f138, %f142;
	add.s64 	%rd87, %rd86, %rd85;
	ld.global.nc.v4.f32 	{%f147, %f148, %f149, %f150}, [%rd87];
	add.f32 	%f151, %f143, %f147;
	add.f32 	%f152, %f144, %f148;
	add.f32 	%f153, %f145, %f149;
	add.f32 	%f154, %f146, %f150;
	add.s64 	%rd88, %rd87, %rd85;
	ld.global.nc.v4.f32 	{%f155, %f156, %f157, %f158}, [%rd88];
	add.f32 	%f159, %f151, %f155;
	add.f32 	%f160, %f152, %f156;
	add.f32 	%f161, %f153, %f157;
	add.f32 	%f162, %f154, %f158;
	add.s64 	%rd89, %rd88, %rd85;
	ld.global.nc.v4.f32 	{%f163, %f164, %f165, %f166}, [%rd89];
	add.f32 	%f167, %f159, %f163;
	add.f32 	%f168, %f160, %f164;
	add.f32 	%f169, %f161, %f165;
	add.f32 	%f170, %f162, %f166;
	add.s64 	%rd90, %rd89, %rd85;
	ld.global.nc.v4.f32 	{%f171, %f172, %f173, %f174}, [%rd90];
	add.f32 	%f175, %f167, %f171;
	add.f32 	%f176, %f168, %f172;
	add.f32 	%f177, %f169, %f173;
	add.f32 	%f178, %f170, %f174;
	add.s64 	%rd91, %rd90, %rd85;
	ld.global.nc.v4.f32 	{%f179, %f180, %f181, %f182}, [%rd91];
	add.f32 	%f183, %f175, %f179;
	add.f32 	%f184, %f176, %f180;
	add.f32 	%f185, %f177, %f181;
	add.f32 	%f186, %f178, %f182;
	add.s64 	%rd92, %rd91, %rd85;
	ld.global.nc.v4.f32 	{%f187, %f188, %f189, %f190}, [%rd92];
	add.f32 	%f537, %f183, %f187;
	add.f32 	%f538, %f184, %f188;
	add.f32 	%f539, %f185, %f189;
	add.f32 	%f540, %f186, %f190;
	add.s64 	%rd252, %rd252, 8;
	setp.ne.s64 	%p7, %rd252, %rd21;
	mov.u64 	%rd254, %rd21;
	@%p7 bra 	$L__BB0_25;
$L__BB0_26:
	setp.eq.s64 	%p8, %rd18, 0;
	@%p8 bra 	$L__BB0_34;
	setp.lt.u64 	%p9, %rd19, 3;
	@%p9 bra 	$L__BB0_29;
	add.s64 	%rd93, %rd254, %rd3;
	mad.lo.s64 	%rd94, %rd93, %rd6, %rd23;
	shl.b64 	%rd95, %rd94, 2;
	add.s64 	%rd96, %rd1, %rd95;
	ld.global.nc.v4.f32 	{%f192, %f193, %f194, %f195}, [%rd96];
	add.f32 	%f196, %f537, %f192;
	add.f32 	%f197, %f538, %f193;
	add.f32 	%f198, %f539, %f194;
	add.f32 	%f199, %f540, %f195;
	shl.b64 	%rd97, %rd6, 2;
	add.s64 	%rd98, %rd96, %rd97;
	ld.global.nc.v4.f32 	{%f200, %f201, %f202, %f203}, [%rd98];
	add.f32 	%f204, %f196, %f200;
	add.f32 	%f205, %f197, %f201;
	add.f32 	%f206, %f198, %f202;
	add.f32 	%f207, %f199, %f203;
	add.s64 	%rd99, %rd98, %rd97;
	ld.global.nc.v4.f32 	{%f208, %f209, %f210, %f211}, [%rd99];
	add.f32 	%f212, %f204, %f208;
	add.f32 	%f213, %f205, %f209;
	add.f32 	%f214, %f206, %f210;
	add.f32 	%f215, %f207, %f211;
	add.s64 	%rd100, %rd99, %rd97;
	ld.global.nc.v4.f32 	{%f216, %f217, %f218, %f219}, [%rd100];
	add.f32 	%f537, %f212, %f216;
	add.f32 	%f538, %f213, %f217;
	add.f32 	%f539, %f214, %f218;
	add.f32 	%f540, %f215, %f219;
	add.s64 	%rd254, %rd254, 4;
$L__BB0_29:
	and.b64  	%rd101, %rd5, 3;
	setp.eq.s64 	%p10, %rd101, 0;
	@%p10 bra 	$L__BB0_34;
	setp.eq.s64 	%p11, %rd101, 1;
	@%p11 bra 	$L__BB0_32;
	add.s64 	%rd102, %rd254, %rd3;
	mad.lo.s64 	%rd103, %rd102, %rd6, %rd23;
	shl.b64 	%rd104, %rd103, 2;
	add.s64 	%rd105, %rd1, %rd104;
	ld.global.nc.v4.f32 	{%f221, %f222, %f223, %f224}, [%rd105];
	add.f32 	%f225, %f537, %f221;
	add.f32 	%f226, %f538, %f222;
	add.f32 	%f227, %f539, %f223;
	add.f32 	%f228, %f540, %f224;
	shl.b64 	%rd106, %rd6, 2;
	add.s64 	%rd107, %rd105, %rd106;
	ld.global.nc.v4.f32 	{%f229, %f230, %f231, %f232}, [%rd107];
	add.f32 	%f537, %f225, %f229;
	add.f32 	%f538, %f226, %f230;
	add.f32 	%f539, %f227, %f231;
	add.f32 	%f540, %f228, %f232;
	add.s64 	%rd254, %rd254, 2;
$L__BB0_32:
	setp.eq.s64 	%p12, %rd22, 0;
	@%p12 bra 	$L__BB0_34;
	add.s64 	%rd108, %rd254, %rd3;
	mad.lo.s64 	%rd109, %rd108, %rd6, %rd23;
	shl.b64 	%rd110, %rd109, 2;
	add.s64 	%rd111, %rd1, %rd110;
	ld.global.nc.v4.f32 	{%f233, %f234, %f235, %f236}, [%rd111];
	add.f32 	%f537, %f537, %f233;
	add.f32 	%f538, %f538, %f234;
	add.f32 	%f539, %f539, %f235;
	add.f32 	%f540, %f540, %f236;
$L__BB0_34:
	shl.b32 	%r29, %r39, 2;
	cvt.u64.u32 	%rd112, %r29;
	add.s64 	%rd113, %rd112, %rd7;
	shl.b64 	%rd114, %rd113, 2;
	add.s64 	%rd115, %rd2, %rd114;
	st.global.v4.f32 	[%rd115], {%f537, %f538, %f539, %f540};
	add.s32 	%r39, %r39, %r9;
	setp.lt.s32 	%p13, %r39, %r7;
	@%p13 bra 	$L__BB0_22;
$L__BB0_35:
	shl.b32 	%r32, %r7, 2;
	add.s32 	%r40, %r32, %r8;
	setp.ge.s32 	%p24, %r40, %r21;
	@%p24 bra 	$L__BB0_69;
	cvt.s64.s32 	%rd31, %r21;
	setp.ne.s32 	%p25, %r22, 1;
	mul.lo.s32 	%r15, %r21, %r1;
	mov.u32 	%r16, %ntid.x;
	@%p25 bra 	$L__BB0_53;
	and.b64  	%rd32, %rd5, 15;
	add.s64 	%rd33, %rd32, -1;
	and.b64  	%rd34, %rd5, 7;
	add.s64 	%rd35, %rd34, -1;
	sub.s64 	%rd36, %rd3, %rd4;
	and.b64  	%rd37, %rd5, 9223372036854775792;
	and.b64  	%rd38, %rd5, 3;
	mul.lo.s64 	%rd39, %rd3, %rd31;
	shl.b64 	%rd40, %rd31, 6;
	shl.b64 	%rd41, %rd31, 2;
	cvt.rn.f32.s64 	%f98, %rd5;
$L__BB0_38:
	setp.gt.s64 	%p37, %rd5, 0;
	mov.f32 	%f542, 0f00000000;
	@%p37 bra 	$L__BB0_40;
$L__BB0_39:
	div.rn.f32 	%f476, %f542, %f98;
	add.s32 	%r34, %r40, %r15;
	mul.wide.s32 	%rd244, %r34, 4;
	add.s64 	%rd245, %rd2, %rd244;
	st.global.f32 	[%rd245], %f476;
	add.s32 	%r40, %r40, %r16;
	setp.lt.s32 	%p47, %r40, %r21;
	@%p47 bra 	$L__BB0_38;
	bra.uni 	$L__BB0_69;
$L__BB0_40:
	setp.gt.u64 	%p38, %rd36, -16;
	cvt.s64.s32 	%rd46, %r40;
	mov.f32 	%f542, 0f00000000;
	mov.b64 	%rd259, 0;
	@%p38 bra 	$L__BB0_43;
	add.s64 	%rd205, %rd39, %rd46;
	shl.b64 	%rd206, %rd205, 2;
	add.s64 	%rd256, %rd1, %rd206;
	mov.f32 	%f542, 0f00000000;
	mov.u64 	%rd257, %rd37;
$L__BB0_42:
	.pragma "nounroll";
	ld.global.nc.f32 	%f418, [%rd256];
	add.f32 	%f419, %f542, %f418;
	add.s64 	%rd207, %rd256, %rd41;
	ld.global.nc.f32 	%f420, [%rd207];
	add.f32 	%f421, %f419, %f420;
	add.s64 	%rd208, %rd207, %rd41;
	ld.global.nc.f32 	%f422, [%rd208];
	add.f32 	%f423, %f421, %f422;
	add.s64 	%rd209, %rd208, %rd41;
	ld.global.nc.f32 	%f424, [%rd209];
	add.f32 	%f425, %f423, %f424;
	add.s64 	%rd210, %rd209, %rd41;
	ld.global.nc.f32 	%f426, [%rd210];
	add.f32 	%f427, %f425, %f426;
	add.s64 	%rd211, %rd210, %rd41;
	ld.global.nc.f32 	%f428, [%rd211];
	add.f32 	%f429, %f427, %f428;
	add.s64 	%rd212, %rd211, %rd41;
	ld.global.nc.f32 	%f430, [%rd212];
	add.f32 	%f431, %f429, %f430;
	add.s64 	%rd213, %rd212, %rd41;
	ld.global.nc.f32 	%f432, [%rd213];
	add.f32 	%f433, %f431, %f432;
	add.s64 	%rd214, %rd213, %rd41;
	ld.global.nc.f32 	%f434, [%rd214];
	add.f32 	%f435, %f433, %f434;
	add.s64 	%rd215, %rd214, %rd41;
	ld.global.nc.f32 	%f436, [%rd215];
	add.f32 	%f437, %f435, %f436;
	add.s64 	%rd216, %rd215, %rd41;
	ld.global.nc.f32 	%f438, [%rd216];
	add.f32 	%f439, %f437, %f438;
	add.s64 	%rd217, %rd216, %rd41;
	ld.global.nc.f32 	%f440, [%rd217];
	add.f32 	%f441, %f439, %f440;
	add.s64 	%rd218, %rd217, %rd41;
	ld.global.nc.f32 	%f442, [%rd218];
	add.f32 	%f443, %f441, %f442;
	add.s64 	%rd219, %rd218, %rd41;
	ld.global.nc.f32 	%f444, [%rd219];
	add.f32 	%f445, %f443, %f444;
	add.s64 	%rd220, %rd219, %rd41;
	ld.global.nc.f32 	%f446, [%rd220];
	add.f32 	%f447, %f445, %f446;
	add.s64 	%rd221, %rd220, %rd41;
	ld.global.nc.f32 	%f448, [%rd221];
	add.f32 	%f542, %f447, %f448;
	add.s64 	%rd257, %rd257, -16;
	add.s64 	%rd256, %rd256, %rd40;
	setp.eq.s64 	%p39, %rd257, 0;
	mov.u64 	%rd259, %rd37;
	@%p39 bra 	$L__BB0_43;
	bra.uni 	$L__BB0_42;
$L__BB0_43:
	setp.eq.s64 	%p40, %rd32, 0;
	@%p40 bra 	$L__BB0_39;
	setp.lt.u64 	%p41, %rd33, 7;
	@%p41 bra 	$L__BB0_46;
	add.s64 	%rd222, %rd259, %rd3;
	mad.lo.s64 	%rd223, %rd222, %rd31, %rd46;
	shl.b64 	%rd224, %rd223, 2;
	add.s64 	%rd225, %rd1, %rd224;
	ld.global.nc.f32 	%f450, [%rd225];
	add.f32 	%f451, %f542, %f450;
	add.s64 	%rd226, %rd225, %rd41;
	ld.global.nc.f32 	%f452, [%rd226];
	add.f32 	%f453, %f451, %f452;
	add.s64 	%rd227, %rd226, %rd41;
	ld.global.nc.f32 	%f454, [%rd227];
	add.f32 	%f455, %f453, %f454;
	add.s64 	%rd228, %rd227, %rd41;
	ld.global.nc.f32 	%f456, [%rd228];
	add.f32 	%f457, %f455, %f456;
	add.s64 	%rd229, %rd228, %rd41;
	ld.global.nc.f32 	%f458, [%rd229];
	add.f32 	%f459, %f457, %f458;
	add.s64 	%rd230, %rd229, %rd41;
	ld.global.nc.f32 	%f460, [%rd230];
	add.f32 	%f461, %f459, %f460;
	add.s64 	%rd231, %rd230, %rd41;
	ld.global.nc.f32 	%f462, [%rd231];
	add.f32 	%f463, %f461, %f462;
	add.s64 	%rd232, %rd231, %rd41;
	ld.global.nc.f32 	%f464, [%rd232];
	add.f32 	%f542, %f463, %f464;
	add.s64 	%rd259, %rd259, 8;
$L__BB0_46:
	setp.eq.s64 	%p42, %rd34, 0;
	@%p42 bra 	$L__BB0_39;
	setp.lt.u64 	%p43, %rd35, 3;
	@%p43 bra 	$L__BB0_49;
	add.s64 	%rd233, %rd259, %rd3;
	mad.lo.s64 	%rd234, %rd233, %rd31, %rd46;
	shl.b64 	%rd235, %rd234, 2;
	add.s64 	%rd236, %rd1, %rd235;
	ld.global.nc.f32 	%f466, [%rd236];
	add.f32 	%f467, %f542, %f466;
	add.s64 	%rd237, %rd236, %rd41;
	ld.global.nc.f32 	%f468, [%rd237];
	add.f32 	%f469, %f467, %f468;
	add.s64 	%rd238, %rd237, %rd41;
	ld.global.nc.f32 	%f470, [%rd238];
	add.f32 	%f471, %f469, %f470;
	add.s64 	%rd239, %rd238, %rd41;
	ld.global.nc.f32 	%f472, [%rd239];
	add.f32 	%f542, %f471, %f472;
	add.s64 	%rd259, %rd259, 4;
$L__BB0_49:
	setp.eq.s64 	%p44, %rd38, 0;
	@%p44 bra 	$L__BB0_39;
	setp.eq.s64 	%p45, %rd38, 1;
	add.s64 	%rd240, %rd259, %rd3;
	mad.lo.s64 	%rd241, %rd240, %rd31, %rd46;
	shl.b64 	%rd242, %rd241, 2;
	add.s64 	%rd53, %rd1, %rd242;
	ld.global.nc.f32 	%f473, [%rd53];
	add.f32 	%f542, %f542, %f473;
	@%p45 bra 	$L__BB0_39;
	setp.eq.s64 	%p46, %rd38, 2;
	add.s64 	%rd54, %rd53, %rd41;
	ld.global.nc.f32 	%f474, [%rd54];
	add.f32 	%f542, %f542, %f474;
	@%p46 bra 	$L__BB0_39;
	add.s64 	%rd243, %rd54, %rd41;
	ld.global.nc.f32 	%f475, [%rd243];
	add.f32 	%f542, %f542, %f475;
	bra.uni 	$L__BB0_39;
$L__BB0_53:
	and.b64  	%rd55, %rd5, 15;
	add.s64 	%rd56, %rd55, -1;
	and.b64  	%rd57, %rd5, 7;
	add.s64 	%rd58, %rd57, -1;
	sub.s64 	%rd59, %rd3, %rd4;
	and.b64  	%rd60, %rd5, 9223372036854775792;
	and.b64  	%rd61, %rd5, 3;
$L__BB0_54:
	setp.lt.s64 	%p26, %rd5, 1;
	mov.f32 	%f556, 0f00000000;
	@%p26 bra 	$L__BB0_68;
	setp.gt.u64 	%p27, %rd59, -16;
	cvt.s64.s32 	%rd62, %r40;
	mov.f32 	%f556, 0f00000000;
	mov.b64 	%rd263, 0;
	@%p27 bra 	$L__BB0_58;
	mov.f32 	%f556, 0f00000000;
	mov.b64 	%rd261, 0;
$L__BB0_57:
	.pragma "nounroll";
	add.s64 	%rd158, %rd261, %rd3;
	mad.lo.s64 	%rd159, %rd158, %rd31, %rd62;
	shl.b64 	%rd160, %rd159, 2;
	add.s64 	%rd161, %rd1, %rd160;
	ld.global.nc.f32 	%f356, [%rd161];
	add.f32 	%f357, %f556, %f356;
	shl.b64 	%rd162, %rd31, 2;
	add.s64 	%rd163, %rd161, %rd162;
	ld.global.nc.f32 	%f358, [%rd163];
	add.f32 	%f359, %f357, %f358;
	add.s64 	%rd164, %rd163, %rd162;
	ld.global.nc.f32 	%f360, [%rd164];
	add.f32 	%f361, %f359, %f360;
	add.s64 	%rd165, %rd164, %rd162;
	ld.global.nc.f32 	%f362, [%rd165];
	add.f32 	%f363, %f361, %f362;
	add.s64 	%rd166, %rd165, %rd162;
	ld.global.nc.f32 	%f364, [%rd166];
	add.f32 	%f365, %f363, %f364;
	add.s64 	%rd167, %rd166, %rd162;
	ld.global.nc.f32 	%f366, [%rd167];
	add.f32 	%f367, %f365, %f366;
	add.s64 	%rd168, %rd167, %rd162;
	ld.global.nc.f32 	%f368, [%rd168];
	add.f32 	%f369, %f367, %f368;
	add.s64 	%rd169, %rd168, %rd162;
	ld.global.nc.f32 	%f370, [%rd169];
	add.f32 	%f371, %f369, %f370;
	add.s64 	%rd170, %rd169, %rd162;
	ld.global.nc.f32 	%f372, [%rd170];
	add.f32 	%f373, %f371, %f372;
	add.s64 	%rd171, %rd170, %rd162;
	ld.global.nc.f32 	%f374, [%rd171];
	add.f32 	%f375, %f373, %f374;
	add.s64 	%rd172, %rd171, %rd162;
	ld.global.nc.f32 	%f376, [%rd172];
	add.f32 	%f377, %f375, %f376;
	add.s64 	%rd173, %rd172, %rd162;
	ld.global.nc.f32 	%f378, [%rd173];
	add.f32 	%f379, %f377, %f378;
	add.s64 	%rd174, %rd173, %rd162;
	ld.global.nc.f32 	%f380, [%rd174];
	add.f32 	%f381, %f379, %f380;
	add.s64 	%rd175, %rd174, %rd162;
	ld.global.nc.f32 	%f382, [%rd175];
	add.f32 	%f383, %f381, %f382;
	add.s64 	%rd176, %rd175, %rd162;
	ld.global.nc.f32 	%f384, [%rd176];
	add.f32 	%f385, %f383, %f384;
	add.s64 	%rd177, %rd176, %rd162;
	ld.global.nc.f32 	%f386, [%rd177];
	add.f32 	%f556, %f385, %f386;
	add.s64 	%rd261, %rd261, 16;
	setp.ne.s64 	%p28, %rd261, %rd60;
	mov.u64 	%rd263, %rd60;
	@%p28 bra 	$L__BB0_57;
$L__BB0_58:
	setp.eq.s64 	%p29, %rd55, 0;
	@%p29 bra 	$L__BB0_68;
	setp.lt.u64 	%p30, %rd56, 7;
	@%p30 bra 	$L__BB0_61;
	add.s64 	%rd178, %rd263, %rd3;
	mad.lo.s64 	%rd179, %rd178, %rd31, %rd62;
	shl.b64 	%rd180, %rd179, 2;
	add.s64 	%rd181, %rd1, %rd180;
	ld.global.nc.f32 	%f388, [%rd181];
	add.f32 	%f389, %f556, %f388;
	shl.b64 	%rd182, %rd31, 2;
	add.s64 	%rd183, %rd181, %rd182;
	ld.global.nc.f32 	%f390, [%rd183];
	add.f32 	%f391, %f389, %f390;
	add.s64 	%rd184, %rd183, %rd182;
	ld.global.nc.f32 	%f392, [%rd184];
	add.f32 	%f393, %f391, %f392;
	add.s64 	%rd185, %rd184, %rd182;
	ld.global.nc.f32 	%f394, [%rd185];
	add.f32 	%f395, %f393, %f394;
	add.s64 	%rd186, %rd185, %rd182;
	ld.global.nc.f32 	%f396, [%rd186];
	add.f32 	%f397, %f395, %f396;
	add.s64 	%rd187, %rd186, %rd182;
	ld.global.nc.f32 	%f398, [%rd187];
	add.f32 	%f399, %f397, %f398;
	add.s64 	%rd188, %rd187, %rd182;
	ld.global.nc.f32 	%f400, [%rd188];
	add.f32 	%f401, %f399, %f400;
	add.s64 	%rd189, %rd188, %rd182;
	ld.global.nc.f32 	%f402, [%rd189];
	add.f32 	%f556, %f401, %f402;
	add.s64 	%rd263, %rd263, 8;
$L__BB0_61:
	setp.eq.s64 	%p31, %rd57, 0;
	@%p31 bra 	$L__BB0_68;
	setp.lt.u64 	%p32, %rd58, 3;
	@%p32 bra 	$L__BB0_64;
	add.s64 	%rd190, %rd263, %rd3;
	mad.lo.s64 	%rd191, %rd190, %rd31, %rd62;
	shl.b64 	%rd192, %rd191, 2;
	add.s64 	%rd193, %rd1, %rd192;
	ld.global.nc.f32 	%f404, [%rd193];
	add.f32 	%f405, %f556, %f404;
	shl.b64 	%rd194, %rd31, 2;
	add.s64 	%rd195, %rd193, %rd194;
	ld.global.nc.f32 	%f406, [%rd195];
	add.f32 	%f407, %f405, %f406;
	add.s64 	%rd196, %rd195, %rd194;
	ld.global.nc.f32 	%f408, [%rd196];
	add.f32 	%f409, %f407, %f408;
	add.s64 	%rd197, %rd196, %rd194;
	ld.global.nc.f32 	%f410, [%rd197];
	add.f32 	%f556, %f409, %f410;
	add.s64 	%rd263, %rd263, 4;
$L__BB0_64:
	setp.eq.s64 	%p33, %rd61, 0;
	@%p33 bra 	$L__BB0_68;
	setp.eq.s64 	%p34, %rd61, 1;
	add.s64 	%rd198, %rd263, %rd3;
	mad.lo.s64 	%rd199, %rd198, %rd31, %rd62;
	shl.b64 	%rd200, %rd199, 2;
	add.s64 	%rd70, %rd1, %rd200;
	ld.global.nc.f32 	%f411, [%rd70];
	add.f32 	%f556, %f556, %f411;
	@%p34 bra 	$L__BB0_68;
	setp.eq.s64 	%p35, %rd61, 2;
	shl.b64 	%rd71, %rd31, 2;
	add.s64 	%rd72, %rd70, %rd71;
	ld.global.nc.f32 	%f412, [%rd72];
	add.f32 	%f556, %f556, %f412;
	@%p35 bra 	$L__BB0_68;
	add.s64 	%rd201, %rd72, %rd71;
	ld.global.nc.f32 	%f413, [%rd201];
	add.f32 	%f556, %f556, %f413;
$L__BB0_68:
	add.s32 	%r33, %r40, %r15;
	mul.wide.s32 	%rd202, %r33, 4;
	add.s64 	%rd203, %rd2, %rd202;
	st.global.f32 	[%rd203], %f556;
	add.s32 	%r40, %r40, %r16;
	setp.lt.s32 	%p36, %r40, %r21;
	@%p36 bra 	$L__BB0_54;
$L__BB0_69:
	ret;

}
	// .globl	_Z24embedding_pooling_kernelIfLi1EEvPKT_PKlPS0_iii
.visible .entry _Z24embedding_pooling_kernelIfLi1EEvPKT_PKlPS0_iii(
	.param .u64 .ptr .align 1 _Z24embedding_pooling_kernelIfLi1EEvPKT_PKlPS0_iii_param_0,
	.param .u64 .ptr .align 1 _Z24embedding_pooling_kernelIfLi1EEvPKT_PKlPS0_iii_param_1,
	.param .u64 .ptr .align 1 _Z24embedding_pooling_kernelIfLi1EEvPKT_PKlPS0_iii_param_2,
	.param .u32 _Z24embedding_pooling_kernelIfLi1EEvPKT_PKlPS0_iii_param_3,
	.param .u32 _Z24embedding_pooling_kernelIfLi1EEvPKT_PKlPS0_iii_param_4,
	.param .u32 _Z24embedding_pooling_kernelIfLi1EEvPKT_PKlPS0_iii_param_5
)
{
	.reg .pred 	%p<29>;
	.reg .b32 	%r<24>;
	.reg .b32 	%f<171>;
	.reg .b64 	%rd<154>;

	ld.param.u64 	%rd46, [_Z24embedding_pooling_kernelIfLi1EEvPKT_PKlPS0_iii_param_0];
	ld.param.u64 	%rd45, [_Z24embedding_pooling_kernelIfLi1EEvPKT_PKlPS0_iii_param_1];
	ld.param.u64 	%rd47, [_Z24embedding_pooling_kernelIfLi1EEvPKT_PKlPS0_iii_param_2];
	ld.param.u32 	%r14, [_Z24embedding_pooling_kernelIfLi1EEvPKT_PKlPS0_iii_param_3];
	ld.param.u32 	%r16, [_Z24embedding_pooling_kernelIfLi1EEvPKT_PKlPS0_iii_param_4];
	ld.param.u32 	%r15, [_Z24embedding_pooling_kernelIfLi1EEvPKT_PKlPS0_iii_param_5];
	cvta.to.global.u64 	%rd1, %rd46;
	cvta.to.global.u64 	%rd2, %rd47;
	mov.u32 	%r1, %ctaid.x;
	setp.ge.s32 	%p1, %r1, %r16;
	@%p1 bra 	$L__BB1_39;
	cvta.to.global.u64 	%rd48, %rd45;
	mul.wide.u32 	%rd49, %r1, 8;
	add.s64 	%rd50, %rd48, %rd49;
	ld.global.nc.u64 	%rd3, [%rd50];
	ld.global.nc.u64 	%rd4, [%rd50+8];
	sub.s64 	%rd5, %rd4, %rd3;
	setp.ne.s64 	%p2, %rd5, 0;
	@%p2 bra 	$L__BB1_5;
	mov.u32 	%r21, %tid.x;
	setp.ge.s32 	%p27, %r21, %r14;
	@%p27 bra 	$L__BB1_39;
	mul.lo.s32 	%r3, %r14, %r1;
	mov.u32 	%r4, %ntid.x;
$L__BB1_4:
	add.s32 	%r19, %r21, %r3;
	mul.wide.s32 	%rd143, %r19, 4;
	add.s64 	%rd144, %rd2, %rd143;
	mov.b32 	%r20, 0;
	st.global.u32 	[%rd144], %r20;
	add.s32 	%r21, %r21, %r4;
	setp.lt.s32 	%p28, %r21, %r14;
	@%p28 bra 	$L__BB1_4;
	bra.uni 	$L__BB1_39;
$L__BB1_5:
	mov.u32 	%r22, %tid.x;
	setp.ge.s32 	%p3, %r22, %r14;
	@%p3 bra 	$L__BB1_39;
	cvt.u64.u32 	%rd6, %r14;
	setp.ne.s32 	%p4, %r15, 1;
	mul.lo.s32 	%r8, %r14, %r1;
	mov.u32 	%r9, %ntid.x;
	@%p4 bra 	$L__BB1_23;
	and.b64  	%rd7, %rd5, 15;
	and.b64  	%rd8, %rd5, 7;
	sub.s64 	%rd9, %rd3, %rd4;
	and.b64  	%rd10, %rd5, 9223372036854775792;
	and.b64  	%rd11, %rd5, 3;
	shl.b64 	%rd12, %rd6, 6;
	shl.b64 	%rd13, %rd6, 2;
	cvt.rn.f32.s64 	%f1, %rd5;
$L__BB1_8:
	setp.gt.s64 	%p16, %rd5, 0;
	mov.f32 	%f156, 0f00000000;
	@%p16 bra 	$L__BB1_10;
$L__BB1_9:
	div.rn.f32 	%f154, %f156, %f1;
	add.s32 	%r18, %r22, %r8;
	mul.wide.s32 	%rd141, %r18, 4;
	add.s64 	%rd142, %rd2, %rd141;
	st.global.f32 	[%rd142], %f154;
	add.s32 	%r22, %r22, %r9;
	setp.lt.s32 	%p26, %r22, %r14;
	@%p26 bra 	$L__BB1_8;
	bra.uni 	$L__BB1_39;
$L__BB1_10:
	setp.gt.u64 	%p17, %rd9, -16;
	cvt.s64.s32 	%rd18, %r22;
	mov.f32 	%f156, 0f00000000;
	mov.b64 	%rd148, 0;
	@%p17 bra 	$L__BB1_13;
	mad.lo.s64 	%rd100, %rd3, %rd6, %rd18;
	shl.b64 	%rd101, %rd100, 2;
	add.s64 	%rd145, %rd1, %rd101;
	mov.f32 	%f156, 0f00000000;
	mov.u64 	%rd146, %rd10;
$L__BB1_12:
	.pragma "nounroll";
	ld.global.nc.f32 	%f96, [%rd145];
	add.f32 	%f97, %f156, %f96;
	add.s64 	%rd102, %rd145, %rd13;
	ld.global.nc.f32 	%f98, [%rd102];
	add.f32 	%f99, %f97, %f98;
	add.s64 	%rd103, %rd102, %rd13;
	ld.global.nc.f32 	%f100, [%rd103];
	add.f32 	%f101, %f99, %f100;
	add.s64 	%rd104, %rd103, %rd13;
	ld.global.nc.f32 	%f102, [%rd104];
	add.f32 	%f103, %f101, %f102;
	add.s64 	%rd105, %rd104, %rd13;
	ld.global.nc.f32 	%f104, [%rd105];
	add.f32 	%f105, %f103, %f104;
	add.s64 	%rd106, %rd105, %rd13;
	ld.global.nc.f32 	%f106, [%rd106];
	add.f32 	%f107, %f105, %f106;
	add.s64 	%rd107, %rd106, %rd13;
	ld.global.nc.f32 	%f108, [%rd107];
	add.f32 	%f109, %f107, %f108;
	add.s64 	%rd108, %rd107, %rd13;
	ld.global.nc.f32 	%f110, [%rd108];
	add.f32 	%f111, %f109, %f110;
	add.s64 	%rd109, %rd108, %rd13;
	ld.global.nc.f32 	%f112, [%rd109];
	add.f32 	%f113, %f111, %f112;
	add.s64 	%rd110, %rd109, %rd13;
	ld.global.nc.f32 	%f114, [%rd110];
	add.f32 	%f115, %f113, %f114;
	add.s64 	%rd111, %rd110, %rd13;
	ld.global.nc.f32 	%f116, [%rd111];
	add.f32 	%f117, %f115, %f116;
	add.s64 	%rd112, %rd111, %rd13;
	ld.global.nc.f32 	%f118, [%rd112];
	add.f32 	%f119, %f117, %f118;
	add.s64 	%rd113, %rd112, %rd13;
	ld.global.nc.f32 	%f120, [%rd113];
	add.f32 	%f121, %f119, %f120;
	add.s64 	%rd114, %rd113, %rd13;
	ld.global.nc.f32 	%f122, [%rd114];
	add.f32 	%f123, %f121, %f122;
	add.s64 	%rd115, %rd114, %rd13;
	ld.global.nc.f32 	%f124, [%rd115];
	add.f32 	%f125, %f123, %f124;
	add.s64 	%rd116, %rd115, %rd13;
	ld.global.nc.f32 	%f126, [%rd116];
	add.f32 	%f156, %f125, %f126;
	add.s64 	%rd146, %rd146, -16;
	add.s64 	%rd145, %rd145, %rd12;
	setp.eq.s64 	%p18, %rd146, 0;
	mov.u64 	%rd148, %rd10;
	@%p18 bra 	$L__BB1_13;
	bra.uni 	$L__BB1_12;
$L__BB1_13:
	setp.eq.s64 	%p19, %rd7, 0;
	@%p19 bra 	$L__BB1_9;
	add.s64 	%rd117, %rd7, -1;
	setp.lt.u64 	%p20, %rd117, 7;
	@%p20 bra 	$L__BB1_16;
	add.s64 	%rd118, %rd148, %rd3;
	mad.lo.s64 	%rd119, %rd118, %rd6, %rd18;
	shl.b64 	%rd120, %rd119, 2;
	add.s64 	%rd121, %rd1, %rd120;
	ld.global.nc.f32 	%f128, [%rd121];
	add.f32 	%f129, %f156, %f128;
	add.s64 	%rd122, %rd121, %rd13;
	ld.global.nc.f32 	%f130, [%rd122];
	add.f32 	%f131, %f129, %f130;
	add.s64 	%rd123, %rd122, %rd13;
	ld.global.nc.f32 	%f132, [%rd123];
	add.f32 	%f133, %f131, %f132;
	add.s64 	%rd124, %rd123, %rd13;
	ld.global.nc.f32 	%f134, [%rd124];
	add.f32 	%f135, %f133, %f134;
	add.s64 	%rd125, %rd124, %rd13;
	ld.global.nc.f32 	%f136, [%rd125];
	add.f32 	%f137, %f135, %f136;
	add.s64 	%rd126, %rd125, %rd13;
	ld.global.nc.f32 	%f138, [%rd126];
	add.f32 	%f139, %f137, %f138;
	add.s64 	%rd127, %rd126, %rd13;
	ld.global.nc.f32 	%f140, [%rd127];
	add.f32 	%f141, %f139, %f140;
	add.s64 	%rd128, %rd127, %rd13;
	ld.global.nc.f32 	%f142, [%rd128];
	add.f32 	%f156, %f141, %f142;
	add.s64 	%rd148, %rd148, 8;
$L__BB1_16:
	setp.eq.s64 	%p21, %rd8, 0;
	@%p21 bra 	$L__BB1_9;
	add.s64 	%rd129, %rd8, -1;
	setp.lt.u64 	%p22, %rd129, 3;
	@%p22 bra 	$L__BB1_19;
	add.s64 	%rd130, %rd148, %rd3;
	mad.lo.s64 	%rd131, %rd130, %rd6, %rd18;
	shl.b64 	%rd132, %rd131, 2;
	add.s64 	%rd133, %rd1, %rd132;
	ld.global.nc.f32 	%f144, [%rd133];
	add.f32 	%f145, %f156, %f144;
	add.s64 	%rd134, %rd133, %rd13;
	ld.global.nc.f32 	%f146, [%rd134];
	add.f32 	%f147, %f145, %f146;
	add.s64 	%rd135, %rd134, %rd13;
	ld.global.nc.f32 	%f148, [%rd135];
	add.f32 	%f149, %f147, %f148;
	add.s64 	%rd136, %rd135, %rd13;
	ld.global.nc.f32 	%f150, [%rd136];
	add.f32 	%f156, %f149, %f150;
	add.s64 	%rd148, %rd148, 4;
$L__BB1_19:
	setp.eq.s64 	%p23, %rd11, 0;
	@%p23 bra 	$L__BB1_9;
	setp.eq.s64 	%p24, %rd11, 1;
	add.s64 	%rd137, %rd148, %rd3;
	mad.lo.s64 	%rd138, %rd137, %rd6, %rd18;
	shl.b64 	%rd139, %rd138, 2;
	add.s64 	%rd25, %rd1, %rd139;
	ld.global.nc.f32 	%f151, [%rd25];
	add.f32 	%f156, %f156, %f151;
	@%p24 bra 	$L__BB1_9;
	setp.eq.s64 	%p25, %rd11, 2;
	add.s64 	%rd26, %rd25, %rd13;
	ld.global.nc.f32 	%f152, [%rd26];
	add.f32 	%f156, %f156, %f152;
	@%p25 bra 	$L__BB1_9;
	add.s64 	%rd140, %rd26, %rd13;
	ld.global.nc.f32 	%f153, [%rd140];
	add.f32 	%f156, %f156, %f153;
	bra.uni 	$L__BB1_9;
$L__BB1_23:
	and.b64  	%rd27, %rd5, 15;
	add.s64 	%rd28, %rd27, -1;
	and.b64  	%rd29, %rd5, 7;
	add.s64 	%rd30, %rd29, -1;
	sub.s64 	%rd31, %rd3, %rd4;
	and.b64  	%rd32, %rd5, 9223372036854775792;
	and.b64  	%rd33, %rd5, 3;
$L__BB1_24:
	setp.lt.s64 	%p5, %rd5, 1;
	mov.f32 	%f170, 0f00000000;
	@%p5 bra 	$L__BB1_38;
	setp.gt.u64 	%p6, %rd31, -16;
	cvt.s64.s32 	%rd34, %r22;
	mov.f32 	%f170, 0f00000000;
	mov.b64 	%rd152, 0;
	@%p6 bra 	$L__BB1_28;
	mov.f32 	%f170, 0f00000000;
	mov.b64 	%rd150, 0;
$L__BB1_27:
	.pragma "nounroll";
	add.s64 	%rd53, %rd150, %rd3;
	mad.lo.s64 	%rd54, %rd53, %rd6, %rd34;
	shl.b64 	%rd55, %rd54, 2;
	add.s64 	%rd56, %rd1, %rd55;
	ld.global.nc.f32 	%f34, [%rd56];
	add.f32 	%f35, %f170, %f34;
	shl.b64 	%rd57, %rd6, 2;
	add.s64 	%rd58, %rd56, %rd57;
	ld.global.nc.f32 	%f36, [%rd58];
	add.f32 	%f37, %f35, %f36;
	add.s64 	%rd59, %rd58, %rd57;
	ld.global.nc.f32 	%f38, [%rd59];
	add.f32 	%f39, %f37, %f38;
	add.s64 	%rd60, %rd59, %rd57;
	ld.global.nc.f32 	%f40, [%rd60];
	add.f32 	%f41, %f39, %f40;
	add.s64 	%rd61, %rd60, %rd57;
	ld.global.nc.f32 	%f42, [%rd61];
	add.f32 	%f43, %f41, %f42;
	add.s64 	%rd62, %rd61, %rd57;
	ld.global.nc.f32 	%f44, [%rd62];
	add.f32 	%f45, %f43, %f44;
	add.s64 	%rd63, %rd62, %rd57;
	ld.global.nc.f32 	%f46, [%rd63];
	add.f32 	%f47, %f45, %f46;
	add.s64 	%rd64, %rd63, %rd57;
	ld.global.nc.f32 	%f48, [%rd64];
	add.f32 	%f49, %f47, %f48;
	add.s64 	%rd65, %rd64, %rd57;
	ld.global.nc.f32 	%f50, [%rd65];
	add.f32 	%f51, %f49, %f50;
	add.s64 	%rd66, %rd65, %rd57;
	ld.global.nc.f32 	%f52, [%rd66];
	add.f32 	%f53, %f51, %f52;
	add.s64 	%rd67, %rd66, %rd57;
	ld.global.nc.f32 	%f54, [%rd67];
	add.f32 	%f55, %f53, %f54;
	add.s64 	%rd68, %rd67, %rd57;
	ld.global.nc.f32 	%f56, [%rd68];
	add.f32 	%f57, %f55, %f56;
	add.s64 	%rd69, %rd68, %rd57;
	ld.global.nc.f32 	%f58, [%rd69];
	add.f32 	%f59, %f57, %f58;
	add.s64 	%rd70, %rd69, %rd57;
	ld.global.nc.f32 	%f60, [%rd70];
	add.f32 	%f61, %f59, %f60;
	add.s64 	%rd71, %rd70, %rd57;
	ld.global.nc.f32 	%f62, [%rd71];
	add.f32 	%f63, %f61, %f62;
	add.s64 	%rd72, %rd71, %rd57;
	ld.global.nc.f32 	%f64, [%rd72];
	add.f32 	%f170, %f63, %f64;
	add.s64 	%rd150, %rd150, 16;
	setp.ne.s64 	%p7, %rd150, %rd32;
	mov.u64 	%rd152, %rd32;
	@%p7 bra 	$L__BB1_27;
$L__BB1_28:
	setp.eq.s64 	%p8, %rd27, 0;
	@%p8 bra 	$L__BB1_38;
	setp.lt.u64 	%p9, %rd28, 7;
	@%p9 bra 	$L__BB1_31;
	add.s64 	%rd73, %rd152, %rd3;
	mad.lo.s64 	%rd74, %rd73, %rd6, %rd34;
	shl.b64 	%rd75, %rd74, 2;
	add.s64 	%rd76, %rd1, %rd75;
	ld.global.nc.f32 	%f66, [%rd76];
	add.f32 	%f67, %f170, %f66;
	shl.b64 	%rd77, %rd6, 2;
	add.s64 	%rd78, %rd76, %rd77;
	ld.global.nc.f32 	%f68, [%rd78];
	add.f32 	%f69, %f67, %f68;
	add.s64 	%rd79, %rd78, %rd77;
	ld.global.nc.f32 	%f70, [%rd79];
	add.f32 	%f71, %f69, %f70;
	add.s64 	%rd80, %rd79, %rd77;
	ld.global.nc.f32 	%f72, [%rd80];
	add.f32 	%f73, %f71, %f72;
	add.s64 	%rd81, %rd80, %rd77;
	ld.global.nc.f32 	%f74, [%rd81];
	add.f32 	%f75, %f73, %f74;
	add.s64 	%rd82, %rd81, %rd77;
	ld.global.nc.f32 	%f76, [%rd82];
	add.f32 	%f77, %f75, %f76;
	add.s64 	%rd83, %rd82, %rd77;
	ld.global.nc.f32 	%f78, [%rd83];
	add.f32 	%f79, %f77, %f78;
	add.s64 	%rd84, %rd83, %rd77;
	ld.global.nc.f32 	%f80, [%rd84];
	add.f32 	%f170, %f79, %f80;
	add.s64 	%rd152, %rd152, 8;
$L__BB1_31:
	setp.eq.s64 	%p10, %rd29, 0;
	@%p10 bra 	$L__BB1_38;
	setp.lt.u64 	%p11, %rd30, 3;
	@%p11 bra 	$L__BB1_34;
	add.s64 	%rd85, %rd152, %rd3;
	mad.lo.s64 	%rd86, %rd85, %rd6, %rd34;
	shl.b64 	%rd87, %rd86, 2;
	add.s64 	%rd88, %rd1, %rd87;
	ld.global.nc.f32 	%f82, [%rd88];
	add.f32 	%f83, %f170, %f82;
	shl.b64 	%rd89, %rd6, 2;
	add.s64 	%rd90, %rd88, %rd89;
	ld.global.nc.f32 	%f84, [%rd90];
	add.f32 	%f85, %f83, %f84;
	add.s64 	%rd91, %rd90, %rd89;
	ld.global.nc.f32 	%f86, [%rd91];
	add.f32 	%f87, %f85, %f86;
	add.s64 	%rd92, %rd91, %rd89;
	ld.global.nc.f32 	%f88, [%rd92];
	add.f32 	%f170, %f87, %f88;
	add.s64 	%rd152, %rd152, 4;
$L__BB1_34:
	setp.eq.s64 	%p12, %rd33, 0;
	@%p12 bra 	$L__BB1_38;
	setp.eq.s64 	%p13, %rd33, 1;
	add.s64 	%rd93, %rd152, %rd3;
	mad.lo.s64 	%rd94, %rd93, %rd6, %rd34;
	shl.b64 	%rd95, %rd94, 2;
	add.s64 	%rd42, %rd1, %rd95;
	ld.global.nc.f32 	%f89, [%rd42];
	add.f32 	%f170, %f170, %f89;
	@%p13 bra 	$L__BB1_38;
	setp.eq.s64 	%p14, %rd33, 2;
	shl.b64 	%rd43, %rd6, 2;
	add.s64 	%rd44, %rd42, %rd43;
	ld.global.nc.f32 	%f90, [%rd44];
	add.f32 	%f170, %f170, %f90;
	@%p14 bra 	$L__BB1_38;
	add.s64 	%rd96, %rd44, %rd43;
	ld.global.nc.f32 	%f91, [%rd96];
	add.f32 	%f170, %f170, %f91;
$L__BB1_38:
	add.s32 	%r17, %r22, %r8;
	mul.wide.s32 	%rd97, %r17, 4;
	add.s64 	%rd98, %rd2, %rd97;
	st.global.f32 	[%rd98], %f170;
	add.s32 	%r22, %r22, %r9;
	setp.lt.s32 	%p15, %r22, %r14;
	@%p15 bra 	$L__BB1_24;
$L__BB1_39:
	ret;

}
	// .globl	_Z24embedding_pooling_kernelI6__halfLi4EEvPKT_PKlPS1_iii
.visible .entry _Z24embedding_pooling_kernelI6__halfLi4EEvPKT_PKlPS1_iii(
	.param .u64 .ptr .align 1 _Z24embedding_pooling_kernelI6__halfLi4EEvPKT_PKlPS1_iii_param_0,
	.param .u64 .ptr .align 1 _Z24embedding_pooling_kernelI6__halfLi4EEvPKT_PKlPS1_iii_param_1,
	.param .u64 .ptr .align 1 _Z24embedding_pooling_kernelI6__halfLi4EEvPKT_PKlPS1_iii_param_2,
	.param .u32 _Z24embedding_pooling_kernelI6__halfLi4EEvPKT_PKlPS1_iii_param_3,
	.param .u32 _Z24embedding_pooling_kernelI6__halfLi4EEvPKT_PKlPS1_iii_param_4,
	.param .u32 _Z24embedding_pooling_kernelI6__halfLi4EEvPKT_PKlPS1_iii_param_5
)
{
	.reg .pred 	%p<50>;
	.reg .b16 	%rs<195>;
	.reg .b32 	%r<41>;
	.reg .b32 	%f<563>;
	.reg .b64 	%rd<265>;

	ld.param.u64 	%rd75, [_Z24embedding_pooling_kernelI6__halfLi4EEvPKT_PKlPS1_iii_param_0];
	ld.param.u64 	%rd74, [_Z24embedding_pooling_kernelI6__halfLi4EEvPKT_PKlPS1_iii_param_1];
	ld.param.u64 	%rd76, [_Z24embedding_pooling_kernelI6__halfLi4EEvPKT_PKlPS1_iii_param_2];
	ld.param.u32 	%r21, [_Z24embedding_pooling_kernelI6__halfLi4EEvPKT_PKlPS1_iii_param_3];
	ld.param.u32 	%r23, [_Z24embedding_pooling_kernelI6__halfLi4EEvPKT_PKlPS1_iii_param_4];
	ld.param.u32 	%r22, [_Z24embedding_pooling_kernelI6__halfLi4EEvPKT_PKlPS1_iii_param_5];
	cvta.to.global.u64 	%rd1, %rd75;
	cvta.to.global.u64 	%rd2, %rd76;
	mov.u32 	%r1, %ctaid.x;
	setp.ge.s32 	%p1, %r1, %r23;
	@%p1 bra 	$L__BB2_69;
	cvta.to.global.u64 	%rd77, %rd74;
	mul.wide.u32 	%rd78, %r1, 8;
	add.s64 	%rd79, %rd77, %rd78;
	ld.global.nc.u64 	%rd3, [%rd79];
	ld.global.nc.u64 	%rd4, [%rd79+8];
	sub.s64 	%rd5, %rd4, %rd3;
	setp.ne.s64 	%p2, %rd5, 0;
	@%p2 bra 	$L__BB2_5;
	mov.u32 	%r36, %tid.x;
	setp.ge.s32 	%p48, %r36, %r21;
	@%p48 bra 	$L__BB2_69;
	mov.f32 	%f482, 0f00000000;
	// begin inline asm
	{  cvt.rn.f16.f32 %rs194, %f482;}

	// end inline asm
	mul.lo.s32 	%r3, %r21, %r1;
	mov.u32 	%r4, %ntid.x;
$L__BB2_4:
	add.s32 	%r35, %r36, %r3;
	mul.wide.s32 	%rd246, %r35, 2;
	add.s64 	%rd247, %rd2, %rd246;
	st.global.u16 	[%rd247], %rs194;
	add.s32 	%r36, %r36, %r4;
	setp.lt.s32 	%p49, %r36, %r21;
	@%p49 bra 	$L__BB2_4;
	bra.uni 	$L__BB2_69;
$L__BB2_5:
	shr.s32 	%r24, %r21, 31;
	shr.u32 	%r25, %r24, 30;
	add.s32 	%r26, %r21, %r25;
	shr.s32 	%r7, %r26, 2;
	mov.u32 	%r8, %tid.x;
	setp.ge.s32 	%p3, %r8, %r7;
	@%p3 bra 	$L__BB2_35;
	cvt.s64.s32 	%rd6, %r21;
	setp.ne.s32 	%p4, %r22, 1;
	mul.lo.s32 	%r27, %r21, %r1;
	cvt.s64.s32 	%rd7, %r27;
	mov.u32 	%r9, %ntid.x;
	@%p4 bra 	$L__BB2_21;
	cvt.rn.f32.s64 	%f241, %rd5;
	rcp.rn.f32 	%f1, %f241;
	and.b64  	%rd8, %rd5, 7;
	and.b64  	%rd9, %rd5, 3;
	and.b64  	%rd10, %rd5, 9223372036854775800;
	and.b64  	%rd11, %rd5, 1;
	mov.u32 	%r37, %r8;
$L__BB2_8:
	setp.gt.s64 	%p15, %rd5, 0;
	mov.f32 	%f487, 0f00000000;
	mov.f32 	%f488, %f487;
	mov.f32 	%f489, %f487;
	mov.f32 	%f490, %f487;
	@%p15 bra 	$L__BB2_10;
$L__BB2_9:
	mul.f32 	%f352, %f1, %f487;
	mul.f32 	%f353, %f1, %f488;
	mul.f32 	%f354, %f1, %f489;
	mul.f32 	%f355, %f1, %f490;
	shl.b32 	%r31, %r37, 2;
	cvt.u64.u32 	%rd152, %r31;
	add.s64 	%rd153, %rd152, %rd7;
	shl.b64 	%rd154, %rd153, 1;
	add.s64 	%rd155, %rd2, %rd154;
	// begin inline asm
	{  cvt.rn.f16.f32 %rs126, %f352;}

	// end inline asm
	st.global.u16 	[%rd155], %rs126;
	// begin inline asm
	{  cvt.rn.f16.f32 %rs127, %f353;}

	// end inline asm
	st.global.u16 	[%rd155+2], %rs127;
	// begin inline asm
	{  cvt.rn.f16.f32 %rs128, %f354;}

	// end inline asm
	st.global.u16 	[%rd155+4], %rs128;
	// begin inline asm
	{  cvt.rn.f16.f32 %rs129, %f355;}

	// end inline asm
	st.global.u16 	[%rd155+6], %rs129;
	add.s32 	%r37, %r37, %r9;
	setp.lt.s32 	%p23, %r37, %r7;
	@%p23 bra 	$L__BB2_8;
	bra.uni 	$L__BB2_35;
$L__BB2_10:
	sub.s64 	%rd119, %rd3, %rd4;
	setp.gt.u64 	%p16, %rd119, -8;
	shl.b32 	%r30, %r37, 2;
	cvt.u64.u32 	%rd14, %r30;
	mov.f32 	%f490, 0f00000000;
	mov.b64 	%rd250, 0;
	mov.f32 	%f489, %f490;
	mov.f32 	%f488, %f490;
	mov.f32 	%f487, %f490;
	@%p16 bra 	$L__BB2_13;
	mov.f32 	%f490, 0f00000000;
	mov.b64 	%rd248, 0;
$L__BB2_12:
	.pragma "nounroll";
	add.s64 	%rd121, %rd248, %rd3;
	mad.lo.s64 	%rd122, %rd121, %rd6, %rd14;
	shl.b64 	%rd123, %rd122, 1;
	add.s64 	%rd124, %rd1, %rd123;
	ld.global.nc.u16 	%rs66, [%rd124];
	// begin inline asm
	{  cvt.f32.f16 %f246, %rs66;}

	// end inline asm
	ld.global.nc.u16 	%rs67, [%rd124+2];
	// begin inline asm
	{  cvt.f32.f16 %f247, %rs67;}

	// end inline asm
	ld.global.nc.u16 	%rs68, [%rd124+4];
	// begin inline asm
	{  cvt.f32.f16 %f248, %rs68;}

	// end inline asm
	ld.global.nc.u16 	%rs69, [%rd124+6];
	// begin inline asm
	{  cvt.f32.f16 %f249, %rs69;}

	// end inline asm
	add.f32 	%f278, %f487, %f246;
	add.f32 	%f279, %f488, %f247;
	add.f32 	%f280, %f489, %f248;
	add.f32 	%f281, %f490, %f249;
	shl.b64 	%rd125, %rd6, 1;
	add.s64 	%rd126, %rd124, %rd125;
	ld.global.nc.u16 	%rs70, [%rd126];
	// begin inline asm
	{  cvt.f32.f16 %f250, %rs70;}

	// end inline asm
	ld.global.nc.u16 	%rs71, [%rd126+2];
	// begin inline asm
	{  cvt.f32.f16 %f251, %rs71;}

	// end inline asm
	ld.global.nc.u16 	%rs72, [%rd126+4];
	// begin inline asm
	{  cvt.f32.f16 %f252, %rs72;}

	// end inline asm
	ld.global.nc.u16 	%rs73, [%rd126+6];
	// begin inline asm
	{  cvt.f32.f16 %f253, %rs73;}

	// end inline asm
	add.f32 	%f282, %f278, %f250;
	add.f32 	%f283, %f279, %f251;
	add.f32 	%f284, %f280, %f252;
	add.f32 	%f285, %f281, %f253;
	add.s64 	%rd127, %rd126, %rd125;
	ld.global.nc.u16 	%rs74, [%rd127];
	// begin inline asm
	{  cvt.f32.f16 %f254, %rs74;}

	// end inline asm
	ld.global.nc.u16 	%rs75, [%rd127+2];
	// begin inline asm
	{  cvt.f32.f16 %f255, %rs75;}

	// end inline asm
	ld.global.nc.u16 	%rs76, [%rd127+4];
	// begin inline asm
	{  cvt.f32.f16 %f256, %rs76;}

	// end inline asm
	ld.global.nc.u16 	%rs77, [%rd127+6];
	// begin inline asm
	{  cvt.f32.f16 %f257, %rs77;}

	// end inline asm
	add.f32 	%f286, %f282, %f254;
	add.f32 	%f287, %f283, %f255;
	add.f32 	%f288, %f284, %f256;
	add.f32 	%f289, %f285, %f257;
	add.s64 	%rd128, %rd127, %rd125;
	ld.global.nc.u16 	%rs78, [%rd128];
	// begin inline asm
	{  cvt.f32.f16 %f258, %rs78;}

	// end inline asm
	ld.global.nc.u16 	%rs79, [%rd128+2];
	// begin inline asm
	{  cvt.f32.f16 %f259, %rs79;}

	// end inline asm
	ld.global.nc.u16 	%rs80, [%rd128+4];
	// begin inline asm
	{  cvt.f32.f16 %f260, %rs80;}

	// end inline asm
	ld.global.nc.u16 	%rs81, [%rd128+6];
	// begin inline asm
	{  cvt.f32.f16 %f261, %rs81;}

	// end inline asm
	add.f32 	%f290, %f286, %f258;
	add.f32 	%f291, %f287, %f259;
	add.f32 	%f292, %f288, %f260;
	add.f32 	%f293, %f289, %f261;
	add.s64 	%rd129, %rd128, %rd125;
	ld.global.nc.u16 	%rs82, [%rd129];
	// begin inline asm
	{  cvt.f32.f16 %f262, %rs82;}

	// end inline asm
	ld.global.nc.u16 	%rs83, [%rd129+2];
	// begin inline asm
	{  cvt.f32.f16 %f263, %rs83;}

	// end inline asm
	ld.global.nc.u16 	%rs84, [%rd129+4];
	// begin inline asm
	{  cvt.f32.f16 %f264, %rs84;}

	// end inline asm
	ld.global.nc.u16 	%rs85, [%rd129+6];
	// begin inline asm
	{  cvt.f32.f16 %f265, %rs85;}

	// end inline asm
	add.f32 	%f294, %f290, %f262;
	add.f32 	%f295, %f291, %f263;
	add.f32 	%f296, %f292, %f264;
	add.f32 	%f297, %f293, %f265;
	add.s64 	%rd130, %rd129, %rd125;
	ld.global.nc.u16 	%rs86, [%rd130];
	// begin inline asm
	{  cvt.f32.f16 %f266, %rs86;}

	// end inline asm
	ld.global.nc.u16 	%rs87, [%rd130+2];
	// begin inline asm
	{  cvt.f32.f16 %f267, %rs87;}

	// end inline asm
	ld.global.nc.u16 	%rs88, [%rd130+4];
	// begin inline asm
	{  cvt.f32.f16 %f268, %rs88;}

	// end inline asm
	ld.global.nc.u16 	%rs89, [%rd130+6];
	// begin inline asm
	{  cvt.f32.f16 %f269, %rs89;}

	// end inline asm
	add.f32 	%f298, %f294, %f266;
	add.f32 	%f299, %f295, %f267;
	add.f32 	%f300, %f296, %f268;
	add.f32 	%f301, %f297, %f269;
	add.s64 	%rd131, %rd130, %rd125;
	ld.global.nc.u16 	%rs90, [%rd131];
	// begin inline asm
	{  cvt.f32.f16 %f270, %rs90;}

	// end inline asm
	ld.global.nc.u16 	%rs91, [%rd131+2];
	// begin inline asm
	{  cvt.f32.f16 %f271, %rs91;}

	// end inline asm
	ld.global.nc.u16 	%rs92, [%rd131+4];
	// begin inline asm
	{  cvt.f32.f16 %f272, %rs92;}

	// end inline asm
	ld.global.nc.u16 	%rs93, [%rd131+6];
	// begin inline asm
	{  cvt.f32.f16 %f273, %rs93;}

	// end inline asm
	add.f32 	%f302, %f298, %f270;
	add.f32 	%f303, %f299, %f271;
	add.f32 	%f304, %f300, %f272;
	add.f32 	%f305, %f301, %f273;
	add.s64 	%rd132, %rd131, %rd125;
	ld.global.nc.u16 	%rs94, [%rd132];
	// begin inline asm
	{  cvt.f32.f16 %f274, %rs94;}

	// end inline asm
	ld.global.nc.u16 	%rs95, [%rd132+2];
	// begin inline asm
	{  cvt.f32.f16 %f275, %rs95;}

	// end inline asm
	ld.global.nc.u16 	%rs96, [%rd132+4];
	// begin inline asm
	{  cvt.f32.f16 %f276, %rs96;}

	// end inline asm
	ld.global.nc.u16 	%rs97, [%rd132+6];
	// begin inline asm
	{  cvt.f32.f16 %f277, %rs97;}

	// end inline asm
	add.f32 	%f487, %f302, %f274;
	add.f32 	%f488, %f303, %f275;
	add.f32 	%f489, %f304, %f276;
	add.f32 	%f490, %f305, %f277;
	add.s64 	%rd248, %rd248, 8;
	setp.eq.s64 	%p17, %rd248, %rd10;
	mov.u64 	%rd250, %rd10;
	@%p17 bra 	$L__BB2_13;
	bra.uni 	$L__BB2_12;
$L__BB2_13:
	setp.eq.s64 	%p18, %rd8, 0;
	@%p18 bra 	$L__BB2_9;
	add.s64 	%rd133, %rd8, -1;
	setp.lt.u64 	%p19, %rd133, 3;
	@%p19 bra 	$L__BB2_16;
	add.s64 	%rd134, %rd250, %rd3;
	mad.lo.s64 	%rd135, %rd134, %rd6, %rd14;
	shl.b64 	%rd136, %rd135, 1;
	add.s64 	%rd137, %rd1, %rd136;
	ld.global.nc.u16 	%rs98, [%rd137];
	// begin inline asm
	{  cvt.f32.f16 %f307, %rs98;}

	// end inline asm
	ld.global.nc.u16 	%rs99, [%rd137+2];
	// begin inline asm
	{  cvt.f32.f16 %f308, %rs99;}

	// end inline asm
	ld.global.nc.u16 	%rs100, [%rd137+4];
	// begin inline asm
	{  cvt.f32.f16 %f309, %rs100;}

	// end inline asm
	ld.global.nc.u16 	%rs101, [%rd137+6];
	// begin inline asm
	{  cvt.f32.f16 %f310, %rs101;}

	// end inline asm
	add.f32 	%f323, %f487, %f307;
	add.f32 	%f324, %f488, %f308;
	add.f32 	%f325, %f489, %f309;
	add.f32 	%f326, %f490, %f310;
	shl.b64 	%rd138, %rd6, 1;
	add.s64 	%rd139, %rd137, %rd138;
	ld.global.nc.u16 	%rs102, [%rd139];
	// begin inline asm
	{  cvt.f32.f16 %f311, %rs102;}

	// end inline asm
	ld.global.nc.u16 	%rs103, [%rd139+2];
	// begin inline asm
	{  cvt.f32.f16 %f312, %rs103;}

	// end inline asm
	ld.global.nc.u16 	%rs104, [%rd139+4];
	// begin inline asm
	{  cvt.f32.f16 %f313, %rs104;}

	// end inline asm
	ld.global.nc.u16 	%rs105, [%rd139+6];
	// begin inline asm
	{  cvt.f32.f16 %f314, %rs105;}

	// end inline asm
	add.f32 	%f327, %f323, %f311;
	add.f32 	%f328, %f324, %f312;
	add.f32 	%f329, %f325, %f313;
	add.f32 	%f330, %f326, %f314;
	add.s64 	%rd140, %rd139, %rd138;
	ld.global.nc.u16 	%rs106, [%rd140];
	// begin inline asm
	{  cvt.f32.f16 %f315, %rs106;}

	// end inline asm
	ld.global.nc.u16 	%rs107, [%rd140+2];
	// begin inline asm
	{  cvt.f32.f16 %f316, %rs107;}

	// end inline asm
	ld.global.nc.u16 	%rs108, [%rd140+4];
	// begin inline asm
	{  cvt.f32.f16 %f317, %rs108;}

	// end inline asm
	ld.global.nc.u16 	%rs109, [%rd140+6];
	// begin inline asm
	{  cvt.f32.f16 %f318, %rs109;}

	// end inline asm
	add.f32 	%f331, %f327, %f315;
	add.f32 	%f332, %f328, %f316;
	add.f32 	%f333, %f329, %f317;
	add.f32 	%f334, %f330, %f318;
	add.s64 	%rd141, %rd140, %rd138;
	ld.global.nc.u16 	%rs110, [%rd141];
	// begin inline asm
	{  cvt.f32.f16 %f319, %rs110;}

	// end inline asm
	ld.global.nc.u16 	%rs111, [%rd141+2];
	// begin inline asm
	{  cvt.f32.f16 %f320, %rs111;}

	// end inline asm
	ld.global.nc.u16 	%rs112, [%rd141+4];
	// begin inline asm
	{  cvt.f32.f16 %f321, %rs112;}

	// end inline asm
	ld.global.nc.u16 	%rs113, [%rd141+6];
	// begin inline asm
	{  cvt.f32.f16 %f322, %rs113;}

	// end inline asm
	add.f32 	%f487, %f331, %f319;
	add.f32 	%f488, %f332, %f320;
	add.f32 	%f489, %f333, %f321;
	add.f32 	%f490, %f334, %f322;
	add.s64 	%rd250, %rd250, 4;
$L__BB2_16:
	setp.eq.s64 	%p20, %rd9, 0;
	@%p20 bra 	$L__BB2_9;
	setp.eq.s64 	%p21, %rd9, 1;
	@%p21 bra 	$L__BB2_19;
	add.s64 	%rd142, %rd250, %rd3;
	mad.lo.s64 	%rd143, %rd142, %rd6, %rd14;
	shl.b64 	%rd144, %rd143, 1;
	add.s64 	%rd145, %rd1, %rd144;
	ld.global.nc.u16 	%rs114, [%rd145];
	// begin inline asm
	{  cvt.f32.f16 %f336, %rs114;}

	// end inline asm
	ld.global.nc.u16 	%rs115, [%rd145+2];
	// begin inline asm
	{  cvt.f32.f16 %f337, %rs115;}

	// end inline asm
	ld.global.nc.u16 	%rs116, [%rd145+4];
	// begin inline asm
	{  cvt.f32.f16 %f338, %rs116;}

	// end inline asm
	ld.global.nc.u16 	%rs117, [%rd145+6];
	// begin inline asm
	{  cvt.f32.f16 %f339, %rs117;}

	// end inline asm
	add.f32 	%f344, %f487, %f336;
	add.f32 	%f345, %f488, %f337;
	add.f32 	%f346, %f489, %f338;
	add.f32 	%f347, %f490, %f339;
	shl.b64 	%rd146, %rd6, 1;
	add.s64 	%rd147, %rd145, %rd146;
	ld.global.nc.u16 	%rs118, [%rd147];
	// begin inline asm
	{  cvt.f32.f16 %f340, %rs118;}

	// end inline asm
	ld.global.nc.u16 	%rs119, [%rd147+2];
	// begin inline asm
	{  cvt.f32.f16 %f341, %rs119;}

	// end inline asm
	ld.global.nc.u16 	%rs120, [%rd147+4];
	// begin inline asm
	{  cvt.f32.f16 %f342, %rs120;}

	// end inline asm
	ld.global.nc.u16 	%rs121, [%rd147+6];
	// begin inline asm
	{  cvt.f32.f16 %f343, %rs121;}

	// end inline asm
	add.f32 	%f487, %f344, %f340;
	add.f32 	%f488, %f345, %f341;
	add.f32 	%f489, %f346, %f342;
	add.f32 	%f490, %f347, %f343;
	add.s64 	%rd250, %rd250, 2;
$L__BB2_19:
	setp.eq.s64 	%p22, %rd11, 0;
	@%p22 bra 	$L__BB2_9;
	add.s64 	%rd148, %rd250, %rd3;
	mad.lo.s64 	%rd149, %rd148, %rd6, %rd14;
	shl.b64 	%rd150, %rd149, 1;
	add.s64 	%rd151, %rd1, %rd150;
	ld.global.nc.u16 	%rs122, [%rd151];
	// begin inline asm
	{  cvt.f32.f16 %f348, %rs122;}

	// end inline asm
	ld.global.nc.u16 	%rs123, [%rd151+2];
	// begin inline asm
	{  cvt.f32.f16 %f349, %rs123;}

	// end inline asm
	ld.global.nc.u16 	%rs124, [%rd151+4];
	// begin inline asm
	{  cvt.f32.f16 %f350, %rs124;}

	// end inline asm
	ld.global.nc.u16 	%rs125, [%rd151+6];
	// begin inline asm
	{  cvt.f32.f16 %f351, %rs125;}

	// end inline asm
	add.f32 	%f487, %f487, %f348;
	add.f32 	%f488, %f488, %f349;
	add.f32 	%f489, %f489, %f350;
	add.f32 	%f490, %f490, %f351;
	bra.uni 	$L__BB2_9;
$L__BB2_21:
	and.b64  	%rd20, %rd5, 7;
	add.s64 	%rd21, %rd20, -1;
	sub.s64 	%rd22, %rd3, %rd4;
	and.b64  	%rd23, %rd5, 9223372036854775800;
	mov.u32 	%r38, %r8;
$L__BB2_22:
	setp.lt.s64 	%p5, %rd5, 1;
	mov.f32 	%f543, 0f00000000;
	mov.f32 	%f544, %f543;
	mov.f32 	%f545, %f543;
	mov.f32 	%f546, %f543;
	@%p5 bra 	$L__BB2_34;
	setp.gt.u64 	%p6, %rd22, -8;
	shl.b32 	%r28, %r38, 2;
	cvt.u64.u32 	%rd24, %r28;
	mov.f32 	%f546, 0f00000000;
	mov.b64 	%rd254, 0;
	mov.f32 	%f545, %f546;
	mov.f32 	%f544, %f546;
	mov.f32 	%f543, %f546;
	@%p6 bra 	$L__BB2_26;
	mov.f32 	%f546, 0f00000000;
	mov.b64 	%rd252, 0;
$L__BB2_25:
	.pragma "nounroll";
	add.s64 	%rd82, %rd252, %rd3;
	mad.lo.s64 	%rd83, %rd82, %rd6, %rd24;
	shl.b64 	%rd84, %rd83, 1;
	add.s64 	%rd85, %rd1, %rd84;
	ld.global.nc.u16 	%rs2, [%rd85];
	// begin inline asm
	{  cvt.f32.f16 %f131, %rs2;}

	// end inline asm
	ld.global.nc.u16 	%rs3, [%rd85+2];
	// begin inline asm
	{  cvt.f32.f16 %f132, %rs3;}

	// end inline asm
	ld.global.nc.u16 	%rs4, [%rd85+4];
	// begin inline asm
	{  cvt.f32.f16 %f133, %rs4;}

	// end inline asm
	ld.global.nc.u16 	%rs5, [%rd85+6];
	// begin inline asm
	{  cvt.f32.f16 %f134, %rs5;}

	// end inline asm
	add.f32 	%f163, %f543, %f131;
	add.f32 	%f164, %f544, %f132;
	add.f32 	%f165, %f545, %f133;
	add.f32 	%f166, %f546, %f134;
	shl.b64 	%rd86, %rd6, 1;
	add.s64 	%rd87, %rd85, %rd86;
	ld.global.nc.u16 	%rs6, [%rd87];
	// begin inline asm
	{  cvt.f32.f16 %f135, %rs6;}

	// end inline asm
	ld.global.nc.u16 	%rs7, [%rd87+2];
	// begin inline asm
	{  cvt.f32.f16 %f136, %rs7;}

	// end inline asm
	ld.global.nc.u16 	%rs8, [%rd87+4];
	// begin inline asm
	{  cvt.f32.f16 %f137, %rs8;}

	// end inline asm
	ld.global.nc.u16 	%rs9, [%rd87+6];
	// begin inline asm
	{  cvt.f32.f16 %f138, %rs9;}

	// end inline asm
	add.f32 	%f167, %f163, %f135;
	add.f32 	%f168, %f164, %f136;
	add.f32 	%f169, %f165, %f137;
	add.f32 	%f170, %f166, %f138;
	add.s64 	%rd88, %rd87, %rd86;
	ld.global.nc.u16 	%rs10, [%rd88];
	// begin inline asm
	{  cvt.f32.f16 %f139, %rs10;}

	// end inline asm
	ld.global.nc.u16 	%rs11, [%rd88+2];
	// begin inline asm
	{  cvt.f32.f16 %f140, %rs11;}

	// end inline asm
	ld.global.nc.u16 	%rs12, [%rd88+4];
	// begin inline asm
	{  cvt.f32.f16 %f141, %rs12;}

	// end inline asm
	ld.global.nc.u16 	%rs13, [%rd88+6];
	// begin inline asm
	{  cvt.f32.f16 %f142, %rs13;}

	// end inline asm
	add.f32 	%f171, %f167, %f139;
	add.f32 	%f172, %f168, %f140;
	add.f32 	%f173, %f169, %f141;
	add.f32 	%f174, %f170, %f142;
	add.s64 	%rd89, %rd88, %rd86;
	ld.global.nc.u16 	%rs14, [%rd89];
	// begin inline asm
	{  cvt.f32.f16 %f143, %rs14;}

	// end inline asm
	ld.global.nc.u16 	%rs15, [%rd89+2];
	// begin inline asm
	{  cvt.f32.f16 %f144, %rs15;}

	// end inline asm
	ld.global.nc.u16 	%rs16, [%rd89+4];
	// begin inline asm
	{  cvt.f32.f16 %f145, %rs16;}

	// end inline asm
	ld.global.nc.u16 	%rs17, [%rd89+6];
	// begin inline asm
	{  cvt.f32.f16 %f146, %rs17;}

	// end inline asm
	add.f32 	%f175, %f171, %f143;
	add.f32 	%f176, %f172, %f144;
	add.f32 	%f177, %f173, %f145;
	add.f32 	%f178, %f174, %f146;
	add.s64 	%rd90, %rd89, %rd86;
	ld.global.nc.u16 	%rs18, [%rd90];
	// begin inline asm
	{  cvt.f32.f16 %f147, %rs18;}

	// end inline asm
	ld.global.nc.u16 	%rs19, [%rd90+2];
	// begin inline asm
	{  cvt.f32.f16 %f148, %rs19;}

	// end inline asm
	ld.global.nc.u16 	%rs20, [%rd90+4];
	// begin inline asm
	{  cvt.f32.f16 %f149, %rs20;}

	// end inline asm
	ld.global.nc.u16 	%rs21, [%rd90+6];
	// begin inline asm
	{  cvt.f32.f16 %f150, %rs21;}

	// end inline asm
	add.f32 	%f179, %f175, %f147;
	add.f32 	%f180, %f176, %f148;
	add.f32 	%f181, %f177, %f149;
	add.f32 	%f182, %f178, %f150;
	add.s64 	%rd91, %rd90, %rd86;
	ld.global.nc.u16 	%rs22, [%rd91];
	// begin inline asm
	{  cvt.f32.f16 %f151, %rs22;}

	// end inline asm
	ld.global.nc.u16 	%rs23, [%rd91+2];
	// begin inline asm
	{  cvt.f32.f16 %f152, %rs23;}

	// end inline asm
	ld.global.nc.u16 	%rs24, [%rd91+4];
	// begin inline asm
	{  cvt.f32.f16 %f153, %rs24;}

	// end inline asm
	ld.global.nc.u16 	%rs25, [%rd91+6];
	// begin inline asm
	{  cvt.f32.f16 %f154, %rs25;}

	// end inline asm
	add.f32 	%f183, %f179, %f151;
	add.f32 	%f184, %f180, %f152;
	add.f32 	%f185, %f181, %f153;
	add.f32 	%f186, %f182, %f154;
	add.s64 	%rd92, %rd91, %rd86;
	ld.global.nc.u16 	%rs26, [%rd92];
	// begin inline asm
	{  cvt.f32.f16 %f155, %rs26;}

	// end inline asm
	ld.global.nc.u16 	%rs27, [%rd92+2];
	// begin inline asm
	{  cvt.f32.f16 %f156, %rs27;}

	// end inline asm
	ld.global.nc.u16 	%rs28, [%rd92+4];
	// begin inline asm
	{  cvt.f32.f16 %f157, %rs28;}

	// end inline asm
	ld.global.nc.u16 	%rs29, [%rd92+6];
	// begin inline asm
	{  cvt.f32.f16 %f158, %rs29;}

	// end inline asm
	add.f32 	%f187, %f183, %f155;
	add.f32 	%f188, %f184, %f156;
	add.f32 	%f189, %f185, %f157;
	add.f32 	%f190, %f186, %f158;
	add.s64 	%rd93, %rd92, %rd86;
	ld.global.nc.u16 	%rs30, [%rd93];
	// begin inline asm
	{  cvt.f32.f16 %f159, %rs30;}

	// end inline asm
	ld.global.nc.u16 	%rs31, [%rd93+2];
	// begin inline asm
	{  cvt.f32.f16 %f160, %rs31;}

	// end inline asm
	ld.global.nc.u16 	%rs32, [%rd93+4];
	// begin inline asm
	{  cvt.f32.f16 %f161, %rs32;}

	// end inline asm
	ld.global.nc.u16 	%rs33, [%rd93+6];
	// begin inline asm
	{  cvt.f32.f16 %f162, %rs33;}

	// end inline asm
	add.f32 	%f543, %f187, %f159;
	add.f32 	%f544, %f188, %f160;
	add.f32 	%f545, %f189, %f161;
	add.f32 	%f546, %f190, %f162;
	add.s64 	%rd252, %rd252, 8;
	setp.ne.s64 	%p7, %rd252, %rd23;
	mov.u64 	%rd254, %rd23;
	@%p7 bra 	$L__BB2_25;
$L__BB2_26:
	setp.eq.s64 	%p8, %rd20, 0;
	@%p8 bra 	$L__BB2_34;
	setp.lt.u64 	%p9, %rd21, 3;
	@%p9 bra 	$L__BB2_29;
	add.s64 	%rd94, %rd254, %rd3;
	mad.lo.s64 	%rd95, %rd94, %rd6, %rd24;
	shl.b64 	%rd96, %rd95, 1;
	add.s64 	%rd97, %rd1, %rd96;
	ld.global.nc.u16 	%rs34, [%rd97];
	// begin inline asm
	{  cvt.f32.f16 %f192, %rs34;}

	// end inline asm
	ld.global.nc.u16 	%rs35, [%rd97+2];
	// begin inline asm
	{  cvt.f32.f16 %f193, %rs35;}

	// end inline asm
	ld.global.nc.u16 	%rs36, [%rd97+4];
	// begin inline asm
	{  cvt.f32.f16 %f194, %rs36;}

	// end inline asm
	ld.global.nc.u16 	%rs37, [%rd97+6];
	// begin inline asm
	{  cvt.f32.f16 %f195, %rs37;}

	// end inline asm
	add.f32 	%f208, %f543, %f192;
	add.f32 	%f209, %f544, %f193;
	add.f32 	%f210, %f545, %f194;
	add.f32 	%f211, %f546, %f195;
	shl.b64 	%rd98, %rd6, 1;
	add.s64 	%rd99, %rd97, %rd98;
	ld.global.nc.u16 	%rs38, [%rd99];
	// begin inline asm
	{  cvt.f32.f16 %f196, %rs38;}

	// end inline asm
	ld.global.nc.u16 	%rs39, [%rd99+2];
	// begin inline asm
	{  cvt.f32.f16 %f197, %rs39;}

	// end inline asm
	ld.global.nc.u16 	%rs40, [%rd99+4];
	// begin inline asm
	{  cvt.f32.f16 %f198, %rs40;}

	// end inline asm
	ld.global.nc.u16 	%rs41, [%rd99+6];
	// begin inline asm
	{  cvt.f32.f16 %f199, %rs41;}

	// end inline asm
	add.f32 	%f212, %f208, %f196;
	add.f32 	%f213, %f209, %f197;
	add.f32 	%f214, %f210, %f198;
	add.f32 	%f215, %f211, %f199;
	add.s64 	%rd100, %rd99, %rd98;
	ld.global.nc.u16 	%rs42, [%rd100];
	// begin inline asm
	{  cvt.f32.f16 %f200, %rs42;}

	// end inline asm
	ld.global.nc.u16 	%rs43, [%rd100+2];
	// begin inline asm
	{  cvt.f32.f16 %f201, %rs43;}

	// end inline asm
	ld.global.nc.u16 	%rs44, [%rd100+4];
	// begin inline asm
	{  cvt.f32.f16 %f202, %rs44;}

	// end inline asm
	ld.global.nc.u16 	%rs45, [%rd100+6];
	// begin inline asm
	{  cvt.f32.f16 %f203, %rs45;}

	// end inline asm
	add.f32 	%f216, %f212, %f200;
	add.f32 	%f217, %f213, %f201;
	add.f32 	%f218, %f214, %f202;
	add.f32 	%f219, %f215, %f203;
	add.s64 	%rd101, %rd100, %rd98;
	ld.global.nc.u16 	%rs46, [%rd101];
	// begin inline asm
	{  cvt.f32.f16 %f204, %rs46;}

	// end inline asm
	ld.global.nc.u16 	%rs47, [%rd101+2];
	// begin inline asm
	{  cvt.f32.f16 %f205, %rs47;}

	// end inline asm
	ld.global.nc.u16 	%rs48, [%rd101+4];
	// begin inline asm
	{  cvt.f32.f16 %f206, %rs48;}

	// end inline asm
	ld.global.nc.u16 	%rs49, [%rd101+6];
	// begin inline asm
	{  cvt.f32.f16 %f207, %rs49;}

	// end inline asm
	add.f32 	%f543, %f216, %f204;
	add.f32 	%f544, %f217, %f205;
	add.f32 	%f545, %f218, %f206;
	add.f32 	%f546, %f219, %f207;
	add.s64 	%rd254, %rd254, 4;
$L__BB2_29:
	and.b64  	%rd102, %rd5, 3;
	setp.eq.s64 	%p10, %rd102, 0;
	@%p10 bra 	$L__BB2_34;
	setp.eq.s64 	%p11, %rd102, 1;
	@%p11 bra 	$L__BB2_32;
	add.s64 	%rd103, %rd254, %rd3;
	mad.lo.s64 	%rd104, %rd103, %rd6, %rd24;
	shl.b64 	%rd105, %rd104, 1;
	add.s64 	%rd106, %rd1, %rd105;
	ld.global.nc.u16 	%rs50, [%rd106];
	// begin inline asm
	{  cvt.f32.f16 %f221, %rs50;}

	// end inline asm
	ld.global.nc.u16 	%rs51, [%rd106+2];
	// begin inline asm
	{  cvt.f32.f16 %f222, %rs51;}

	// end inline asm
	ld.global.nc.u16 	%rs52, [%rd106+4];
	// begin inline asm
	{  cvt.f32.f16 %f223, %rs52;}

	// end inline asm
	ld.global.nc.u16 	%rs53, [%rd106+6];
	// begin inline asm
	{  cvt.f32.f16 %f224, %rs53;}

	// end inline asm
	add.f32 	%f229, %f543, %f221;
	add.f32 	%f230, %f544, %f222;
	add.f32 	%f231, %f545, %f223;
	add.f32 	%f232, %f546, %f224;
	shl.b64 	%rd107, %rd6, 1;
	add.s64 	%rd108, %rd106, %rd107;
	ld.global.nc.u16 	%rs54, [%rd108];
	// begin inline asm
	{  cvt.f32.f16 %f225, %rs54;}

	// end inline asm
	ld.global.nc.u16 	%rs55, [%rd108+2];
	// begin inline asm
	{  cvt.f32.f16 %f226, %rs55;}

	// end inline asm
	ld.global.nc.u16 	%rs56, [%rd108+4];
	// begin inline asm
	{  cvt.f32.f16 %f227, %rs56;}

	// end inline asm
	ld.global.nc.u16 	%rs57, [%rd108+6];
	// begin inline asm
	{  cvt.f32.f16 %f228, %rs57;}

	// end inline asm
	add.f32 	%f543, %f229, %f225;
	add.f32 	%f544, %f230, %f226;
	add.f32 	%f545, %f231, %f227;
	add.f32 	%f546, %f232, %f228;
	add.s64 	%rd254, %rd254, 2;
$L__BB2_32:
	and.b64  	%rd109, %rd5, 1;
	setp.eq.b64 	%p12, %rd109, 1;
	not.pred 	%p13, %p12;
	@%p13 bra 	$L__BB2_34;
	add.s64 	%rd110, %rd254, %rd3;
	mad.lo.s64 	%rd111, %rd110, %rd6, %rd24;
	shl.b64 	%rd112, %rd111, 1;
	add.s64 	%rd113, %rd1, %rd112;
	ld.global.nc.u16 	%rs58, [%rd113];
	// begin inline asm
	{  cvt.f32.f16 %f233, %rs58;}

	// end inline asm
	ld.global.nc.u16 	%rs59, [%rd113+2];
	// begin inline asm
	{  cvt.f32.f16 %f234, %rs59;}

	// end inline asm
	ld.global.nc.u16 	%rs60, [%rd113+4];
	// begin inline asm
	{  cvt.f32.f16 %f235, %rs60;}

	// end inline asm
	ld.global.nc.u16 	%rs61, [%rd113+6];
	// begin inline asm
	{  cvt.f32.f16 %f236, %rs61;}

	// end inline asm
	add.f32 	%f543, %f543, %f233;
	add.f32 	%f544, %f544, %f234;
	add.f32 	%f545, %f545, %f235;
	add.f32 	%f546, %f546, %f236;
$L__BB2_34:
	shl.b32 	%r29, %r38, 2;
	cvt.u64.u32 	%rd114, %r29;
	add.s64 	%rd115, %rd114, %rd7;
	shl.b64 	%rd116, %rd115, 1;
	add.s64 	%rd117, %rd2, %rd116;
	// begin inline asm
	{  cvt.rn.f16.f32 %rs62, %f543;}

	// end inline asm
	st.global.u16 	[%rd117], %rs62;
	// begin inline asm
	{  cvt.rn.f16.f32 %rs63, %f544;}

	// end inline asm
	st.global.u16 	[%rd117+2], %rs63;
	// begin inline asm
	{  cvt.rn.f16.f32 %rs64, %f545;}

	// end inline asm
	st.global.u16 	[%rd117+4], %rs64;
	// begin inline asm
	{  cvt.rn.f16.f32 %rs65, %f546;}

	// end inline asm
	st.global.u16 	[%rd117+6], %rs65;
	add.s32 	%r38, %r38, %r9;
	setp.lt.s32 	%p14, %r38, %r7;
	@%p14 bra 	$L__BB2_22;
$L__BB2_35:
	shl.b32 	%r32, %r7, 2;
	add.s32 	%r39, %r32, %r8;
	setp.ge.s32 	%p24, %r39, %r21;
	@%p24 bra 	$L__BB2_69;
	cvt.s64.s32 	%rd32, %r21;
	setp.ne.s32 	%p25, %r22, 1;
	mul.lo.s32 	%r15, %r21, %r1;
	mov.u32 	%r16, %ntid.x;
	@%p25 bra 	$L__BB2_53;
	and.b64  	%rd33, %rd5, 15;
	add.s64 	%rd34, %rd33, -1;
	and.b64  	%rd35, %rd5, 7;
	add.s64 	%rd36, %rd35, -1;
	sub.s64 	%rd37, %rd3, %rd4;
	and.b64  	%rd38, %rd5, 9223372036854775792;
	and.b64  	%rd39, %rd5, 3;
	mul.lo.s64 	%rd40, %rd3, %rd32;
	shl.b64 	%rd41, %rd32, 5;
	shl.b64 	%rd42, %rd32, 1;
	cvt.rn.f32.s64 	%f98, %rd5;
$L__BB2_38:
	setp.gt.s64 	%p37, %rd5, 0;
	mov.f32 	%f548, 0f00000000;
	@%p37 bra 	$L__BB2_40;
$L__BB2_39:
	div.rn.f32 	%f481, %f548, %f98;
	// begin inline asm
	{  cvt.rn.f16.f32 %rs193, %f481;}

	// end inline asm
	add.s32 	%r34, %r39, %r15;
	mul.wide.s32 	%rd244, %r34, 2;
	add.s64 	%rd245, %rd2, %rd244;
	st.global.u16 	[%rd245], %rs193;
	add.s32 	%r39, %r39, %r16;
	setp.lt.s32 	%p47, %r39, %r21;
	@%p47 bra 	$L__BB2_38;
	bra.uni 	$L__BB2_69;
$L__BB2_40:
	setp.gt.u64 	%p38, %rd37, -16;
	cvt.s64.s32 	%rd47, %r39;
	mov.f32 	%f548, 0f00000000;
	mov.b64 	%rd259, 0;
	@%p38 bra 	$L__BB2_43;
	add.s64 	%rd205, %rd40, %rd47;
	shl.b64 	%rd206, %rd205, 1;
	add.s64 	%rd256, %rd1, %rd206;
	mov.f32 	%f548, 0f00000000;
	mov.u64 	%rd257, %rd38;
$L__BB2_42:
	.pragma "nounroll";
	ld.global.nc.u16 	%rs162, [%rd256];
	// begin inline asm
	{  cvt.f32.f16 %f423, %rs162;}

	// end inline asm
	add.f32 	%f439, %f548, %f423;
	add.s64 	%rd207, %rd256, %rd42;
	ld.global.nc.u16 	%rs163, [%rd207];
	// begin inline asm
	{  cvt.f32.f16 %f424, %rs163;}

	// end inline asm
	add.f32 	%f440, %f439, %f424;
	add.s64 	%rd208, %rd207, %rd42;
	ld.global.nc.u16 	%rs164, [%rd208];
	// begin inline asm
	{  cvt.f32.f16 %f425, %rs164;}

	// end inline asm
	add.f32 	%f441, %f440, %f425;
	add.s64 	%rd209, %rd208, %rd42;
	ld.global.nc.u16 	%rs165, [%rd209];
	// begin inline asm
	{  cvt.f32.f16 %f426, %rs165;}

	// end inline asm
	add.f32 	%f442, %f441, %f426;
	add.s64 	%rd210, %rd209, %rd42;
	ld.global.nc.u16 	%rs166, [%rd210];
	// begin inline asm
	{  cvt.f32.f16 %f427, %rs166;}

	// end inline asm
	add.f32 	%f443, %f442, %f427;
	add.s64 	%rd211, %rd210, %rd42;
	ld.global.nc.u16 	%rs167, [%rd211];
	// begin inline asm
	{  cvt.f32.f16 %f428, %rs167;}

	// end inline asm
	add.f32 	%f444, %f443, %f428;
	add.s64 	%rd212, %rd211, %rd42;
	ld.global.nc.u16 	%rs168, [%rd212];
	// begin inline asm
	{  cvt.f32.f16 %f429, %rs168;}

	// end inline asm
	add.f32 	%f445, %f444, %f429;
	add.s64 	%rd213, %rd212, %rd42;
	ld.global.nc.u16 	%rs169, [%rd213];
	// begin inline asm
	{  cvt.f32.f16 %f430, %rs169;}

	// end inline asm
	add.f32 	%f446, %f445, %f430;
	add.s64 	%rd214, %rd213, %rd42;
	ld.global.nc.u16 	%rs170, [%rd214];
	// begin inline asm
	{  cvt.f32.f16 %f431, %rs170;}

	// end inline asm
	add.f32 	%f447, %f446, %f431;
	add.s64 	%rd215, %rd214, %rd42;
	ld.global.nc.u16 	%rs171, [%rd215];
	// begin inline asm
	{  cvt.f32.f16 %f432, %rs171;}

	// end inline asm
	add.f32 	%f448, %f447, %f432;
	add.s64 	%rd216, %rd215, %rd42;
	ld.global.nc.u16 	%rs172, [%rd216];
	// begin inline asm
	{  cvt.f32.f16 %f433, %rs172;}

	// end inline asm
	add.f32 	%f449, %f448, %f433;
	add.s64 	%rd217, %rd216, %rd42;
	ld.global.nc.u16 	%rs173, [%rd217];
	// begin inline asm
	{  cvt.f32.f16 %f434, %rs173;}

	// end inline asm
	add.f32 	%f450, %f449, %f434;
	add.s64 	%rd218, %rd217, %rd42;
	ld.global.nc.u16 	%rs174, [%rd218];
	// begin inline asm
	{  cvt.f32.f16 %f435, %rs174;}

	// end inline asm
	add.f32 	%f451, %f450, %f435;
	add.s64 	%rd219, %rd218, %rd42;
	ld.global.nc.u16 	%rs175, [%rd219];
	// begin inline asm
	{  cvt.f32.f16 %f436, %rs175;}

	// end inline asm
	add.f32 	%f452, %f451, %f436;
	add.s64 	%rd220, %rd219, %rd42;
	ld.global.nc.u16 	%rs176, [%rd220];
	// begin inline asm
	{  cvt.f32.f16 %f437, %rs176;}

	// end inline asm
	add.f32 	%f453, %f452, %f437;
	add.s64 	%rd221, %rd220, %rd42;
	ld.global.nc.u16 	%rs177, [%rd221];
	// begin inline asm
	{  cvt.f32.f16 %f438, %rs177;}

	// end inline asm
	add.f32 	%f548, %f453, %f438;
	add.s64 	%rd257, %rd257, -16;
	add.s64 	%rd256, %rd256, %rd41;
	setp.eq.s64 	%p39, %rd257, 0;
	mov.u64 	%rd259, %rd38;
	@%p39 bra 	$L__BB2_43;
	bra.uni 	$L__BB2_42;
$L__BB2_43:
	setp.eq.s64 	%p40, %rd33, 0;
	@%p40 bra 	$L__BB2_39;
	setp.lt.u64 	%p41, %rd34, 7;
	@%p41 bra 	$L__BB2_46;
	add.s64 	%rd222, %rd259, %rd3;
	mad.lo.s64 	%rd223, %rd222, %rd32, %rd47;
	shl.b64 	%rd224, %rd223, 1;
	add.s64 	%rd225, %rd1, %rd224;
	ld.global.nc.u16 	%rs178, [%rd225];
	// begin inline asm
	{  cvt.f32.f16 %f455, %rs178;}

	// end inline asm
	add.f32 	%f463, %f548, %f455;
	add.s64 	%rd226, %rd225, %rd42;
	ld.global.nc.u16 	%rs179, [%rd226];
	// begin inline asm
	{  cvt.f32.f16 %f456, %rs179;}

	// end inline asm
	add.f32 	%f464, %f463, %f456;
	add.s64 	%rd227, %rd226, %rd42;
	ld.global.nc.u16 	%rs180, [%rd227];
	// begin inline asm
	{  cvt.f32.f16 %f457, %rs180;}

	// end inline asm
	add.f32 	%f465, %f464, %f457;
	add.s64 	%rd228, %rd227, %rd42;
	ld.global.nc.u16 	%rs181, [%rd228];
	// begin inline asm
	{  cvt.f32.f16 %f458, %rs181;}

	// end inline asm
	add.f32 	%f466, %f465, %f458;
	add.s64 	%rd229, %rd228, %rd42;
	ld.global.nc.u16 	%rs182, [%rd229];
	// begin inline asm
	{  cvt.f32.f16 %f459, %rs182;}

	// end inline asm
	add.f32 	%f467, %f466, %f459;
	add.s64 	%rd230, %rd229, %rd42;
	ld.global.nc.u16 	%rs183, [%rd230];
	// begin inline asm
	{  cvt.f32.f16 %f460, %rs183;}

	// end inline asm
	add.f32 	%f468, %f467, %f460;
	add.s64 	%rd231, %rd230, %rd42;
	ld.global.nc.u16 	%rs184, [%rd231];
	// begin inline asm
	{  cvt.f32.f16 %f461, %rs184;}

	// end inline asm
	add.f32 	%f469, %f468, %f461;
	add.s64 	%rd232, %rd231, %rd42;
	ld.global.nc.u16 	%rs185, [%rd232];
	// begin inline asm
	{  cvt.f32.f16 %f462, %rs185;}

	// end inline asm
	add.f32 	%f548, %f469, %f462;
	add.s64 	%rd259, %rd259, 8;
$L__BB2_46:
	setp.eq.s64 	%p42, %rd35, 0;
	@%p42 bra 	$L__BB2_39;
	setp.lt.u64 	%p43, %rd36, 3;
	@%p43 bra 	$L__BB2_49;
	add.s64 	%rd233, %rd259, %rd3;
	mad.lo.s64 	%rd234, %rd233, %rd32, %rd47;
	shl.b64 	%rd235, %rd234, 1;
	add.s64 	%rd236, %rd1, %rd235;
	ld.global.nc.u16 	%rs186, [%rd236];
	// begin inline asm
	{  cvt.f32.f16 %f471, %rs186;}

	// end inline asm
	add.f32 	%f475, %f548, %f471;
	add.s64 	%rd237, %rd236, %rd42;
	ld.global.nc.u16 	%rs187, [%rd237];
	// begin inline asm
	{  cvt.f32.f16 %f472, %rs187;}

	// end inline asm
	add.f32 	%f476, %f475, %f472;
	add.s64 	%rd238, %rd237, %rd42;
	ld.global.nc.u16 	%rs188, [%rd238];
	// begin inline asm
	{  cvt.f32.f16 %f473, %rs188;}

	// end inline asm
	add.f32 	%f477, %f476, %f473;
	add.s64 	%rd239, %rd238, %rd42;
	ld.global.nc.u16 	%rs189, [%rd239];
	// begin inline asm
	{  cvt.f32.f16 %f474, %rs189;}

	// end inline asm
	add.f32 	%f548, %f477, %f474;
	add.s64 	%rd259, %rd259, 4;
$L__BB2_49:
	setp.eq.s64 	%p44, %rd39, 0;
	@%p44 bra 	$L__BB2_39;
	setp.eq.s64 	%p45, %rd39, 1;
	add.s64 	%rd240, %rd259, %rd3;
	mad.lo.s64 	%rd241, %rd240, %rd32, %rd47;
	shl.b64 	%rd242, %rd241, 1;
	add.s64 	%rd54, %rd1, %rd242;
	ld.global.nc.u16 	%rs190, [%rd54];
	// begin inline asm
	{  cvt.f32.f16 %f478, %rs190;}

	// end inline asm
	add.f32 	%f548, %f548, %f478;
	@%p45 bra 	$L__BB2_39;
	setp.eq.s64 	%p46, %rd39, 2;
	add.s64 	%rd55, %rd54, %rd42;
	ld.global.nc.u16 	%rs191, [%rd55];
	// begin inline asm
	{  cvt.f32.f16 %f479, %rs191;}

	// end inline asm
	add.f32 	%f548, %f548, %f479;
	@%p46 bra 	$L__BB2_39;
	add.s64 	%rd243, %rd55, %rd42;
	ld.global.nc.u16 	%rs192, [%rd243];
	// begin inline asm
	{  cvt.f32.f16 %f480, %rs192;}

	// end inline asm
	add.f32 	%f548, %f548, %f480;
	bra.uni 	$L__BB2_39;
$L__BB2_53:
	and.b64  	%rd56, %rd5, 15;
	add.s64 	%rd57, %rd56, -1;
	and.b64  	%rd58, %rd5, 7;
	add.s64 	%rd59, %rd58, -1;
	sub.s64 	%rd60, %rd3, %rd4;
	and.b64  	%rd61, %rd5, 9223372036854775792;
	and.b64  	%rd62, %rd5, 3;
$L__BB2_54:
	setp.lt.s64 	%p26, %rd5, 1;
	mov.f32 	%f562, 0f00000000;
	@%p26 bra 	$L__BB2_68;
	setp.gt.u64 	%p27, %rd60, -16;
	cvt.s64.s32 	%rd63, %r39;
	mov.f32 	%f562, 0f00000000;
	mov.b64 	%rd263, 0;
	@%p27 bra 	$L__BB2_58;
	mov.f32 	%f562, 0f00000000;
	mov.b64 	%rd261, 0;
$L__BB2_57:
	.pragma "nounroll";
	add.s64 	%rd158, %rd261, %rd3;
	mad.lo.s64 	%rd159, %rd158, %rd32, %rd63;
	shl.b64 	%rd160, %rd159, 1;
	add.s64 	%rd161, %rd1, %rd160;
	ld.global.nc.u16 	%rs130, [%rd161];
	// begin inline asm
	{  cvt.f32.f16 %f360, %rs130;}

	// end inline asm
	add.f32 	%f376, %f562, %f360;
	shl.b64 	%rd162, %rd32, 1;
	add.s64 	%rd163, %rd161, %rd162;
	ld.global.nc.u16 	%rs131, [%rd163];
	// begin inline asm
	{  cvt.f32.f16 %f361, %rs131;}

	// end inline asm
	add.f32 	%f377, %f376, %f361;
	add.s64 	%rd164, %rd163, %rd162;
	ld.global.nc.u16 	%rs132, [%rd164];
	// begin inline asm
	{  cvt.f32.f16 %f362, %rs132;}

	// end inline asm
	add.f32 	%f378, %f377, %f362;
	add.s64 	%rd165, %rd164, %rd162;
	ld.global.nc.u16 	%rs133, [%rd165];
	// begin inline asm
	{  cvt.f32.f16 %f363, %rs133;}

	// end inline asm
	add.f32 	%f379, %f378, %f363;
	add.s64 	%rd166, %rd165, %rd162;
	ld.global.nc.u16 	%rs134, [%rd166];
	// begin inline asm
	{  cvt.f32.f16 %f364, %rs134;}

	// end inline asm
	add.f32 	%f380, %f379, %f364;
	add.s64 	%rd167, %rd166, %rd162;
	ld.global.nc.u16 	%rs135, [%rd167];
	// begin inline asm
	{  cvt.f32.f16 %f365, %rs135;}

	// end inline asm
	add.f32 	%f381, %f380, %f365;
	add.s64 	%rd168, %rd167, %rd162;
	ld.global.nc.u16 	%rs136, [%rd168];
	// begin inline asm
	{  cvt.f32.f16 %f366, %rs136;}

	// end inline asm
	add.f32 	%f382, %f381, %f366;
	add.s64 	%rd169, %rd168, %rd162;
	ld.global.nc.u16 	%rs137, [%rd169];
	// begin inline asm
	{  cvt.f32.f16 %f367, %rs137;}

	// end inline asm
	add.f32 	%f383, %f382, %f367;
	add.s64 	%rd170, %rd169, %rd162;
	ld.global.nc.u16 	%rs138, [%rd170];
	// begin inline asm
	{  cvt.f32.f16 %f368, %rs138;}

	// end inline asm
	add.f32 	%f384, %f383, %f368;
	add.s64 	%rd171, %rd170, %rd162;
	ld.global.nc.u16 	%rs139, [%rd171];
	// begin inline asm
	{  cvt.f32.f16 %f369, %rs139;}

	// end inline asm
	add.f32 	%f385, %f384, %f369;
	add.s64 	%rd172, %rd171, %rd162;
	ld.global.nc.u16 	%rs140, [%rd172];
	// begin inline asm
	{  cvt.f32.f16 %f370, %rs140;}

	// end inline asm
	add.f32 	%f386, %f385, %f370;
	add.s64 	%rd173, %rd172, %rd162;
	ld.global.nc.u16 	%rs141, [%rd173];
	// begin inline asm
	{  cvt.f32.f16 %f371, %rs141;}

	// end inline asm
	add.f32 	%f387, %f386, %f371;
	add.s64 	%rd174, %rd173, %rd162;
	ld.global.nc.u16 	%rs142, [%rd174];
	// begin inline asm
	{  cvt.f32.f16 %f372, %rs142;}

	// end inline asm
	add.f32 	%f388, %f387, %f372;
	add.s64 	%rd175, %rd174, %rd162;
	ld.global.nc.u16 	%rs143, [%rd175];
	// begin inline asm
	{  cvt.f32.f16 %f373, %rs143;}

	// end inline asm
	add.f32 	%f389, %f388, %f373;
	add.s64 	%rd176, %rd175, %rd162;
	ld.global.nc.u16 	%rs144, [%rd176];
	// begin inline asm
	{  cvt.f32.f16 %f374, %rs144;}

	// end inline asm
	add.f32 	%f390, %f389, %f374;
	add.s64 	%rd177, %rd176, %rd162;
	ld.global.nc.u16 	%rs145, [%rd177];
	// begin inline asm
	{  cvt.f32.f16 %f375, %rs145;}

	// end inline asm
	add.f32 	%f562, %f390, %f375;
	add.s64 	%rd261, %rd261, 16;
	setp.ne.s64 	%p28, %rd261, %rd61;
	mov.u64 	%rd263, %rd61;
	@%p28 bra 	$L__BB2_57;
$L__BB2_58:
	setp.eq.s64 	%p29, %rd56, 0;
	@%p29 bra 	$L__BB2_68;
	setp.lt.u64 	%p30, %rd57, 7;
	@%p30 bra 	$L__BB2_61;
	add.s64 	%rd178, %rd263, %rd3;
	mad.lo.s64 	%rd179, %rd178, %rd32, %rd63;
	shl.b64 	%rd180, %rd179, 1;
	add.s64 	%rd181, %rd1, %rd180;
	ld.global.nc.u16 	%rs146, [%rd181];
	// begin inline asm
	{  cvt.f32.f16 %f392, %rs146;}

	// end inline asm
	add.f32 	%f400, %f562, %f392;
	shl.b64 	%rd182, %rd32, 1;
	add.s64 	%rd183, %rd181, %rd182;
	ld.global.nc.u16 	%rs147, [%rd183];
	// begin inline asm
	{  cvt.f32.f16 %f393, %rs147;}

	// end inline asm
	add.f32 	%f401, %f400, %f393;
	add.s64 	%rd184, %rd183, %rd182;
	ld.global.nc.u16 	%rs148, [%rd184];
	// begin inline asm
	{  cvt.f32.f16 %f394, %rs148;}

	// end inline asm
	add.f32 	%f402, %f401, %f394;
	add.s64 	%rd185, %rd184, %rd182;
	ld.global.nc.u16 	%rs149, [%rd185];
	// begin inline asm
	{  cvt.f32.f16 %f395, %rs149;}

	// end inline asm
	add.f32 	%f403, %f402, %f395;
	add.s64 	%rd186, %rd185, %rd182;
	ld.global.nc.u16 	%rs150, [%rd186];
	// begin inline asm
	{  cvt.f32.f16 %f396, %rs150;}

	// end inline asm
	add.f32 	%f404, %f403, %f396;
	add.s64 	%rd187, %rd186, %rd182;
	ld.global.nc.u16 	%rs151, [%rd187];
	// begin inline asm
	{  cvt.f32.f16 %f397, %rs151;}

	// end inline asm
	add.f32 	%f405, %f404, %f397;
	add.s64 	%rd188, %rd187, %rd182;
	ld.global.nc.u16 	%rs152, [%rd188];
	// begin inline asm
	{  cvt.f32.f16 %f398, %rs152;}

	// end inline asm
	add.f32 	%f406, %f405, %f398;
	add.s64 	%rd189, %rd188, %rd182;
	ld.global.nc.u16 	%rs153, [%rd189];
	// begin inline asm
	{  cvt.f32.f16 %f399, %rs153;}

	// end inline asm
	add.f32 	%f562, %f406, %f399;
	add.s64 	%rd263, %rd263, 8;
$L__BB2_61:
	setp.eq.s64 	%p31, %rd58, 0;
	@%p31 bra 	$L__BB2_68;
	setp.lt.u64 	%p32, %rd59, 3;
	@%p32 bra 	$L__BB2_64;
	add.s64 	%rd190, %rd263, %rd3;
	mad.lo.s64 	%rd191, %rd190, %rd32, %rd63;
	shl.b64 	%rd192, %rd191, 1;
	add.s64 	%rd193, %rd1, %rd192;
	ld.global.nc.u16 	%rs154, [%rd193];
	// begin inline asm
	{  cvt.f32.f16 %f408, %rs154;}

	// end inline asm
	add.f32 	%f412, %f562, %f408;
	shl.b64 	%rd194, %rd32, 1;
	add.s64 	%rd195, %rd193, %rd194;
	ld.global.nc.u16 	%rs155, [%rd195];
	// begin inline asm
	{  cvt.f32.f16 %f409, %rs155;}

	// end inline asm
	add.f32 	%f413, %f412, %f409;
	add.s64 	%rd196, %rd195, %rd194;
	ld.global.nc.u16 	%rs156, [%rd196];
	// begin inline asm
	{  cvt.f32.f16 %f410, %rs156;}

	// end inline asm
	add.f32 	%f414, %f413, %f410;
	add.s64 	%rd197, %rd196, %rd194;
	ld.global.nc.u16 	%rs157, [%rd197];
	// begin inline asm
	{  cvt.f32.f16 %f411, %rs157;}

	// end inline asm
	add.f32 	%f562, %f414, %f411;
	add.s64 	%rd263, %rd263, 4;
$L__BB2_64:
	setp.eq.s64 	%p33, %rd62, 0;
	@%p33 bra 	$L__BB2_68;
	setp.eq.s64 	%p34, %rd62, 1;
	add.s64 	%rd198, %rd263, %rd3;
	mad.lo.s64 	%rd199, %rd198, %rd32, %rd63;
	shl.b64 	%rd200, %rd199, 1;
	add.s64 	%rd71, %rd1, %rd200;
	ld.global.nc.u16 	%rs158, [%rd71];
	// begin inline asm
	{  cvt.f32.f16 %f415, %rs158;}

	// end inline asm
	add.f32 	%f562, %f562, %f415;
	@%p34 bra 	$L__BB2_68;
	setp.eq.s64 	%p35, %rd62, 2;
	shl.b64 	%rd72, %rd32, 1;
	add.s64 	%rd73, %rd71, %rd72;
	ld.global.nc.u16 	%rs159, [%rd73];
	// begin inline asm
	{  cvt.f32.f16 %f416, %rs159;}

	// end inline asm
	add.f32 	%f562, %f562, %f416;
	@%p35 bra 	$L__BB2_68;
	add.s64 	%rd201, %rd73, %rd72;
	ld.global.nc.u16 	%rs160, [%rd201];
	// begin inline asm
	{  cvt.f32.f16 %f417, %rs160;}

	// end inline asm
	add.f32 	%f562, %f562, %f417;
$L__BB2_68:
	// begin inline asm
	{  cvt.rn.f16.f32 %rs161, %f562;}

	// end inline asm
	add.s32 	%r33, %r39, %r15;
	mul.wide.s32 	%rd202, %r33, 2;
	add.s64 	%rd203, %rd2, %rd202;
	st.global.u16 	[%rd203], %rs161;
	add.s32 	%r39, %r39, %r16;
	setp.lt.s32 	%p36, %r39, %r21;
	@%p36 bra 	$L__BB2_54;
$L__BB2_69:
	ret;

}
	// .globl	_Z24embedding_pooling_kernelI6__halfLi1EEvPKT_PKlPS1_iii
.visible .entry _Z24embedding_pooling_kernelI6__halfLi1EEvPKT_PKlPS1_iii(
	.param .u64 .ptr .align 1 _Z24embedding_pooling_kernelI6__halfLi1EEvPKT_PKlPS1_iii_param_0,
	.param .u64 .ptr .align 1 _Z24embedding_pooling_kernelI6__halfLi1EEvPKT_PKlPS1_iii_param_1,
	.param .u64 .ptr .align 1 _Z24embedding_pooling_kernelI6__halfLi1EEvPKT_PKlPS1_iii_param_2,
	.param .u32 _Z24embedding_pooling_kernelI6__halfLi1EEvPKT_PKlPS1_iii_param_3,
	.param .u32 _Z24embedding_pooling_kernelI6__halfLi1EEvPKT_PKlPS1_iii_param_4,
	.param .u32 _Z24embedding_pooling_kernelI6__halfLi1EEvPKT_PKlPS1_iii_param_5
)
{
	.reg .pred 	%p<29>;
	.reg .b16 	%rs<67>;
	.reg .b32 	%r<23>;
	.reg .b32 	%f<173>;
	.reg .b64 	%rd<154>;

	ld.param.u64 	%rd46, [_Z24embedding_pooling_kernelI6__halfLi1EEvPKT_PKlPS1_iii_param_0];
	ld.param.u64 	%rd45, [_Z24embedding_pooling_kernelI6__halfLi1EEvPKT_PKlPS1_iii_param_1];
	ld.param.u64 	%rd47, [_Z24embedding_pooling_kernelI6__halfLi1EEvPKT_PKlPS1_iii_param_2];
	ld.param.u32 	%r14, [_Z24embedding_pooling_kernelI6__halfLi1EEvPKT_PKlPS1_iii_param_3];
	ld.param.u32 	%r16, [_Z24embedding_pooling_kernelI6__halfLi1EEvPKT_PKlPS1_iii_param_4];
	ld.param.u32 	%r15, [_Z24embedding_pooling_kernelI6__halfLi1EEvPKT_PKlPS1_iii_param_5];
	cvta.to.global.u64 	%rd1, %rd46;
	cvta.to.global.u64 	%rd2, %rd47;
	mov.u32 	%r1, %ctaid.x;
	setp.ge.s32 	%p1, %r1, %r16;
	@%p1 bra 	$L__BB3_39;
	cvta.to.global.u64 	%rd48, %rd45;
	mul.wide.u32 	%rd49, %r1, 8;
	add.s64 	%rd50, %rd48, %rd49;
	ld.global.nc.u64 	%rd3, [%rd50];
	ld.global.nc.u64 	%rd4, [%rd50+8];
	sub.s64 	%rd5, %rd4, %rd3;
	setp.ne.s64 	%p2, %rd5, 0;
	@%p2 bra 	$L__BB3_5;
	mov.u32 	%r20, %tid.x;
	setp.ge.s32 	%p27, %r20, %r14;
	@%p27 bra 	$L__BB3_39;
	mov.f32 	%f156, 0f00000000;
	// begin inline asm
	{  cvt.rn.f16.f32 %rs66, %f156;}

	// end inline asm
	mul.lo.s32 	%r3, %r14, %r1;
	mov.u32 	%r4, %ntid.x;
$L__BB3_4:
	add.s32 	%r19, %r20, %r3;
	mul.wide.s32 	%rd143, %r19, 2;
	add.s64 	%rd144, %rd2, %rd143;
	st.global.u16 	[%rd144], %rs66;
	add.s32 	%r20, %r20, %r4;
	setp.lt.s32 	%p28, %r20, %r14;
	@%p28 bra 	$L__BB3_4;
	bra.uni 	$L__BB3_39;
$L__BB3_5:
	mov.u32 	%r21, %tid.x;
	setp.ge.s32 	%p3, %r21, %r14;
	@%p3 bra 	$L__BB3_39;
	cvt.u64.u32 	%rd6, %r14;
	setp.ne.s32 	%p4, %r15, 1;
	mul.lo.s32 	%r8, %r14, %r1;
	mov.u32 	%r9, %ntid.x;
	@%p4 bra 	$L__BB3_23;
	and.b64  	%rd7, %rd5, 15;
	and.b64  	%rd8, %rd5, 7;
	sub.s64 	%rd9, %rd3, %rd4;
	and.b64  	%rd10, %rd5, 9223372036854775792;
	and.b64  	%rd11, %rd5, 3;
	shl.b64 	%rd12, %rd6, 5;
	shl.b64 	%rd13, %rd6, 1;
	cvt.rn.f32.s64 	%f1, %rd5;
$L__BB3_8:
	setp.gt.s64 	%p16, %rd5, 0;
	mov.f32 	%f158, 0f00000000;
	@%p16 bra 	$L__BB3_10;
$L__BB3_9:
	div.rn.f32 	%f155, %f158, %f1;
	// begin inline asm
	{  cvt.rn.f16.f32 %rs65, %f155;}

	// end inline asm
	add.s32 	%r18, %r21, %r8;
	mul.wide.s32 	%rd141, %r18, 2;
	add.s64 	%rd142, %rd2, %rd141;
	st.global.u16 	[%rd142], %rs65;
	add.s32 	%r21, %r21, %r9;
	setp.lt.s32 	%p26, %r21, %r14;
	@%p26 bra 	$L__BB3_8;
	bra.uni 	$L__BB3_39;
$L__BB3_10:
	setp.gt.u64 	%p17, %rd9, -16;
	cvt.s64.s32 	%rd18, %r21;
	mov.f32 	%f158, 0f00000000;
	mov.b64 	%rd148, 0;
	@%p17 bra 	$L__BB3_13;
	mad.lo.s64 	%rd100, %rd3, %rd6, %rd18;
	shl.b64 	%rd101, %rd100, 1;
	add.s64 	%rd145, %rd1, %rd101;
	mov.f32 	%f158, 0f00000000;
	mov.u64 	%rd146, %rd10;
$L__BB3_12:
	.pragma "nounroll";
	ld.global.nc.u16 	%rs34, [%rd145];
	// begin inline asm
	{  cvt.f32.f16 %f97, %rs34;}

	// end inline asm
	add.f32 	%f113, %f158, %f97;
	add.s64 	%rd102, %rd145, %rd13;
	ld.global.nc.u16 	%rs35, [%rd102];
	// begin inline asm
	{  cvt.f32.f16 %f98, %rs35;}

	// end inline asm
	add.f32 	%f114, %f113, %f98;
	add.s64 	%rd103, %rd102, %rd13;
	ld.global.nc.u16 	%rs36, [%rd103];
	// begin inline asm
	{  cvt.f32.f16 %f99, %rs36;}

	// end inline asm
	add.f32 	%f115, %f114, %f99;
	add.s64 	%rd104, %rd103, %rd13;
	ld.global.nc.u16 	%rs37, [%rd104];
	// begin inline asm
	{  cvt.f32.f16 %f100, %rs37;}

	// end inline asm
	add.f32 	%f116, %f115, %f100;
	add.s64 	%rd105, %rd104, %rd13;
	ld.global.nc.u16 	%rs38, [%rd105];
	// begin inline asm
	{  cvt.f32.f16 %f101, %rs38;}

	// end inline asm
	add.f32 	%f117, %f116, %f101;
	add.s64 	%rd106, %rd105, %rd13;
	ld.global.nc.u16 	%rs39, [%rd106];
	// begin inline asm
	{  cvt.f32.f16 %f102, %rs39;}

	// end inline asm
	add.f32 	%f118, %f117, %f102;
	add.s64 	%rd107, %rd106, %rd13;
	ld.global.nc.u16 	%rs40, [%rd107];
	// begin inline asm
	{  cvt.f32.f16 %f103, %rs40;}

	// end inline asm
	add.f32 	%f119, %f118, %f103;
	add.s64 	%rd108, %rd107, %rd13;
	ld.global.nc.u16 	%rs41, [%rd108];
	// begin inline asm
	{  cvt.f32.f16 %f104, %rs41;}

	// end inline asm
	add.f32 	%f120, %f119, %f104;
	add.s64 	%rd109, %rd108, %rd13;
	ld.global.nc.u16 	%rs42, [%rd109];
	// begin inline asm
	{  cvt.f32.f16 %f105, %rs42;}

	// end inline asm
	add.f32 	%f121, %f120, %f105;
	add.s64 	%rd110, %rd109, %rd13;
	ld.global.nc.u16 	%rs43, [%rd110];
	// begin inline asm
	{  cvt.f32.f16 %f106, %rs43;}

	// end inline asm
	add.f32 	%f122, %f121, %f106;
	add.s64 	%rd111, %rd110, %rd13;
	ld.global.nc.u16 	%rs44, [%rd111];
	// begin inline asm
	{  cvt.f32.f16 %f107, %rs44;}

	// end inline asm
	add.f32 	%f123, %f122, %f107;
	add.s64 	%rd112, %rd111, %rd13;
	ld.global.nc.u16 	%rs45, [%rd112];
	// begin inline asm
	{  cvt.f32.f16 %f108, %rs45;}

	// end inline asm
	add.f32 	%f124, %f123, %f108;
	add.s64 	%rd113, %rd112, %rd13;
	ld.global.nc.u16 	%rs46, [%rd113];
	// begin inline asm
	{  cvt.f32.f16 %f109, %rs46;}

	// end inline asm
	add.f32 	%f125, %f124, %f109;
	add.s64 	%rd114, %rd113, %rd13;
	ld.global.nc.u16 	%rs47, [%rd114];
	// begin inline asm
	{  cvt.f32.f16 %f110, %rs47;}

	// end inline asm
	add.f32 	%f126, %f125, %f110;
	add.s64 	%rd115, %rd114, %rd13;
	ld.global.nc.u16 	%rs48, [%rd115];
	// begin inline asm
	{  cvt.f32.f16 %f111, %rs48;}

	// end inline asm
	add.f32 	%f127, %f126, %f111;
	add.s64 	%rd116, %rd115, %rd13;
	ld.global.nc.u16 	%rs49, [%rd116];
	// begin inline asm
	{  cvt.f32.f16 %f112, %rs49;}

	// end inline asm
	add.f32 	%f158, %f127, %f112;
	add.s64 	%rd146, %rd146, -16;
	add.s64 	%rd145, %rd145, %rd12;
	setp.eq.s64 	%p18, %rd146, 0;
	mov.u64 	%rd148, %rd10;
	@%p18 bra 	$L__BB3_13;
	bra.uni 	$L__BB3_12;
$L__BB3_13:
	setp.eq.s64 	%p19, %rd7, 0;
	@%p19 bra 	$L__BB3_9;
	add.s64 	%rd117, %rd7, -1;
	setp.lt.u64 	%p20, %rd117, 7;
	@%p20 bra 	$L__BB3_16;
	add.s64 	%rd118, %rd148, %rd3;
	mad.lo.s64 	%rd119, %rd118, %rd6, %rd18;
	shl.b64 	%rd120, %rd119, 1;
	add.s64 	%rd121, %rd1, %rd120;
	ld.global.nc.u16 	%rs50, [%rd121];
	// begin inline asm
	{  cvt.f32.f16 %f129, %rs50;}

	// end inline asm
	add.f32 	%f137, %f158, %f129;
	add.s64 	%rd122, %rd121, %rd13;
	ld.global.nc.u16 	%rs51, [%rd122];
	// begin inline asm
	{  cvt.f32.f16 %f130, %rs51;}

	// end inline asm
	add.f32 	%f138, %f137, %f130;
	add.s64 	%rd123, %rd122, %rd13;
	ld.global.nc.u16 	%rs52, [%rd123];
	// begin inline asm
	{  cvt.f32.f16 %f131, %rs52;}

	// end inline asm
	add.f32 	%f139, %f138, %f131;
	add.s64 	%rd124, %rd123, %rd13;
	ld.global.nc.u16 	%rs53, [%rd124];
	// begin inline asm
	{  cvt.f32.f16 %f132, %rs53;}

	// end inline asm
	add.f32 	%f140, %f139, %f132;
	add.s64 	%rd125, %rd124, %rd13;
	ld.global.nc.u16 	%rs54, [%rd125];
	// begin inline asm
	{  cvt.f32.f16 %f133, %rs54;}

	// end inline asm
	add.f32 	%f141, %f140, %f133;
	add.s64 	%rd126, %rd125, %rd13;
	ld.global.nc.u16 	%rs55, [%rd126];
	// begin inline asm
	{  cvt.f32.f16 %f134, %rs55;}

	// end inline asm
	add.f32 	%f142, %f141, %f134;
	add.s64 	%rd127, %rd126, %rd13;
	ld.global.nc.u16 	%rs56, [%rd127];
	// begin inline asm
	{  cvt.f32.f16 %f135, %rs56;}

	// end inline asm
	add.f32 	%f143, %f142, %f135;
	add.s64 	%rd128, %rd127, %rd13;
	ld.global.nc.u16 	%rs57, [%rd128];
	// begin inline asm
	{  cvt.f32.f16 %f136, %rs57;}

	// end inline asm
	add.f32 	%f158, %f143, %f136;
	add.s64 	%rd148, %rd148, 8;
$L__BB3_16:
	setp.eq.s64 	%p21, %rd8, 0;
	@%p21 bra 	$L__BB3_9;
	add.s64 	%rd129, %rd8, -1;
	setp.lt.u64 	%p22, %rd129, 3;
	@%p22 bra 	$L__BB3_19;
	add.s64 	%rd130, %rd148, %rd3;
	mad.lo.s64 	%rd131, %rd130, %rd6, %rd18;
	shl.b64 	%rd132, %rd131, 1;
	add.s64 	%rd133, %rd1, %rd132;
	ld.global.nc.u16 	%rs58, [%rd133];
	// begin inline asm
	{  cvt.f32.f16 %f145, %rs58;}

	// end inline asm
	add.f32 	%f149, %f158, %f145;
	add.s64 	%rd134, %rd133, %rd13;
	ld.global.nc.u16 	%rs59, [%rd134];
	// begin inline asm
	{  cvt.f32.f16 %f146, %rs59;}

	// end inline asm
	add.f32 	%f150, %f149, %f146;
	add.s64 	%rd135, %rd134, %rd13;
	ld.global.nc.u16 	%rs60, [%rd135];
	// begin inline asm
	{  cvt.f32.f16 %f147, %rs60;}

	// end inline asm
	add.f32 	%f151, %f150, %f147;
	add.s64 	%rd136, %rd135, %rd13;
	ld.global.nc.u16 	%rs61, [%rd136];
	// begin inline asm
	{  cvt.f32.f16 %f148, %rs61;}

	// end inline asm
	add.f32 	%f158, %f151, %f148;
	add.s64 	%rd148, %rd148, 4;
$L__BB3_19:
	setp.eq.s64 	%p23, %rd11, 0;
	@%p23 bra 	$L__BB3_9;
	setp.eq.s64 	%p24, %rd11, 1;
	add.s64 	%rd137, %rd148, %rd3;
	mad.lo.s64 	%rd138, %rd137, %rd6, %rd18;
	shl.b64 	%rd139, %rd138, 1;
	add.s64 	%rd25, %rd1, %rd139;
	ld.global.nc.u16 	%rs62, [%rd25];
	// begin inline asm
	{  cvt.f32.f16 %f152, %rs62;}

	// end inline asm
	add.f32 	%f158, %f158, %f152;
	@%p24 bra 	$L__BB3_9;
	setp.eq.s64 	%p25, %rd11, 2;
	add.s64 	%rd26, %rd25, %rd13;
	ld.global.nc.u16 	%rs63, [%rd26];
	// begin inline asm
	{  cvt.f32.f16 %f153, %rs63;}

	// end inline asm
	add.f32 	%f158, %f158, %f153;
	@%p25 bra 	$L__BB3_9;
	add.s64 	%rd140, %rd26, %rd13;
	ld.global.nc.u16 	%rs64, [%rd140];
	// begin inline asm
	{  cvt.f32.f16 %f154, %rs64;}

	// end inline asm
	add.f32 	%f158, %f158, %f154;
	bra.uni 	$L__BB3_9;
$L__BB3_23:
	and.b64  	%rd27, %rd5, 15;
	add.s64 	%rd28, %rd27, -1;
	and.b64  	%rd29, %rd5, 7;
	add.s64 	%rd30, %rd29, -1;
	sub.s64 	%rd31, %rd3, %rd4;
	and.b64  	%rd32, %rd5, 9223372036854775792;
	and.b64  	%rd33, %rd5, 3;
$L__BB3_24:
	setp.lt.s64 	%p5, %rd5, 1;
	mov.f32 	%f172, 0f00000000;
	@%p5 bra 	$L__BB3_38;
	setp.gt.u64 	%p6, %rd31, -16;
	cvt.s64.s32 	%rd34, %r21;
	mov.f32 	%f172, 0f00000000;
	mov.b64 	%rd152, 0;
	@%p6 bra 	$L__BB3_28;
	mov.f32 	%f172, 0f00000000;
	mov.b64 	%rd150, 0;
$L__BB3_27:
	.pragma "nounroll";
	add.s64 	%rd53, %rd150, %rd3;
	mad.lo.s64 	%rd54, %rd53, %rd6, %rd34;
	shl.b64 	%rd55, %rd54, 1;
	add.s64 	%rd56, %rd1, %rd55;
	ld.global.nc.u16 	%rs2, [%rd56];
	// begin inline asm
	{  cvt.f32.f16 %f34, %rs2;}

	// end inline asm
	add.f32 	%f50, %f172, %f34;
	shl.b64 	%rd57, %rd6, 1;
	add.s64 	%rd58, %rd56, %rd57;
	ld.global.nc.u16 	%rs3, [%rd58];
	// begin inline asm
	{  cvt.f32.f16 %f35, %rs3;}

	// end inline asm
	add.f32 	%f51, %f50, %f35;
	add.s64 	%rd59, %rd58, %rd57;
	ld.global.nc.u16 	%rs4, [%rd59];
	// begin inline asm
	{  cvt.f32.f16 %f36, %rs4;}

	// end inline asm
	add.f32 	%f52, %f51, %f36;
	add.s64 	%rd60, %rd59, %rd57;
	ld.global.nc.u16 	%rs5, [%rd60];
	// begin inline asm
	{  cvt.f32.f16 %f37, %rs5;}

	// end inline asm
	add.f32 	%f53, %f52, %f37;
	add.s64 	%rd61, %rd60, %rd57;
	ld.global.nc.u16 	%rs6, [%rd61];
	// begin inline asm
	{  cvt.f32.f16 %f38, %rs6;}

	// end inline asm
	add.f32 	%f54, %f53, %f38;
	add.s64 	%rd62, %rd61, %rd57;
	ld.global.nc.u16 	%rs7, [%rd62];
	// begin inline asm
	{  cvt.f32.f16 %f39, %rs7;}

	// end inline asm
	add.f32 	%f55, %f54, %f39;
	add.s64 	%rd63, %rd62, %rd57;
	ld.global.nc.u16 	%rs8, [%rd63];
	// begin inline asm
	{  cvt.f32.f16 %f40, %rs8;}

	// end inline asm
	add.f32 	%f56, %f55, %f40;
	add.s64 	%rd64, %rd63, %rd57;
	ld.global.nc.u16 	%rs9, [%rd64];
	// begin inline asm
	{  cvt.f32.f16 %f41, %rs9;}

	// end inline asm
	add.f32 	%f57, %f56, %f41;
	add.s64 	%rd65, %rd64, %rd57;
	ld.global.nc.u16 	%rs10, [%rd65];
	// begin inline asm
	{  cvt.f32.f16 %f42, %rs10;}

	// end inline asm
	add.f32 	%f58, %f57, %f42;
	add.s64 	%rd66, %rd65, %rd57;
	ld.global.nc.u16 	%rs11, [%rd66];
	// begin inline asm
	{  cvt.f32.f16 %f43, %rs11;}

	// end inline asm
	add.f32 	%f59, %f58, %f43;
	add.s64 	%rd67, %rd66, %rd57;
	ld.global.nc.u16 	%rs12, [%rd67];
	// begin inline asm
	{  cvt.f32.f16 %f44, %rs12;}

	// end inline asm
	add.f32 	%f60, %f59, %f44;
	add.s64 	%rd68, %rd67, %rd57;
	ld.global.nc.u16 	%rs13, [%rd68];
	// begin inline asm
	{  cvt.f32.f16 %f45, %rs13;}

	// end inline asm
	add.f32 	%f61, %f60, %f45;
	add.s64 	%rd69, %rd68, %rd57;
	ld.global.nc.u16 	%rs14, [%rd69];
	// begin inline asm
	{  cvt.f32.f16 %f46, %rs14;}

	// end inline asm
	add.f32 	%f62, %f61, %f46;
	add.s64 	%rd70, %rd69, %rd57;
	ld.global.nc.u16 	%rs15, [%rd70];
	// begin inline asm
	{  cvt.f32.f16 %f47, %rs15;}

	// end inline asm
	add.f32 	%f63, %f62, %f47;
	add.s64 	%rd71, %rd70, %rd57;
	ld.global.nc.u16 	%rs16, [%rd71];
	// begin inline asm
	{  cvt.f32.f16 %f48, %rs16;}

	// end inline asm
	add.f32 	%f64, %f63, %f48;
	add.s64 	%rd72, %rd71, %rd57;
	ld.global.nc.u16 	%rs17, [%rd72];
	// begin inline asm
	{  cvt.f32.f16 %f49, %rs17;}

	// end inline asm
	add.f32 	%f172, %f64, %f49;
	add.s64 	%rd150, %rd150, 16;
	setp.ne.s64 	%p7, %rd150, %rd32;
	mov.u64 	%rd152, %rd32;
	@%p7 bra 	$L__BB3_27;
$L__BB3_28:
	setp.eq.s64 	%p8, %rd27, 0;
	@%p8 bra 	$L__BB3_38;
	setp.lt.u64 	%p9, %rd28, 7;
	@%p9 bra 	$L__BB3_31;
	add.s64 	%rd73, %rd152, %rd3;
	mad.lo.s64 	%rd74, %rd73, %rd6, %rd34;
	shl.b64 	%rd75, %rd74, 1;
	add.s64 	%rd76, %rd1, %rd75;
	ld.global.nc.u16 	%rs18, [%rd76];
	// begin inline asm
	{  cvt.f32.f16 %f66, %rs18;}

	// end inline asm
	add.f32 	%f74, %f172, %f66;
	shl.b64 	%rd77, %rd6, 1;
	add.s64 	%rd78, %rd76, %rd77;
	ld.global.nc.u16 	%rs19, [%rd78];
	// begin inline asm
	{  cvt.f32.f16 %f67, %rs19;}

	// end inline asm
	add.f32 	%f75, %f74, %f67;
	add.s64 	%rd79, %rd78, %rd77;
	ld.global.nc.u16 	%rs20, [%rd79];
	// begin inline asm
	{  cvt.f32.f16 %f68, %rs20;}

	// end inline asm
	add.f32 	%f76, %f75, %f68;
	add.s64 	%rd80, %rd79, %rd77;
	ld.global.nc.u16 	%rs21, [%rd80];
	// begin inline asm
	{  cvt.f32.f16 %f69, %rs21;}

	// end inline asm
	add.f32 	%f77, %f76, %f69;
	add.s64 	%rd81, %rd80, %rd77;
	ld.global.nc.u16 	%rs22, [%rd81];
	// begin inline asm
	{  cvt.f32.f16 %f70, %rs22;}

	// end inline asm
	add.f32 	%f78, %f77, %f70;
	add.s64 	%rd82, %rd81, %rd77;
	ld.global.nc.u16 	%rs23, [%rd82];
	// begin inline asm
	{  cvt.f32.f16 %f71, %rs23;}

	// end inline asm
	add.f32 	%f79, %f78, %f71;
	add.s64 	%rd83, %rd82, %rd77;
	ld.global.nc.u16 	%rs24, [%rd83];
	// begin inline asm
	{  cvt.f32.f16 %f72, %rs24;}

	// end inline asm
	add.f32 	%f80, %f79, %f72;
	add.s64 	%rd84, %rd83, %rd77;
	ld.global.nc.u16 	%rs25, [%rd84];
	// begin inline asm
	{  cvt.f32.f16 %f73, %rs25;}

	// end inline asm
	add.f32 	%f172, %f80, %f73;
	add.s64 	%rd152, %rd152, 8;
$L__BB3_31:
	setp.eq.s64 	%p10, %rd29, 0;
	@%p10 bra 	$L__BB3_38;
	setp.lt.u64 	%p11, %rd30, 3;
	@%p11 bra 	$L__BB3_34;
	add.s64 	%rd85, %rd152, %rd3;
	mad.lo.s64 	%rd86, %rd85, %rd6, %rd34;
	shl.b64 	%rd87, %rd86, 1;
	add.s64 	%rd88, %rd1, %rd87;
	ld.global.nc.u16 	%rs26, [%rd88];
	// begin inline asm
	{  cvt.f32.f16 %f82, %rs26;}

	// end inline asm
	add.f32 	%f86, %f172, %f82;
	shl.b64 	%rd89, %rd6, 1;
	add.s64 	%rd90, %rd88, %rd89;
	ld.global.nc.u16 	%rs27, [%rd90];
	// begin inline asm
	{  cvt.f32.f16 %f83, %rs27;}

	// end inline asm
	add.f32 	%f87, %f86, %f83;
	add.s64 	%rd91, %rd90, %rd89;
	ld.global.nc.u16 	%rs28, [%rd91];
	// begin inline asm
	{  cvt.f32.f16 %f84, %rs28;}

	// end inline asm
	add.f32 	%f88, %f87, %f84;
	add.s64 	%rd92, %rd91, %rd89;
	ld.global.nc.u16 	%rs29, [%rd92];
	// begin inline asm
	{  cvt.f32.f16 %f85, %rs29;}

	// end inline asm
	add.f32 	%f172, %f88, %f85;
	add.s64 	%rd152, %rd152, 4;
$L__BB3_34:
	setp.eq.s64 	%p12, %rd33, 0;
	@%p12 bra 	$L__BB3_38;
	setp.eq.s64 	%p13, %rd33, 1;
	add.s64 	%rd93, %rd152, %rd3;
	mad.lo.s64 	%rd94, %rd93, %rd6, %rd34;
	shl.b64 	%rd95, %rd94, 1;
	add.s64 	%rd42, %rd1, %rd95;
	ld.global.nc.u16 	%rs30, [%rd42];
	// begin inline asm
	{  cvt.f32.f16 %f89, %rs30;}

	// end inline asm
	add.f32 	%f172, %f172, %f89;
	@%p13 bra 	$L__BB3_38;
	setp.eq.s64 	%p14, %rd33, 2;
	shl.b64 	%rd43, %rd6, 1;
	add.s64 	%rd44, %rd42, %rd43;
	ld.global.nc.u16 	%rs31, [%rd44];
	// begin inline asm
	{  cvt.f32.f16 %f90, %rs31;}

	// end inline asm
	add.f32 	%f172, %f172, %f90;
	@%p14 bra 	$L__BB3_38;
	add.s64 	%rd96, %rd44, %rd43;
	ld.global.nc.u16 	%rs32, [%rd96];
	// begin inline asm
	{  cvt.f32.f16 %f91, %rs32;}

	// end inline asm
	add.f32 	%f172, %f172, %f91;
$L__BB3_38:
	// begin inline asm
	{  cvt.rn.f16.f32 %rs33, %f172;}

	// end inline asm
	add.s32 	%r17, %r21, %r8;
	mul.wide.s32 	%rd97, %r17, 2;
	add.s64 	%rd98, %rd2, %rd97;
	st.global.u16 	[%rd98], %rs33;
	add.s32 	%r21, %r21, %r9;
	setp.lt.s32 	%p15, %r21, %r14;
	@%p15 bra 	$L__BB3_24;
$L__BB3_39:
	ret;

}


// ===== COMPILED SASS (sm_100) =====

	.target	sm_100

	.elftype	@"ET_EXEC"


//--------------------- .note.nv.tkinfo           --------------------------
	.section	.note.nv.tkinfo,"",@"SHT_NOTE"
	.sectionflags	@"SHF_NOTE_NV_TKINFO"
	.tkinfo
        /*0018*/ 	.word	0x00000002
        /*0030*/ 	.string	""
        /*0030*/ 	.string	"ptxas"
        /*0030*/ 	.string	"Cuda compilation tools, release 13.0, V13.0.88"
        /*0030*/ 	.string	"Build cuda_13.0.r13.0/compiler.36424714_0"
        /*0030*/ 	.string	"-arch sm_100 -m 64 "



//--------------------- .note.nv.cuinfo           --------------------------
	.section	.note.nv.cuinfo,"",@"SHT_NOTE"
	.sectionflags	@"SHF_NOTE_NV_CUINFO"
        /*0018*/ 	.short	0x0002
        /*001a*/ 	.short	0x0064
        /*001c*/ 	.short	0x0082
	.zero		2


//--------------------- .nv.info                  --------------------------
	.section	.nv.info,"",@"SHT_CUDA_INFO"
	.align	4


	//----- nvinfo : EIATTR_REGCOUNT
	.align		4
        /*0000*/ 	.byte	0x04, 0x2f
        /*0002*/ 	.short	(.L_1 - .L_0)
	.align		4
.L_0:
        /*0004*/ 	.word	index@(_Z24embedding_pooling_kernelIfLi4EEvPKT_PKlPS0_iii)
        /*0008*/ 	.word	0x0000002c


	//----- nvinfo : EIATTR_FRAME_SIZE
	.align		4
.L_1:
        /*000c*/ 	.byte	0x04, 0x11
        /*000e*/ 	.short	(.L_3 - .L_2)
	.align		4
.L_2:
        /*0010*/ 	.word	index@($__internal_5_$__cuda_sm3x_div_rn_noftz_f32_slowpath)
        /*0014*/ 	.word	0x00000000


	//----- nvinfo : EIATTR_FRAME_SIZE
	.align		4
.L_3:
        /*0018*/ 	.byte	0x04, 0x11
        /*001a*/ 	.short	(.L_5 - .L_4)
	.align		4
.L_4:
        /*001c*/ 	.word	index@($__internal_4_$__cuda_sm20_rcp_rn_f32_slowpath)
        /*0020*/ 	.word	0x00000000


	//----- nvinfo : EIATTR_FRAME_SIZE
	.align		4
.L_5:
        /*0024*/ 	.byte	0x04, 0x11
        /*0026*/ 	.short	(.L_7 - .L_6)
	.align		4
.L_6:
        /*0028*/ 	.word	index@(_Z24embedding_pooling_kernelIfLi4EEvPKT_PKlPS0_iii)
        /*002c*/ 	.word	0x00000000


	//----- nvinfo : EIATTR_REGCOUNT
	.align		4
.L_7:
        /*0030*/ 	.byte	0x04, 0x2f
        /*0032*/ 	.short	(.L_9 - .L_8)
	.align		4
.L_8:
        /*0034*/ 	.word	index@(_Z24embedding_pooling_kernelIfLi1EEvPKT_PKlPS0_iii)
        /*0038*/ 	.word	0x00000020


	//----- nvinfo : EIATTR_FRAME_SIZE
	.align		4
.L_9:
        /*003c*/ 	.byte	0x04, 0x11
        /*003e*/ 	.short	(.L_11 - .L_10)
	.align		4
.L_10:
        /*0040*/ 	.word	index@($__internal_3_$__cuda_sm3x_div_rn_noftz_f32_slowpath)
        /*0044*/ 	.word	0x00000000


	//----- nvinfo : EIATTR_FRAME_SIZE
	.align		4
.L_11:
        /*0048*/ 	.byte	0x04, 0x11
        /*004a*/ 	.short	(.L_13 - .L_12)
	.align		4
.L_12:
        /*004c*/ 	.word	index@(_Z24embedding_pooling_kernelIfLi1EEvPKT_PKlPS0_iii)
        /*0050*/ 	.word	0x00000000


	//----- nvinfo : EIATTR_REGCOUNT
	.align		4
.L_13:
        /*0054*/ 	.byte	0x04, 0x2f
        /*0056*/ 	.short	(.L_15 - .L_14)
	.align		4
.L_14:
        /*0058*/ 	.word	index@(_Z24embedding_pooling_kernelI6__halfLi4EEvPKT_PKlPS1_iii)
        /*005c*/ 	.word	0x00000020


	//----- nvinfo : EIATTR_FRAME_SIZE
	.align		4
.L_15:
        /*0060*/ 	.byte	0x04, 0x11
        /*0062*/ 	.short	(.L_17 - .L_16)
	.align		4
.L_16:
        /*0064*/ 	.word	index@($__internal_2_$__cuda_sm3x_div_rn_noftz_f32_slowpath)
        /*0068*/ 	.word	0x00000000


	//----- nvinfo : EIATTR_FRAME_SIZE
	.align		4
.L_17:
        /*006c*/ 	.byte	0x04, 0x11
        /*006e*/ 	.short	(.L_19 - .L_18)
	.align		4
.L_18:
        /*0070*/ 	.word	index@($__internal_1_$__cuda_sm20_rcp_rn_f32_slowpath)
        /*0074*/ 	.word	0x00000000


	//----- nvinfo : EIATTR_FRAME_SIZE
	.align		4
.L_19:
        /*0078*/ 	.byte	0x04, 0x11
        /*007a*/ 	.short	(.L_21 - .L_20)
	.align		4
.L_20:
        /*007c*/ 	.word	index@(_Z24embedding_pooling_kernelI6__halfLi4EEvPKT_PKlPS1_iii)
        /*0080*/ 	.word	0x00000000


	//----- nvinfo : EIATTR_REGCOUNT
	.align		4
.L_21:
        /*0084*/ 	.byte	0x04, 0x2f
        /*0086*/ 	.short	(.L_23 - .L_22)
	.align		4
.L_22:
        /*0088*/ 	.word	index@(_Z24embedding_pooling_kernelI6__halfLi1EEvPKT_PKlPS1_iii)
        /*008c*/ 	.word	0x00000020


	//----- nvinfo : EIATTR_FRAME_SIZE
	.align		4
.L_23:
        /*0090*/ 	.byte	0x04, 0x11
        /*0092*/ 	.short	(.L_25 - .L_24)
	.align		4
.L_24:
        /*0094*/ 	.word	index@($__internal_0_$__cuda_sm3x_div_rn_noftz_f32_slowpath)
        /*0098*/ 	.word	0x00000000


	//----- nvinfo : EIATTR_FRAME_SIZE
	.align		4
.L_25:
        /*009c*/ 	.byte	0x04, 0x11
        /*009e*/ 	.short	(.L_27 - .L_26)
	.align		4
.L_26:
        /*00a0*/ 	.word	index@(_Z24embedding_pooling_kernelI6__halfLi1EEvPKT_PKlPS1_iii)
        /*00a4*/ 	.word	0x00000000


	//----- nvinfo : EIATTR_MIN_STACK_SIZE
	.align		4
.L_27:
        /*00a8*/ 	.byte	0x04, 0x12
        /*00aa*/ 	.short	(.L_29 - .L_28)
	.align		4
.L_28:
        /*00ac*/ 	.word	index@(_Z24embedding_pooling_kernelI6__halfLi1EEvPKT_PKlPS1_iii)
        /*00b0*/ 	.word	0x00000000


	//----- nvinfo : EIATTR_MIN_STACK_SIZE
	.align		4
.L_29:
        /*00b4*/ 	.byte	0x04, 0x12
        /*00b6*/ 	.short	(.L_31 - .L_30)
	.align		4
.L_30:
        /*00b8*/ 	.word	index@(_Z24embedding_pooling_kernelI6__halfLi4EEvPKT_PKlPS1_iii)
        /*00bc*/ 	.word	0x00000000


	//----- nvinfo : EIATTR_MIN_STACK_SIZE
	.align		4
.L_31:
        /*00c0*/ 	.byte	0x04, 0x12
        /*00c2*/ 	.short	(.L_33 - .L_32)
	.align		4
.L_32:
        /*00c4*/ 	.word	index@(_Z24embedding_pooling_kernelIfLi1EEvPKT_PKlPS0_iii)
        /*00c8*/ 	.word	0x00000000


	//----- nvinfo : EIATTR_MIN_STACK_SIZE
	.align		4
.L_33:
        /*00cc*/ 	.byte	0x04, 0x12
        /*00ce*/ 	.short	(.L_35 - .L_34)
	.align		4
.L_34:
        /*00d0*/ 	.word	index@(_Z24embedding_pooling_kernelIfLi4EEvPKT_PKlPS0_iii)
        /*00d4*/ 	.word	0x00000000
.L_35:


//--------------------- .nv.compat                --------------------------
	.section	.nv.compat,"",@"SHT_CUDA_COMPAT_INFO"
	.align	4
        /*0000*/ 	.byte	0x02, 0x09, 0x00, 0x00, 0x02, 0x02, 0x01, 0x00, 0x02, 0x05, 0x05, 0x00, 0x03, 0x07, 0x01, 0x01
        /*0010*/ 	.byte	0x02, 0x03, 0x00, 0x00, 0x02, 0x06, 0x01, 0x00, 0x04, 0x0b, 0x08, 0x00, 0x01, 0x00, 0x00, 0x00
        /*0020*/ 	.byte	0x00, 0x00, 0x00, 0x00


//--------------------- .nv.info._Z24embedding_pooling_kernelI6__halfLi1EEvPKT_PKlPS1_iii --------------------------
	.section	.nv.info._Z24embedding_pooling_kernelI6__halfLi1EEvPKT_PKlPS1_iii,"",@"SHT_CUDA_INFO"
	.sectionflags	@""
	.align	4


	//----- nvinfo : EIATTR_CUDA_API_VERSION
	.align		4
        /*0000*/ 	.byte	0x04, 0x37
        /*0002*/ 	.short	(.L_37 - .L_36)
.L_36:
        /*0004*/ 	.word	0x00000082


	//----- nvinfo : EIATTR_KPARAM_INFO
	.align		4
.L_37:
        /*0008*/ 	.byte	0x04, 0x17
        /*000a*/ 	.short	(.L_39 - .L_38)
.L_38:
        /*000c*/ 	.word	0x00000000
        /*0010*/ 	.short	0x0005
        /*0012*/ 	.short	0x0020
        /*0014*/ 	.byte	0x00, 0xf0, 0x11, 0x00


	//----- nvinfo : EIATTR_KPARAM_INFO
	.align		4
.L_39:
        /*0018*/ 	.byte	0x04, 0x17
        /*001a*/ 	.short	(.L_41 - .L_40)
.L_40:
        /*001c*/ 	.word	0x00000000
        /*0020*/ 	.short	0x0004
        /*0022*/ 	.short	0x001c
        /*0024*/ 	.byte	0x00, 0xf0, 0x11, 0x00


	//----- nvinfo : EIATTR_KPARAM_INFO
	.align		4
.L_41:
        /*0028*/ 	.byte	0x04, 0x17
        /*002a*/ 	.short	(.L_43 - .L_42)
.L_42:
        /*002c*/ 	.word	0x00000000
        /*0030*/ 	.short	0x0003
        /*0032*/ 	.short	0x0018
        /*0034*/ 	.byte	0x00, 0xf0, 0x11, 0x00


	//----- nvinfo : EIATTR_KPARAM_INFO
	.align		4
.L_43:
        /*0038*/ 	.byte	0x04, 0x17
        /*003a*/ 	.short	(.L_45 - .L_44)
.L_44:
        /*003c*/ 	.word	0x00000000
        /*0040*/ 	.short	0x0002
        /*0042*/ 	.short	0x0010
        /*0044*/ 	.byte	0x00, 0xf5, 0x21, 0x00


	//----- nvinfo : EIATTR_KPARAM_INFO
	.align		4
.L_45:
        /*0048*/ 	.byte	0x04, 0x17
        /*004a*/ 	.short	(.L_47 - .L_46)
.L_46:
        /*004c*/ 	.word	0x00000000
        /*0050*/ 	.short	0x0001
        /*0052*/ 	.short	0x0008
        /*0054*/ 	.byte	0x00, 0xf5, 0x21, 0x00


	//----- nvinfo : EIATTR_KPARAM_INFO
	.align		4
.L_47:
        /*0058*/ 	.byte	0x04, 0x17
        /*005a*/ 	.short	(.L_49 - .L_48)
.L_48:
        /*005c*/ 	.word	0x00000000
        /*0060*/ 	.short	0x0000
        /*0062*/ 	.short	0x0000
        /*0064*/ 	.byte	0x00, 0xf5, 0x21, 0x00


	//----- nvinfo : EIATTR_SPARSE_MMA_MASK
	.align		4
.L_49:
        /*0068*/ 	.byte	0x03, 0x50
        /*006a*/ 	.short	0x0000


	//----- nvinfo : EIATTR_MAXREG_COUNT
	.align		4
        /*006c*/ 	.byte	0x03, 0x1b
        /*006e*/ 	.short	0x00ff


	//----- nvinfo : EIATTR_MERCURY_ISA_VERSION
	.align		4
        /*0070*/ 	.byte	0x03, 0x5f
        /*0072*/ 	.short	0x0101


	//----- nvinfo : EIATTR_VRC_CTA_INIT_COUNT
	.align		4
        /*0074*/ 	.byte	0x02, 0x4a
	.zero		1
	.zero		1


	//----- nvinfo : EIATTR_EXIT_INSTR_OFFSETS
	.align		4
        /*0078*/ 	.byte	0x04, 0x1c
        /*007a*/ 	.short	(.L_51 - .L_50)


	//   ....[0]....
.L_50:
        /*007c*/ 	.word	0x00000040


	//   ....[1]....
        /*0080*/ 	.word	0x00000120


	//   ....[2]....
        /*0084*/ 	.word	0x000001b0


	//   ....[3]....
        /*0088*/ 	.word	0x000001f0


	//   ....[4]....
        /*008c*/ 	.word	0x00001330


	//   ....[5]....
        /*0090*/ 	.word	0x00002370


	//----- nvinfo : EIATTR_CRS_STACK_SIZE
	.align		4
.L_51:
        /*0094*/ 	.byte	0x04, 0x1e
        /*0096*/ 	.short	(.L_53 - .L_52)
.L_52:
        /*0098*/ 	.word	0x00000000


	//----- nvinfo : EIATTR_CBANK_PARAM_SIZE
	.align		4
.L_53:
        /*009c*/ 	.byte	0x03, 0x19
        /*009e*/ 	.short	0x0024


	//----- nvinfo : EIATTR_PARAM_CBANK
	.align		4
        /*00a0*/ 	.byte	0x04, 0x0a
        /*00a2*/ 	.short	(.L_55 - .L_54)
	.align		4
.L_54:
        /*00a4*/ 	.word	index@(.nv.constant0._Z24embedding_pooling_kernelI6__halfLi1EEvPKT_PKlPS1_iii)
        /*00a8*/ 	.short	0x0380
        /*00aa*/ 	.short	0x0024


	//----- nvinfo : EIATTR_SW_WAR
	.align		4
.L_55:
        /*00ac*/ 	.byte	0x04, 0x36
        /*00ae*/ 	.short	(.L_57 - .L_56)
.L_56:
        /*00b0*/ 	.word	0x00000008
.L_57:


//--------------------- .nv.info._Z24embedding_pooling_kernelI6__halfLi4EEvPKT_PKlPS1_iii --------------------------
	.section	.nv.info._Z24embedding_pooling_kernelI6__halfLi4EEvPKT_PKlPS1_iii,"",@"SHT_CUDA_INFO"
	.sectionflags	@""
	.align	4


	//----- nvinfo : EIATTR_CUDA_API_VERSION
	.align		4
        /*0000*/ 	.byte	0x04, 0x37
        /*0002*/ 	.short	(.L_59 - .L_58)
.L_58:
        /*0004*/ 	.word	0x00000082


	//----- nvinfo : EIATTR_KPARAM_INFO
	.align		4
.L_59:
        /*0008*/ 	.byte	0x04, 0x17
        /*000a*/ 	.short	(.L_61 - .L_60)
.L_60:
        /*000c*/ 	.word	0x00000000
        /*0010*/ 	.short	0x0005
        /*0012*/ 	.short	0x0020
        /*0014*/ 	.byte	0x00, 0xf0, 0x11, 0x00


	//----- nvinfo : EIATTR_KPARAM_INFO
	.align		4
.L_61:
        /*0018*/ 	.byte	0x04, 0x17
        /*001a*/ 	.short	(.L_63 - .L_62)
.L_62:
        /*001c*/ 	.word	0x00000000
        /*0020*/ 	.short	0x0004
        /*0022*/ 	.short	0x001c
        /*0024*/ 	.byte	0x00, 0xf0, 0x11, 0x00


	//----- nvinfo : EIATTR_KPARAM_INFO
	.align		4
.L_63:
        /*0028*/ 	.byte	0x04, 0x17
        /*002a*/ 	.short	(.L_65 - .L_64)
.L_64:
        /*002c*/ 	.word	0x00000000
        /*0030*/ 	.short	0x0003
        /*0032*/ 	.short	0x0018
        /*0034*/ 	.byte	0x00, 0xf0, 0x11, 0x00


	//----- nvinfo : EIATTR_KPARAM_INFO
	.align		4
.L_65:
        /*0038*/ 	.byte	0x04, 0x17
        /*003a*/ 	.short	(.L_67 - .L_66)
.L_66:
        /*003c*/ 	.word	0x00000000
        /*0040*/ 	.short	0x0002
        /*0042*/ 	.short	0x0010
        /*0044*/ 	.byte	0x00, 0xf5, 0x21, 0x00


	//----- nvinfo : EIATTR_KPARAM_INFO
	.align		4
.L_67:
        /*0048*/ 	.byte	0x04, 0x17
        /*004a*/ 	.short	(.L_69 - .L_68)
.L_68:
        /*004c*/ 	.word	0x00000000
        /*0050*/ 	.short	0x0001
        /*0052*/ 	.short	0x0008
        /*0054*/ 	.byte	0x00, 0xf5, 0x21, 0x00


	//----- nvinfo : EIATTR_KPARAM_INFO
	.align		4
.L_69:
        /*0058*/ 	.byte	0x04, 0x17
        /*005a*/ 	.short	(.L_71 - .L_70)
.L_70:
        /*005c*/ 	.word	0x00000000
        /*0060*/ 	.short	0x0000
        /*0062*/ 	.short	0x0000
        /*0064*/ 	.byte	0x00, 0xf5, 0x21, 0x00


	//----- nvinfo : EIATTR_SPARSE_MMA_MASK
	.align		4
.L_71:
        /*0068*/ 	.byte	0x03, 0x50
        /*006a*/ 	.short	0x0000


	//----- nvinfo : EIATTR_MAXREG_COUNT
	.align		4
        /*006c*/ 	.byte	0x03, 0x1b
        /*006e*/ 	.short	0x00ff


	//----- nvinfo : EIATTR_MERCURY_ISA_VERSION
	.align		4
        /*0070*/ 	.byte	0x03, 0x5f
        /*0072*/ 	.short	0x0101


	//----- nvinfo : EIATTR_VRC_CTA_INIT_COUNT
	.align		4
        /*0074*/ 	.byte	0x02, 0x4a
	.zero		1
	.zero		1


	//----- nvinfo : EIATTR_EXIT_INSTR_OFFSETS
	.align		4
        /*0078*/ 	.byte	0x04, 0x1c
        /*007a*/ 	.short	(.L_73 - .L_72)


	//   ....[0]....
.L_72:
        /*007c*/ 	.word	0x00000040


	//   ....[1]....
        /*0080*/ 	.word	0x00000170


	//   ....[2]....
        /*0084*/ 	.word	0x00000200


	//   ....[3]....
        /*0088*/ 	.word	0x00002d80


	//   ....[4]....
        /*008c*/ 	.word	0x00003f60


	//   ....[5]....
        /*0090*/ 	.word	0x00005070


	//----- nvinfo : EIATTR_CRS_STACK_SIZE
	.align		4
.L_73:
        /*0094*/ 	.byte	0x04, 0x1e
        /*0096*/ 	.short	(.L_75 - .L_74)
.L_74:
        /*0098*/ 	.word	0x00000000


	//----- nvinfo : EIATTR_CBANK_PARAM_SIZE
	.align		4
.L_75:
        /*009c*/ 	.byte	0x03, 0x19
        /*009e*/ 	.short	0x0024


	//----- nvinfo : EIATTR_PARAM_CBANK
	.align		4
        /*00a0*/ 	.byte	0x04, 0x0a
        /*00a2*/ 	.short	(.L_77 - .L_76)
	.align		4
.L_76:
        /*00a4*/ 	.word	index@(.nv.constant0._Z24embedding_pooling_kernelI6__halfLi4EEvPKT_PKlPS1_iii)
        /*00a8*/ 	.short	0x0380
        /*00aa*/ 	.short	0x0024


	//----- nvinfo : EIATTR_SW_WAR
	.align		4
.L_77:
        /*00ac*/ 	.byte	0x04, 0x36
        /*00ae*/ 	.short	(.L_79 - .L_78)
.L_78:
        /*00b0*/ 	.word	0x00000008
.L_79:


//--------------------- .nv.info._Z24embedding_pooling_kernelIfLi1EEvPKT_PKlPS0_iii --------------------------
	.section	.nv.info._Z24embedding_pooling_kernelIfLi1EEvPKT_PKlPS0_iii,"",@"SHT_CUDA_INFO"
	.sectionflags	@""
	.align	4


	//----- nvinfo : EIATTR_CUDA_API_VERSION
	.align		4
        /*0000*/ 	.byte	0x04, 0x37
        /*0002*/ 	.short	(.L_81 - .L_80)
.L_80:
        /*0004*/ 	.word	0x00000082


	//----- nvinfo : EIATTR_KPARAM_INFO
	.align		4
.L_81:
        /*0008*/ 	.byte	0x04, 0x17
        /*000a*/ 	.short	(.L_83 - .L_82)
.L_82:
        /*000c*/ 	.word	0x00000000
        /*0010*/ 	.short	0x0005
        /*0012*/ 	.short	0x0020
        /*0014*/ 	.byte	0x00, 0xf0, 0x11, 0x00


	//----- nvinfo : EIATTR_KPARAM_INFO
	.align		4
.L_83:
        /*0018*/ 	.byte	0x04, 0x17
        /*001a*/ 	.short	(.L_85 - .L_84)
.L_84:
        /*001c*/ 	.word	0x00000000
        /*0020*/ 	.short	0x0004
        /*0022*/ 	.short	0x001c
        /*0024*/ 	.byte	0x00, 0xf0, 0x11, 0x00


	//----- nvinfo : EIATTR_KPARAM_INFO
	.align		4
.L_85:
        /*0028*/ 	.byte	0x04, 0x17
        /*002a*/ 	.short	(.L_87 - .L_86)
.L_86:
        /*002c*/ 	.word	0x00000000
        /*0030*/ 	.short	0x0003
        /*0032*/ 	.short	0x0018
        /*0034*/ 	.byte	0x00, 0xf0, 0x11, 0x00


	//----- nvinfo : EIATTR_KPARAM_INFO
	.align		4
.L_87:
        /*0038*/ 	.byte	0x04, 0x17
        /*003a*/ 	.short	(.L_89 - .L_88)
.L_88:
        /*003c*/ 	.word	0x00000000
        /*0040*/ 	.short	0x0002
        /*0042*/ 	.short	0x0010
        /*0044*/ 	.byte	0x00, 0xf5, 0x21, 0x00


	//----- nvinfo : EIATTR_KPARAM_INFO
	.align		4
.L_89:
        /*0048*/ 	.byte	0x04, 0x17
        /*004a*/ 	.short	(.L_91 - .L_90)
.L_90:
        /*004c*/ 	.word	0x00000000
        /*0050*/ 	.short	0x0001
        /*0052*/ 	.short	0x0008
        /*0054*/ 	.byte	0x00, 0xf5, 0x21, 0x00


	//----- nvinfo : EIATTR_KPARAM_INFO
	.align		4
.L_91:
        /*0058*/ 	.byte	0x04, 0x17
        /*005a*/ 	.short	(.L_93 - .L_92)
.L_92:
        /*005c*/ 	.word	0x00000000
        /*0060*/ 	.short	0x0000
        /*0062*/ 	.short	0x0000
        /*0064*/ 	.byte	0x00, 0xf5, 0x21, 0x00


	//----- nvinfo : EIATTR_SPARSE_MMA_MASK
	.align		4
.L_93:
        /*0068*/ 	.byte	0x03, 0x50
        /*006a*/ 	.short	0x0000


	//----- nvinfo : EIATTR_MAXREG_COUNT
	.align		4
        /*006c*/ 	.byte	0x03, 0x1b
        /*006e*/ 	.short	0x00ff


	//----- nvinfo : EIATTR_MERCURY_ISA_VERSION
	.align		4
        /*0070*/ 	.byte	0x03, 0x5f
        /*0072*/ 	.short	0x0101


	//----- nvinfo : EIATTR_VRC_CTA_INIT_COUNT
	.align		4
        /*0074*/ 	.byte	0x02, 0x4a
	.zero		1
	.zero		1


	//----- nvinfo : EIATTR_EXIT_INSTR_OFFSETS
	.align		4
        /*0078*/ 	.byte	0x04, 0x1c
        /*007a*/ 	.short	(.L_95 - .L_94)


	//   ....[0]....
.L_94:
        /*007c*/ 	.word	0x00000040


	//   ....[1]....
        /*0080*/ 	.word	0x00000120


	//   ....[2]....
        /*0084*/ 	.word	0x000001b0


	//   ....[3]....
        /*0088*/ 	.word	0x000001f0


	//   ....[4]....
        /*008c*/ 	.word	0x00001130


	//   ....[5]....
        /*0090*/ 	.word	0x00001f70


	//----- nvinfo : EIATTR_CRS_STACK_SIZE
	.align		4
.L_95:
        /*0094*/ 	.byte	0x04, 0x1e
        /*0096*/ 	.short	(.L_97 - .L_96)
.L_96:
        /*0098*/ 	.word	0x00000000


	//----- nvinfo : EIATTR_CBANK_PARAM_SIZE
	.align		4
.L_97:
        /*009c*/ 	.byte	0x03, 0x19
        /*009e*/ 	.short	0x0024


	//----- nvinfo : EIATTR_PARAM_CBANK
	.align		4
        /*00a0*/ 	.byte	0x04, 0x0a
        /*00a2*/ 	.short	(.L_99 - .L_98)
	.align		4
.L_98:
        /*00a4*/ 	.word	index@(.nv.constant0._Z24embedding_pooling_kernelIfLi1EEvPKT_PKlPS0_iii)
        /*00a8*/ 	.short	0x0380
        /*00aa*/ 	.short	0x0024


	//----- nvinfo : EIATTR_SW_WAR
	.align		4
.L_99:
        /*00ac*/ 	.byte	0x04, 0x36
        /*00ae*/ 	.short	(.L_101 - .L_100)
.L_100:
        /*00b0*/ 	.word	0x00000008
.L_101:


//--------------------- .nv.info._Z24embedding_pooling_kernelIfLi4EEvPKT_PKlPS0_iii --------------------------
	.section	.nv.info._Z24embedding_pooling_kernelIfLi4EEvPKT_PKlPS0_iii,"",@"SHT_CUDA_INFO"
	.sectionflags	@""
	.align	4


	//----- nvinfo : EIATTR_CUDA_API_VERSION
	.align		4
        /*0000*/ 	.byte	0x04, 0x37
        /*0002*/ 	.short	(.L_103 - .L_102)
.L_102:
        /*0004*/ 	.word	0x00000082


	//----- nvinfo : EIATTR_KPARAM_INFO
	.align		4
.L_103:
        /*0008*/ 	.byte	0x04, 0x17
        /*000a*/ 	.short	(.L_105 - .L_104)
.L_104:
        /*000c*/ 	.word	0x00000000
        /*0010*/ 	.short	0x0005
        /*0012*/ 	.short	0x0020
        /*0014*/ 	.byte	0x00, 0xf0, 0x11, 0x00


	//----- nvinfo : EIATTR_KPARAM_INFO
	.align		4
.L_105:
        /*0018*/ 	.byte	0x04, 0x17
        /*001a*/ 	.short	(.L_107 - .L_106)
.L_106:
        /*001c*/ 	.word	0x00000000
        /*0020*/ 	.short	0x0004
        /*0022*/ 	.short	0x001c
        /*0024*/ 	.byte	0x00, 0xf0, 0x11, 0x00


	//----- nvinfo : EIATTR_KPARAM_INFO
	.align		4
.L_107:
        /*0028*/ 	.byte	0x04, 0x17
        /*002a*/ 	.short	(.L_109 - .L_108)
.L_108:
        /*002c*/ 	.word	0x00000000
        /*0030*/ 	.short	0x0003
        /*0032*/ 	.short	0x0018
        /*0034*/ 	.byte	0x00, 0xf0, 0x11, 0x00


	//----- nvinfo : EIATTR_KPARAM_INFO
	.align		4
.L_109:
        /*0038*/ 	.byte	0x04, 0x17
        /*003a*/ 	.short	(.L_111 - .L_110)
.L_110:
        /*003c*/ 	.word	0x00000000
        /*0040*/ 	.short	0x0002
        /*0042*/ 	.short	0x0010
        /*0044*/ 	.byte	0x00, 0xf5, 0x21, 0x00


	//----- nvinfo : EIATTR_KPARAM_INFO
	.align		4
.L_111:
        /*0048*/ 	.byte	0x04, 0x17
        /*004a*/ 	.short	(.L_113 - .L_112)
.L_112:
        /*004c*/ 	.word	0x00000000
        /*0050*/ 	.short	0x0001
        /*0052*/ 	.short	0x0008
        /*0054*/ 	.byte	0x00, 0xf5, 0x21, 0x00


	//----- nvinfo : EIATTR_KPARAM_INFO
	.align		4
.L_113:
        /*0058*/ 	.byte	0x04, 0x17
        /*005a*/ 	.short	(.L_115 - .L_114)
.L_114:
        /*005c*/ 	.word	0x00000000
        /*0060*/ 	.short	0x0000
        /*0062*/ 	.short	0x0000
        /*0064*/ 	.byte	0x00, 0xf5, 0x21, 0x00


	//----- nvinfo : EIATTR_SPARSE_MMA_MASK
	.align		4
.L_115:
        /*0068*/ 	.byte	0x03, 0x50
        /*006a*/ 	.short	0x0000


	//----- nvinfo : EIATTR_MAXREG_COUNT
	.align		4
        /*006c*/ 	.byte	0x03, 0x1b
        /*006e*/ 	.short	0x00ff


	//----- nvinfo : EIATTR_MERCURY_ISA_VERSION
	.align		4
        /*0070*/ 	.byte	0x03, 0x5f
        /*0072*/ 	.short	0x0101


	//----- nvinfo : EIATTR_VRC_CTA_INIT_COUNT
	.align		4
        /*0074*/ 	.byte	0x02, 0x4a
	.zero		1
	.zero		1


	//----- nvinfo : EIATTR_EXIT_INSTR_OFFSETS
	.align		4
        /*0078*/ 	.byte	0x04, 0x1c
        /*007a*/ 	.short	(.L_117 - .L_116)


	//   ....[0]....
.L_116:
        /*007c*/ 	.word	0x00000040


	//   ....[1]....
        /*0080*/ 	.word	0x00000130


	//   ....[2]....
        /*0084*/ 	.word	0x000001c0


	//   ....[3]....
        /*0088*/ 	.word	0x00001f10


	//   ....[4]....
        /*008c*/ 	.word	0x00002f00


	//   ....[5]....
        /*0090*/ 	.word	0x00003dd0


	//----- nvinfo : EIATTR_CRS_STACK_SIZE
	.align		4
.L_117:
        /*0094*/ 	.byte	0x04, 0x1e
        /*0096*/ 	.short	(.L_119 - .L_118)
.L_118:
        /*0098*/ 	.word	0x00000000


	//----- nvinfo : EIATTR_CBANK_PARAM_SIZE
	.align		4
.L_119:
        /*009c*/ 	.byte	0x03, 0x19
        /*009e*/ 	.short	0x0024


	//----- nvinfo : EIATTR_PARAM_CBANK
	.align		4
        /*00a0*/ 	.byte	0x04, 0x0a
        /*00a2*/ 	.short	(.L_121 - .L_120)
	.align		4
.L_120:
        /*00a4*/ 	.word	index@(.nv.constant0._Z24embedding_pooling_kernelIfLi4EEvPKT_PKlPS0_iii)
        /*00a8*/ 	.short	0x0380
        /*00aa*/ 	.short	0x0024


	//----- nvinfo : EIATTR_SW_WAR
	.align		4
.L_121:
        /*00ac*/ 	.byte	0x04, 0x36
        /*00ae*/ 	.short	(.L_123 - .L_122)
.L_122:
        /*00b0*/ 	.word	0x00000008
.L_123:


//--------------------- .nv.callgraph             --------------------------
	.section	.nv.callgraph,"",@"SHT_CUDA_CALLGRAPH"
	.align	4
	.sectionentsize	8
	.align		4
        /*0000*/ 	.word	0x00000000
	.align		4
        /*0004*/ 	.word	0xffffffff
	.align		4
        /*0008*/ 	.word	0x00000000
	.align		4
        /*000c*/ 	.word	0xfffffffe
	.align		4
        /*0010*/ 	.word	0x00000000
	.align		4
        /*0014*/ 	.word	0xfffffffd
	.align		4
        /*0018*/ 	.word	0x00000000
	.align		4
        /*001c*/ 	.word	0xfffffffc


//--------------------- .text._Z24embedding_pooling_kernelI6__halfLi1EEvPKT_PKlPS1_iii --------------------------
	.section	.text._Z24embedding_pooling_kernelI6__halfLi1EEvPKT_PKlPS1_iii,"ax",@progbits
	.align	128
        .global         _Z24embedding_pooling_kernelI6__halfLi1EEvPKT_PKlPS1_iii
        .type           _Z24embedding_pooling_kernelI6__halfLi1EEvPKT_PKlPS1_iii,@function
        .size           _Z24embedding_pooling_kernelI6__halfLi1EEvPKT_PKlPS1_iii,(.L_x_160 - _Z24embedding_pooling_kernelI6__halfLi1EEvPKT_PKlPS1_iii)
        .other          _Z24embedding_pooling_kernelI6__halfLi1EEvPKT_PKlPS1_iii,@"STO_CUDA_ENTRY STV_DEFAULT"
_Z24embedding_pooling_kernelI6__halfLi1EEvPKT_PKlPS1_iii:
.text._Z24embedding_pooling_kernelI6__halfLi1EEvPKT_PKlPS1_iii:
[----:B------:R-:W-:Y:S01]  /*0000*/  LDC R1, c[0x0][0x37c] ;  /* 0x0000df00ff017b82 */ /* 0x000fe20000000800 */
[----:B------:R-:W0:Y:S01]  /*0010*/  S2R R0, SR_CTAID.X ;  /* 0x0000000000007919 */ /* 0x000e220000002500 */
[----:B------:R-:W0:Y:S02]  /*0020*/  LDCU UR4, c[0x0][0x39c] ;  /* 0x00007380ff0477ac */ /* 0x000e240008000800 */
[----:B0-----:R-:W-:-:S13]  /*0030*/  ISETP.GE.AND P0, PT, R0, UR4, PT ;  /* 0x0000000400007c0c */ /* 0x001fda000bf06270 */
[----:B------:R-:W-:Y:S05]  /*0040*/  @P0 EXIT ;  /* 0x000000000000094d */ /* 0x000fea0003800000 */
[----:B------:R-:W0:Y:S01]  /*0050*/  LDC.64 R2, c[0x0][0x388] ;  /* 0x0000e200ff027b82 */ /* 0x000e220000000a00 */
[----:B------:R-:W1:Y:S01]  /*0060*/  LDCU.64 UR6, c[0x0][0x358] ;  /* 0x00006b00ff0677ac */ /* 0x000e620008000a00 */
[----:B0-----:R-:W-:-:S05]  /*0070*/  IMAD.WIDE.U32 R2, R0, 0x8, R2 ;  /* 0x0000000800027825 */ /* 0x001fca00078e0002 */
[----:B-1----:R-:W2:Y:S04]  /*0080*/  LDG.E.64.CONSTANT R12, desc[UR6][R2.64] ;  /* 0x00000006020c7981 */ /* 0x002ea8000c1e9b00 */
[----:B------:R-:W2:Y:S02]  /*0090*/  LDG.E.64.CONSTANT R6, desc[UR6][R2.64+0x8] ;  /* 0x0000080602067981 */ /* 0x000ea4000c1e9b00 */
[----:B--2---:R-:W-:-:S04]  /*00a0*/  IADD3 R14, P1, PT, -R12, R6, RZ ;  /* 0x000000060c0e7210 */ /* 0x004fc80007f3e1ff */
[----:B------:R-:W-:Y:S01]  /*00b0*/  ISETP.NE.U32.AND P0, PT, R14, RZ, PT ;  /* 0x000000ff0e00720c */ /* 0x000fe20003f05070 */
[----:B------:R-:W-:-:S05]  /*00c0*/  IMAD.X R15, R7, 0x1, ~R13, P1 ;  /* 0x00000001070f7824 */ /* 0x000fca00008e0e0d */
[----:B------:R-:W-:-:S13]  /*00d0*/  ISETP.NE.AND.EX P0, PT, R15, RZ, PT, P0 ;  /* 0x000000ff0f00720c */ /* 0x000fda0003f05300 */
[----:B------:R-:W-:Y:S05]  /*00e0*/  @P0 BRA `(.L_x_0) ;  /* 0x0000000000340947 */ /* 0x000fea0003800000 */
[----:B------:R-:W0:Y:S01]  /*00f0*/  S2R R7, SR_TID.X ;  /* 0x0000000000077919 */ /* 0x000e220000002100 */
[----:B------:R-:W0:Y:S02]  /*0100*/  LDCU UR5, c[0x0][0x398] ;  /* 0x00007300ff0577ac */ /* 0x000e240008000800 */
[----:B0-----:R-:W-:-:S13]  /*0110*/  ISETP.GE.AND P0, PT, R7, UR5, PT ;  /* 0x0000000507007c0c */ /* 0x001fda000bf06270 */
[----:B------:R-:W-:Y:S05]  /*0120*/  @P0 EXIT ;  /* 0x000000000000094d */ /* 0x000fea0003800000 */
[----:B------:R-:W0:Y:S01]  /*0130*/  LDC.64 R4, c[0x0][0x390] ;  /* 0x0000e400ff047b82 */ /* 0x000e220000000a00 */
[----:B------:R-:W1:Y:S02]  /*0140*/  LDCU UR4, c[0x0][0x360] ;  /* 0x00006c00ff0477ac */ /* 0x000e640008000800 */
.L_x_1:
[----:B------:R-:W-:Y:S02]  /*0150*/  IMAD R3, R0, UR5, R7 ;  /* 0x0000000500037c24 */ /* 0x000fe4000f8e0207 */
[----:B-1----:R-:W-:Y:S02]  /*0160*/  VIADD R7, R7, UR4 ;  /* 0x0000000407077c36 */ /* 0x002fe40008000000 */
[----:B0-----:R-:W-:-:S03]  /*0170*/  IMAD.WIDE R2, R3, 0x2, R4 ;  /* 0x0000000203027825 */ /* 0x001fc600078e0204 */
[----:B------:R-:W-:Y:S02]  /*0180*/  ISETP.GE.AND P0, PT, R7, UR5, PT ;  /* 0x0000000507007c0c */ /* 0x000fe4000bf06270 */
[----:B------:R2:W-:Y:S11]  /*0190*/  STG.E.U16 desc[UR6][R2.64], RZ ;  /* 0x000000ff02007986 */ /* 0x0005f6000c101506 */
[----:B--2---:R-:W-:Y:S05]  /*01a0*/  @!P0 BRA `(.L_x_1) ;  /* 0xfffffffc00e88947 */ /* 0x004fea000383ffff */
[----:B------:R-:W-:Y:S05]  /*01b0*/  EXIT ;  /* 0x000000000000794d */ /* 0x000fea0003800000 */
.L_x_0:
[----:B------:R-:W0:Y:S01]  /*01c0*/  S2R R4, SR_TID.X ;  /* 0x0000000000047919 */ /* 0x000e220000002100 */
[----:B------:R-:W0:Y:S02]  /*01d0*/  LDC R2, c[0x0][0x398] ;  /* 0x0000e600ff027b82 */ /* 0x000e240000000800 */
[----:B0-----:R-:W-:-:S13]  /*01e0*/  ISETP.GE.AND P0, PT, R4, R2, PT ;  /* 0x000000020400720c */ /* 0x001fda0003f06270 */
[----:B------:R-:W-:Y:S05]  /*01f0*/  @P0 EXIT ;  /* 0x000000000000094d */ /* 0x000fea0003800000 */
[----:B------:R-:W0:Y:S01]  /*0200*/  LDCU UR4, c[0x0][0x3a0] ;  /* 0x00007400ff0477ac */ /* 0x000e220008000800 */
[----:B------:R-:W1:Y:S01]  /*0210*/  LDCU UR5, c[0x0][0x360] ;  /* 0x00006c00ff0577ac */ /* 0x000e620008000800 */
[----:B0-----:R-:W-:-:S09]  /*0220*/  UISETP.NE.AND UP0, UPT, UR4, 0x1, UPT ;  /* 0x000000010400788c */ /* 0x001fd2000bf05270 */
[----:B-1----:R-:W-:Y:S05]  /*0230*/  BRA.U UP0, `(.L_x_2) ;  /* 0x0000001100407547 */ /* 0x002fea000b800000 */
[----:B------:R0:W1:Y:S01]  /*0240*/  I2F.S64 R5, R14 ;  /* 0x0000000e00057312 */ /* 0x0000620000301400 */
[----:B------:R-:W-:Y:S01]  /*0250*/  IADD3 R3, P0, PT, R12, -R6, RZ ;  /* 0x800000060c037210 */ /* 0x000fe20007f1e0ff */
[----:B------:R-:W-:Y:S01]  /*0260*/  IMAD.SHL.U32 R6, R2, 0x2, RZ ;  /* 0x0000000202067824 */ /* 0x000fe200078e00ff */
[C---:B------:R-:W-:Y:S02]  /*0270*/  LOP3.LUT R8, R14.reuse, 0xf, RZ, 0xc0, !PT ;  /* 0x0000000f0e087812 */ /* 0x040fe400078ec0ff */
[----:B------:R-:W-:Y:S02]  /*0280*/  IADD3.X R7, PT, PT, R13, ~R7, RZ, P0, !PT ;  /* 0x800000070d077210 */ /* 0x000fe400007fe4ff */
[C---:B------:R-:W-:Y:S02]  /*0290*/  LOP3.LUT R9, R14.reuse, 0x7, RZ, 0xc0, !PT ;  /* 0x000000070e097812 */ /* 0x040fe400078ec0ff */
[----:B------:R-:W-:Y:S02]  /*02a0*/  LOP3.LUT R10, R14, 0xfffffff0, RZ, 0xc0, !PT ;  /* 0xfffffff00e0a7812 */ /* 0x000fe400078ec0ff */
[----:B------:R-:W-:-:S02]  /*02b0*/  LOP3.LUT R11, R15, 0x7fffffff, RZ, 0xc0, !PT ;  /* 0x7fffffff0f0b7812 */ /* 0x000fc400078ec0ff */
[----:B------:R-:W-:Y:S02]  /*02c0*/  LOP3.LUT R22, R14, 0x3, RZ, 0xc0, !PT ;  /* 0x000000030e167812 */ /* 0x000fe400078ec0ff */
[----:B01----:R-:W-:-:S07]  /*02d0*/  SHF.R.U32.HI R23, RZ, 0x1f, R2 ;  /* 0x0000001fff177819 */ /* 0x003fce0000011602 */
.L_x_10:
[----:B------:R-:W-:Y:S01]  /*02e0*/  ISETP.GT.U32.AND P0, PT, R14, RZ, PT ;  /* 0x000000ff0e00720c */ /* 0x000fe20003f04070 */
[----:B------:R-:W-:-:S03]  /*02f0*/  IMAD.MOV.U32 R24, RZ, RZ, RZ ;  /* 0x000000ffff187224 */ /* 0x000fc600078e00ff */
[----:B------:R-:W-:-:S13]  /*0300*/  ISETP.GT.AND.EX P0, PT, R15, RZ, PT, P0 ;  /* 0x000000ff0f00720c */ /* 0x000fda0003f04300 */
[----:B0-----:R-:W-:Y:S05]  /*0310*/  @!P0 BRA `(.L_x_3) ;  /* 0x0000000c00ac8947 */ /* 0x001fea0003800000 */
[----:B------:R-:W-:Y:S01]  /*0320*/  ISETP.GT.U32.AND P0, PT, R3, -0x10, PT ;  /* 0xfffffff00300780c */ /* 0x000fe20003f04070 */
[----:B------:R-:W-:Y:S01]  /*0330*/  HFMA2 R27, -RZ, RZ, 0, 0 ;  /* 0x00000000ff1b7431 */ /* 0x000fe200000001ff */
[----:B------:R-:W-:Y:S01]  /*0340*/  SHF.R.S32.HI R25, RZ, 0x1f, R4 ;  /* 0x0000001fff197819 */ /* 0x000fe20000011404 */
[----:B------:R-:W-:Y:S01]  /*0350*/  IMAD.MOV.U32 R24, RZ, RZ, RZ ;  /* 0x000000ffff187224 */ /* 0x000fe200078e00ff */
[----:B------:R-:W-:Y:S01]  /*0360*/  ISETP.GT.U32.AND.EX P0, PT, R7, -0x1, PT, P0 ;  /* 0xffffffff0700780c */ /* 0x000fe20003f04100 */
[----:B------:R-:W-:-:S12]  /*0370*/  IMAD.MOV.U32 R29, RZ, RZ, RZ ;  /* 0x000000ffff1d7224 */ /* 0x000fd800078e00ff */
[----:B------:R-:W-:Y:S05]  /*0380*/  @P0 BRA `(.L_x_4) ;  /* 0x0000000400880947 */ /* 0x000fea0003800000 */
[----:B------:R-:W0:Y:S01]  /*0390*/  LDCU UR4, c[0x0][0x398] ;  /* 0x00007300ff0477ac */ /* 0x000e220008000800 */
[----:B------:R-:W-:Y:S01]  /*03a0*/  IMAD.MOV.U32 R24, RZ, RZ, R4 ;  /* 0x000000ffff187224 */ /* 0x000fe200078e0004 */
[----:B------:R-:W-:Y:S01]  /*03b0*/  MOV R21, R10 ;  /* 0x0000000a00157202 */ /* 0x000fe20000000f00 */
[----:B------:R-:W-:Y:S01]  /*03c0*/  IMAD.MOV.U32 R20, RZ, RZ, R11 ;  /* 0x000000ffff147224 */ /* 0x000fe200078e000b */
[----:B------:R-:W1:Y:S01]  /*03d0*/  LDCU.64 UR8, c[0x0][0x380] ;  /* 0x00007000ff0877ac */ /* 0x000e620008000a00 */
[----:B0-----:R-:W-:-:S04]  /*03e0*/  IMAD.WIDE.U32 R16, R12, UR4, R24 ;  /* 0x000000040c107c25 */ /* 0x001fc8000f8e0018 */
[----:B------:R-:W-:Y:S01]  /*03f0*/  IMAD R19, R13, UR4, RZ ;  /* 0x000000040d137c24 */ /* 0x000fe2000f8e02ff */
[----:B-1----:R-:W-:Y:S01]  /*0400*/  LEA R18, P0, R16, UR8, 0x1 ;  /* 0x0000000810127c11 */ /* 0x002fe2000f8008ff */
[----:B------:R-:W-:Y:S02]  /*0410*/  IMAD.MOV.U32 R24, RZ, RZ, RZ ;  /* 0x000000ffff187224 */ /* 0x000fe400078e00ff */
[----:B------:R-:W-:-:S05]  /*0420*/  IMAD.IADD R19, R17, 0x1, R19 ;  /* 0x0000000111137824 */ /* 0x000fca00078e0213 */
[----:B------:R-:W-:-:S07]  /*0430*/  LEA.HI.X R19, R16, UR9, R19, 0x1, P0 ;  /* 0x0000000910137c11 */ /* 0x000fce00080f0c13 */
.L_x_5:
[----:B------:R-:W2:Y:S01]  /*0440*/  LDG.E.U16.CONSTANT R17, desc[UR6][R18.64] ;  /* 0x0000000612117981 */ /* 0x000ea2000c1e9500 */
[----:B------:R-:W-:Y:S01]  /*0450*/  IADD3 R16, P0, PT, R6, R18, RZ ;  /* 0x0000001206107210 */ /* 0x000fe20007f1e0ff */
[----:B--2---:R-:W-:-:S04]  /*0460*/  HADD2.F32 R27, -RZ, R17.H0_H0 ;  /* 0x20000011ff1b7230 */ /* 0x004fc80000004100 */
[----:B------:R-:W-:Y:S02]  /*0470*/  IMAD.X R17, R23, 0x1, R19, P0 ;  /* 0x0000000117117824 */ /* 0x000fe400000e0613 */
[----:B------:R-:W-:-:S03]  /*0480*/  FADD R24, R27, R24 ;  /* 0x000000181b187221 */ /* 0x000fc60000000000 */
[----:B------:R-:W2:Y:S01]  /*0490*/  LDG.E.U16.CONSTANT R27, desc[UR6][R16.64] ;  /* 0x00000006101b7981 */ /* 0x000ea2000c1e9500 */
[----:B------:R-:W-:Y:S01]  /*04a0*/  IADD3 R26, P0, PT, R6, R16, RZ ;  /* 0x00000010061a7210 */ /* 0x000fe20007f1e0ff */
[----:B--2---:R-:W-:-:S04]  /*04b0*/  HADD2.F32 R29, -RZ, R27.H0_H0 ;  /* 0x2000001bff1d7230 */ /* 0x004fc80000004100 */
[----:B------:R-:W-:Y:S02]  /*04c0*/  IMAD.X R27, R23, 0x1, R17, P0 ;  /* 0x00000001171b7824 */ /* 0x000fe400000e0611 */
[----:B------:R-:W-:-:S03]  /*04d0*/  FADD R24, R24, R29 ;  /* 0x0000001d18187221 */ /* 0x000fc60000000000 */
[----:B------:R-:W2:Y:S01]  /*04e0*/  LDG.E.U16.CONSTANT R28, desc[UR6][R26.64] ;  /* 0x000000061a1c7981 */ /* 0x000ea2000c1e9500 */
[----:B------:R-:W-:-:S04]  /*04f0*/  IADD3 R16, P0, PT, R6, R26, RZ ;  /* 0x0000001a06107210 */ /* 0x000fc80007f1e0ff */
[----:B------:R-:W-:Y:S01]  /*0500*/  IADD3.X R17, PT, PT, R23, R27, RZ, P0, !PT ;  /* 0x0000001b17117210 */ /* 0x000fe200007fe4ff */
[----:B--2---:R-:W-:-:S05]  /*0510*/  HADD2.F32 R29, -RZ, R28.H0_H0 ;  /* 0x2000001cff1d7230 */ /* 0x004fca0000004100 */
[----:B------:R-:W-:Y:S02]  /*0520*/  FADD R24, R24, R29 ;  /* 0x0000001d18187221 */ /* 0x000fe40000000000 */
[----:B------:R-:W2:Y:S01]  /*0530*/  LDG.E.U16.CONSTANT R29, desc[UR6][R16.64] ;  /* 0x00000006101d7981 */ /* 0x000ea2000c1e9500 */
[----:B------:R-:W-:Y:S01]  /*0540*/  IADD3 R28, P0, PT, R6, R16, RZ ;  /* 0x00000010061c7210 */ /* 0x000fe20007f1e0ff */
[----:B--2---:R-:W-:-:S04]  /*0550*/  HADD2.F32 R27, -RZ, R29.H0_H0 ;  /* 0x2000001dff1b7230 */ /* 0x004fc80000004100 */
[----:B------:R-:W-:Y:S02]  /*0560*/  IMAD.X R29, R23, 0x1, R17, P0 ;  /* 0x00000001171d7824 */ /* 0x000fe400000e0611 */
[----:B------:R-:W-:-:S03]  /*0570*/  FADD R24, R24, R27 ;  /* 0x0000001b18187221 */ /* 0x000fc60000000000 */
[----:B------:R-:W2:Y:S01]  /*0580*/  LDG.E.U16.CONSTANT R16, desc[UR6][R28.64] ;  /* 0x000000061c107981 */ /* 0x000ea2000c1e9500 */
[----:B------:R-:W-:-:S05]  /*0590*/  IADD3 R26, P0, PT, R6, R28, RZ ;  /* 0x0000001c061a7210 */ /* 0x000fca0007f1e0ff */
[----:B------:R-:W-:Y:S02]  /*05a0*/  IMAD.X R27, R23, 0x1, R29, P0 ;  /* 0x00000001171b7824 */ /* 0x000fe400000e061d */
[----:B--2---:R-:W-:-:S05]  /*05b0*/  HADD2.F32 R17, -RZ, R16.H0_H0 ;  /* 0x20000010ff117230 */ /* 0x004fca0000004100 */
[----:B------:R-:W-:Y:S02]  /*05c0*/  FADD R24, R24, R17 ;  /* 0x0000001118187221 */ /* 0x000fe40000000000 */
[----:B------:R-:W2:Y:S01]  /*05d0*/  LDG.E.U16.CONSTANT R17, desc[UR6][R26.64] ;  /* 0x000000061a117981 */ /* 0x000ea2000c1e9500 */
[----:B------:R-:W-:Y:S01]  /*05e0*/  IADD3 R16, P0, PT, R6, R26, RZ ;  /* 0x0000001a06107210 */ /* 0x000fe20007f1e0ff */
[----:B--2---:R-:W-:-:S04]  /*05f0*/  HADD2.F32 R29, -RZ, R17.H0_H0 ;  /* 0x20000011ff1d7230 */ /* 0x004fc80000004100 */
[----:B------:R-:W-:Y:S01]  /*0600*/  IMAD.X R17, R23, 0x1, R27, P0 ;  /* 0x0000000117117824 */ /* 0x000fe200000e061b */
[----:B------:R-:W-:Y:S01]  /*0610*/  IADD3 R28, P0, PT, R6, R16, RZ ;  /* 0x00000010061c7210 */ /* 0x000fe20007f1e0ff */
[----:B------:R-:W-:-:S03]  /*0620*/  FADD R24, R24, R29 ;  /* 0x0000001d18187221 */ /* 0x000fc60000000000 */
[----:B------:R-:W2:Y:S01]  /*0630*/  LDG.E.U16.CONSTANT R26, desc[UR6][R16.64] ;  /* 0x00000006101a7981 */ /* 0x000ea2000c1e9500 */
[----:B------:R-:W-:-:S05]  /*0640*/  IADD3.X R29, PT, PT, R23, R17, RZ, P0, !PT ;  /* 0x00000011171d7210 */ /* 0x000fca00007fe4ff */
[----:B------:R-:W3:Y:S01]  /*0650*/  LDG.E.U16.CONSTANT R16, desc[UR6][R28.64] ;  /* 0x000000061c107981 */ /* 0x000ee2000c1e9500 */
[----:B--2---:R-:W-:Y:S01]  /*0660*/  HADD2.F32 R27, -RZ, R26.H0_H0 ;  /* 0x2000001aff1b7230 */ /* 0x004fe20000004100 */
[----:B------:R-:W-:-:S04]  /*0670*/  IADD3 R26, P0, PT, R6, R28, RZ ;  /* 0x0000001c061a7210 */ /* 0x000fc80007f1e0ff */
[----:B------:R-:W-:Y:S01]  /*0680*/  FADD R24, R24, R27 ;  /* 0x0000001b18187221 */ /* 0x000fe20000000000 */
[----:B------:R-:W-:Y:S02]  /*0690*/  IMAD.X R27, R23, 0x1, R29, P0 ;  /* 0x00000001171b7824 */ /* 0x000fe400000e061d */
[----:B---3--:R-:W-:-:S05]  /*06a0*/  HADD2.F32 R17, -RZ, R16.H0_H0 ;  /* 0x20000010ff117230 */ /* 0x008fca0000004100 */
        /* <DEDUP_REMOVED lines=8> */
[----:B------:R-:W-:-:S05]  /*0730*/  IMAD.X R29, R23, 0x1, R17, P0 ;  /* 0x00000001171d7824 */ /* 0x000fca00000e0611 */
[----:B------:R-:W3:Y:S01]  /*0740*/  LDG.E.U16.CONSTANT R16, desc[UR6][R28.64] ;  /* 0x000000061c107981 */ /* 0x000ee2000c1e9500 */
[----:B--2---:R-:W-:Y:S01]  /*0750*/  HADD2.F32 R27, -RZ, R26.H0_H0 ;  /* 0x2000001aff1b7230 */ /* 0x004fe20000004100 */
[----:B------:R-:W-:-:S04]  /*0760*/  IADD3 R26, P0, PT, R6, R28, RZ ;  /* 0x0000001c061a7210 */ /* 0x000fc80007f1e0ff */
[----:B------:R-:W-:Y:S01]  /*0770*/  FADD R24, R24, R27 ;  /* 0x0000001b18187221 */ /* 0x000fe20000000000 */
[----:B------:R-:W-:Y:S01]  /*0780*/  IADD3.X R27, PT, PT, R23, R29, RZ, P0, !PT ;  /* 0x0000001d171b7210 */ /* 0x000fe200007fe4ff */
        /* <DEDUP_REMOVED lines=14> */
[C---:B------:R-:W-:Y:S02]  /*0870*/  IMAD.X R27, R23.reuse, 0x1, R29, P0 ;  /* 0x00000001171b7824 */ /* 0x040fe400000e061d */
[----:B---3--:R-:W-:Y:S01]  /*0880*/  HADD2.F32 R17, -RZ, R16.H0_H0 ;  /* 0x20000010ff117230 */ /* 0x008fe20000004100 */
[----:B------:R-:W-:Y:S02]  /*0890*/  IADD3 R16, P0, PT, R6, R26, RZ ;  /* 0x0000001a06107210 */ /* 0x000fe40007f1e0ff */
[----:B------:R-:W2:Y:S02]  /*08a0*/  LDG.E.U16.CONSTANT R28, desc[UR6][R26.64] ;  /* 0x000000061a1c7981 */ /* 0x000ea4000c1e9500 */
[----:B------:R-:W-:Y:S01]  /*08b0*/  FADD R24, R24, R17 ;  /* 0x0000001118187221 */ /* 0x000fe20000000000 */
[----:B------:R-:W-:-:S05]  /*08c0*/  IADD3.X R17, PT, PT, R23, R27, RZ, P0, !PT ;  /* 0x0000001b17117210 */ /* 0x000fca00007fe4ff */
[----:B------:R2:W3:Y:S01]  /*08d0*/  LDG.E.U16.CONSTANT R16, desc[UR6][R16.64] ;  /* 0x0000000610107981 */ /* 0x0004e2000c1e9500 */
[----:B------:R-:W-:-:S04]  /*08e0*/  IADD3 R21, P0, PT, R21, -0x10, RZ ;  /* 0xfffffff015157810 */ /* 0x000fc80007f1e0ff */
[----:B------:R-:W-:Y:S02]  /*08f0*/  IADD3.X R20, PT, PT, R20, -0x1, RZ, P0, !PT ;  /* 0xffffffff14147810 */ /* 0x000fe400007fe4ff */
[----:B------:R-:W-:-:S04]  /*0900*/  ISETP.NE.U32.AND P0, PT, R21, RZ, PT ;  /* 0x000000ff1500720c */ /* 0x000fc80003f05070 */
[----:B------:R-:W-:Y:S02]  /*0910*/  ISETP.NE.AND.EX P0, PT, R20, RZ, PT, P0 ;  /* 0x000000ff1400720c */ /* 0x000fe40003f05300 */
[----:B------:R-:W-:-:S04]  /*0920*/  LEA R18, P1, R2, R18, 0x5 ;  /* 0x0000001202127211 */ /* 0x000fc800078228ff */
[----:B------:R-:W-:Y:S01]  /*0930*/  LEA.HI.X R19, R2, R19, RZ, 0x5, P1 ;  /* 0x0000001302137211 */ /* 0x000fe200008f2cff */
[----:B--2---:R-:W-:-:S05]  /*0940*/  HADD2.F32 R17, -RZ, R28.H0_H0 ;  /* 0x2000001cff117230 */ /* 0x004fca0000004100 */
[----:B------:R-:W-:Y:S01]  /*0950*/  FADD R24, R24, R17 ;  /* 0x0000001118187221 */ /* 0x000fe20000000000 */
[----:B---3--:R-:W-:-:S05]  /*0960*/  HADD2.F32 R27, -RZ, R16.H0_H0 ;  /* 0x20000010ff1b7230 */ /* 0x008fca0000004100 */
[----:B------:R-:W-:Y:S01]  /*0970*/  FADD R24, R24, R27 ;  /* 0x0000001b18187221 */ /* 0x000fe20000000000 */
[----:B------:R-:W-:Y:S06]  /*0980*/  @P0 BRA `(.L_x_5) ;  /* 0xfffffff800ac0947 */ /* 0x000fec000383ffff */
[----:B------:R-:W-:Y:S02]  /*0990*/  IMAD.MOV.U32 R29, RZ, RZ, R10 ;  /* 0x000000ffff1d7224 */ /* 0x000fe400078e000a */
[----:B------:R-:W-:-:S07]  /*09a0*/  IMAD.MOV.U32 R27, RZ, RZ, R11 ;  /* 0x000000ffff1b7224 */ /* 0x000fce00078e000b */
.L_x_4:
[----:B------:R-:W-:-:S04]  /*09b0*/  ISETP.NE.U32.AND P0, PT, R8, RZ, PT ;  /* 0x000000ff0800720c */ /* 0x000fc80003f05070 */
[----:B------:R-:W-:-:S13]  /*09c0*/  ISETP.NE.AND.EX P0, PT, RZ, RZ, PT, P0 ;  /* 0x000000ffff00720c */ /* 0x000fda0003f05300 */
[----:B------:R-:W-:Y:S05]  /*09d0*/  @!P0 BRA `(.L_x_3) ;  /* 0x0000000400fc8947 */ /* 0x000fea0003800000 */
[----:B------:R-:W-:-:S04]  /*09e0*/  IADD3 R16, P0, PT, R8, -0x1, RZ ;  /* 0xffffffff08107810 */ /* 0x000fc80007f1e0ff */
[----:B------:R-:W-:Y:S01]  /*09f0*/  ISETP.GE.U32.AND P1, PT, R16, 0x7, PT ;  /* 0x000000071000780c */ /* 0x000fe20003f26070 */
[----:B------:R-:W-:Y:S01]  /*0a00*/  IMAD.X R16, RZ, RZ, -0x1, P0 ;  /* 0xffffffffff107424 */ /* 0x000fe200000e06ff */
[----:B------:R-:W-:-:S04]  /*0a10*/  ISETP.NE.U32.AND P0, PT, R9, RZ, PT ;  /* 0x000000ff0900720c */ /* 0x000fc80003f05070 */
[----:B------:R-:W-:Y:S02]  /*0a20*/  ISETP.GE.U32.AND.EX P1, PT, R16, RZ, PT, P1 ;  /* 0x000000ff1000720c */ /* 0x000fe40003f26110 */
[----:B------:R-:W-:-:S11]  /*0a30*/  ISETP.NE.AND.EX P0, PT, RZ, RZ, PT, P0 ;  /* 0x000000ffff00720c */ /* 0x000fd60003f05300 */
[----:B------:R-:W-:Y:S05]  /*0a40*/  @!P1 BRA `(.L_x_6) ;  /* 0x0000000000cc9947 */ /* 0x000fea0003800000 */
[----:B------:R-:W0:Y:S01]  /*0a50*/  LDCU UR4, c[0x0][0x398] ;  /* 0x00007300ff0477ac */ /* 0x000e220008000800 */
[----:B------:R-:W-:Y:S01]  /*0a60*/  IADD3 R19, P1, PT, R12, R29, RZ ;  /* 0x0000001d0c137210 */ /* 0x000fe20007f3e0ff */
[----:B------:R-:W-:Y:S01]  /*0a70*/  IMAD.MOV.U32 R16, RZ, RZ, R4 ;  /* 0x000000ffff107224 */ /* 0x000fe200078e0004 */
[----:B------:R-:W1:Y:S02]  /*0a80*/  LDCU.64 UR8, c[0x0][0x380] ;  /* 0x00007000ff0877ac */ /* 0x000e640008000a00 */
[----:B------:R-:W-:Y:S01]  /*0a90*/  IADD3.X R20, PT, PT, R13, R27, RZ, P1, !PT ;  /* 0x0000001b0d147210 */ /* 0x000fe20000ffe4ff */
[----:B------:R-:W-:Y:S02]  /*0aa0*/  IMAD.MOV.U32 R17, RZ, RZ, R25 ;  /* 0x000000ffff117224 */ /* 0x000fe400078e0019 */
[----:B0-----:R-:W-:-:S04]  /*0ab0*/  IMAD.WIDE.U32 R18, R19, UR4, R16 ;  /* 0x0000000413127c25 */ /* 0x001fc8000f8e0010 */
[----:B------:R-:W-:Y:S01]  /*0ac0*/  IMAD R17, R20, UR4, RZ ;  /* 0x0000000414117c24 */ /* 0x000fe2000f8e02ff */
[----:B-1----:R-:W-:-:S03]  /*0ad0*/  LEA R16, P1, R18, UR8, 0x1 ;  /* 0x0000000812107c11 */ /* 0x002fc6000f8208ff */
[----:B------:R-:W-:-:S05]  /*0ae0*/  IMAD.IADD R17, R19, 0x1, R17 ;  /* 0x0000000113117824 */ /* 0x000fca00078e0211 */
[----:B------:R-:W-:-:S05]  /*0af0*/  LEA.HI.X R17, R18, UR9, R17, 0x1, P1 ;  /* 0x0000000912117c11 */ /* 0x000fca00088f0c11 */
[----:B------:R-:W2:Y:S01]  /*0b00*/  LDG.E.U16.CONSTANT R21, desc[UR6][R16.64] ;  /* 0x0000000610157981 */ /* 0x000ea2000c1e9500 */
[----:B------:R-:W-:-:S04]  /*0b10*/  IADD3 R18, P1, PT, R6, R16, RZ ;  /* 0x0000001006127210 */ /* 0x000fc80007f3e0ff */
[----:B------:R-:W-:Y:S02]  /*0b20*/  IADD3.X R19, PT, PT, R23, R17, RZ, P1, !PT ;  /* 0x0000001117137210 */ /* 0x000fe40000ffe4ff */
[----:B------:R-:W-:-:S03]  /*0b30*/  IADD3 R20, P1, PT, R6, R18, RZ ;  /* 0x0000001206147210 */ /* 0x000fc60007f3e0ff */
[----:B------:R0:W3:Y:S01]  /*0b40*/  LDG.E.U16.CONSTANT R26, desc[UR6][R18.64] ;  /* 0x00000006121a7981 */ /* 0x0000e2000c1e9500 */
[----:B--2---:R-:W-:Y:S02]  /*0b50*/  HADD2.F32 R28, -RZ, R21.H0_H0 ;  /* 0x20000015ff1c7230 */ /* 0x004fe40000004100 */
[C---:B------:R-:W-:Y:S01]  /*0b60*/  IMAD.X R21, R23.reuse, 0x1, R19, P1 ;  /* 0x0000000117157824 */ /* 0x040fe200008e0613 */
[----:B0-----:R-:W-:Y:S02]  /*0b70*/  IADD3 R18, P1, PT, R6, R20, RZ ;  /* 0x0000001406127210 */ /* 0x001fe40007f3e0ff */
[----:B------:R-:W-:Y:S02]  /*0b80*/  FADD R28, R24, R28 ;  /* 0x0000001c181c7221 */ /* 0x000fe40000000000 */
[----:B------:R0:W2:Y:S01]  /*0b90*/  LDG.E.U16.CONSTANT R24, desc[UR6][R20.64] ;  /* 0x0000000614187981 */ /* 0x0000a2000c1e9500 */
[----:B------:R-:W-:Y:S01]  /*0ba0*/  IMAD.X R19, R23, 0x1, R21, P1 ;  /* 0x0000000117137824 */ /* 0x000fe200008e0615 */
[----:B------:R-:W-:Y:S01]  /*0bb0*/  IADD3 R16, P1, PT, R6, R18, RZ ;  /* 0x0000001206107210 */ /* 0x000fe20007f3e0ff */
[----:B---3--:R-:W-:-:S03]  /*0bc0*/  HADD2.F32 R26, -RZ, R26.H0_H0 ;  /* 0x2000001aff1a7230 */ /* 0x008fc60000004100 */
[----:B------:R-:W3:Y:S01]  /*0bd0*/  LDG.E.U16.CONSTANT R18, desc[UR6][R18.64] ;  /* 0x0000000612127981 */ /* 0x000ee2000c1e9500 */
[----:B------:R-:W-:Y:S02]  /*0be0*/  IMAD.X R17, R23, 0x1, R19, P1 ;  /* 0x0000000117117824 */ /* 0x000fe400008e0613 */
[----:B------:R-:W-:Y:S01]  /*0bf0*/  FADD R26, R28, R26 ;  /* 0x0000001a1c1a7221 */ /* 0x000fe20000000000 */
[----:B0-----:R-:W-:-:S04]  /*0c00*/  IADD3 R20, P1, PT, R6, R16, RZ ;  /* 0x0000001006147210 */ /* 0x001fc80007f3e0ff */
[C---:B------:R-:W-:Y:S01]  /*0c10*/  IADD3.X R21, PT, PT, R23.reuse, R17, RZ, P1, !PT ;  /* 0x0000001117157210 */ /* 0x040fe20000ffe4ff */
[----:B--2---:R-:W-:Y:S02]  /*0c20*/  HADD2.F32 R24, -RZ, R24.H0_H0 ;  /* 0x20000018ff187230 */ /* 0x004fe40000004100 */
[----:B---3--:R-:W-:Y:S01]  /*0c30*/  HADD2.F32 R28, -RZ, R18.H0_H0 ;  /* 0x20000012ff1c7230 */ /* 0x008fe20000004100 */
[----:B------:R-:W-:Y:S02]  /*0c40*/  IADD3 R18, P1, PT, R6, R20, RZ ;  /* 0x0000001406127210 */ /* 0x000fe40007f3e0ff */
[----:B------:R-:W-:Y:S01]  /*0c50*/  FADD R26, R26, R24 ;  /* 0x000000181a1a7221 */ /* 0x000fe20000000000 */
[----:B------:R-:W2:Y:S04]  /*0c60*/  LDG.E.U16.CONSTANT R20, desc[UR6][R20.64] ;  /* 0x0000000614147981 */ /* 0x000ea8000c1e9500 */
[----:B------:R0:W3:Y:S01]  /*0c70*/  LDG.E.U16.CONSTANT R24, desc[UR6][R16.64] ;  /* 0x0000000610187981 */ /* 0x0000e2000c1e9500 */
[----:B------:R-:W-:Y:S01]  /*0c80*/  IMAD.X R19, R23, 0x1, R21, P1 ;  /* 0x0000000117137824 */ /* 0x000fe200008e0615 */
[----:B0-----:R-:W-:-:S04]  /*0c90*/  IADD3 R16, P1, PT, R6, R18, RZ ;  /* 0x0000001206107210 */ /* 0x001fc80007f3e0ff */
[----:B------:R-:W4:Y:S01]  /*0ca0*/  LDG.E.U16.CONSTANT R18, desc[UR6][R18.64] ;  /* 0x0000000612127981 */ /* 0x000f22000c1e9500 */
[----:B------:R-:W-:-:S05]  /*0cb0*/  IMAD.X R17, R23, 0x1, R19, P1 ;  /* 0x0000000117117824 */ /* 0x000fca00008e0613 */
[----:B------:R-:W5:Y:S01]  /*0cc0*/  LDG.E.U16.CONSTANT R16, desc[UR6][R16.64] ;  /* 0x0000000610107981 */ /* 0x000f62000c1e9500 */
[----:B------:R-:W-:Y:S01]  /*0cd0*/  FADD R26, R26, R28 ;  /* 0x0000001c1a1a7221 */ /* 0x000fe20000000000 */
[----:B------:R-:W-:-:S05]  /*0ce0*/  IADD3 R29, P1, PT, R29, 0x8, RZ ;  /* 0x000000081d1d7810 */ /* 0x000fca0007f3e0ff */
[----:B------:R-:W-:Y:S02]  /*0cf0*/  IMAD.X R27, RZ, RZ, R27, P1 ;  /* 0x000000ffff1b7224 */ /* 0x000fe400008e061b */
[----:B---3--:R-:W-:-:S05]  /*0d00*/  HADD2.F32 R24, -RZ, R24.H0_H0 ;  /* 0x20000018ff187230 */ /* 0x008fca0000004100 */
[----:B------:R-:W-:Y:S01]  /*0d10*/  FADD R24, R26, R24 ;  /* 0x000000181a187221 */ /* 0x000fe20000000000 */
[----:B--2---:R-:W-:-:S05]  /*0d20*/  HADD2.F32 R26, -RZ, R20.H0_H0 ;  /* 0x20000014ff1a7230 */ /* 0x004fca0000004100 */
[----:B------:R-:W-:Y:S01]  /*0d30*/  FADD R24, R24, R26 ;  /* 0x0000001a18187221 */ /* 0x000fe20000000000 */
[----:B----4-:R-:W-:-:S05]  /*0d40*/  HADD2.F32 R28, -RZ, R18.H0_H0 ;  /* 0x20000012ff1c7230 */ /* 0x010fca0000004100 */
[----:B------:R-:W-:Y:S01]  /*0d50*/  FADD R24, R24, R28 ;  /* 0x0000001c18187221 */ /* 0x000fe20000000000 */
[----:B-----5:R-:W-:-:S05]  /*0d60*/  HADD2.F32 R21, -RZ, R16.H0_H0 ;  /* 0x20000010ff157230 */ /* 0x020fca0000004100 */
[----:B------:R-:W-:-:S07]  /*0d70*/  FADD R24, R24, R21 ;  /* 0x0000001518187221 */ /* 0x000fce0000000000 */
.L_x_6:
[----:B------:R-:W-:Y:S05]  /*0d80*/  @!P0 BRA `(.L_x_3) ;  /* 0x0000000400108947 */ /* 0x000fea0003800000 */
[----:B------:R-:W-:-:S04]  /*0d90*/  IADD3 R16, P0, PT, R9, -0x1, RZ ;  /* 0xffffffff09107810 */ /* 0x000fc80007f1e0ff */
[----:B------:R-:W-:Y:S02]  /*0da0*/  ISETP.GE.U32.AND P1, PT, R16, 0x3, PT ;  /* 0x000000031000780c */ /* 0x000fe40003f26070 */
[----:B------:R-:W-:Y:S02]  /*0db0*/  IADD3.X R16, PT, PT, RZ, -0x1, RZ, P0, !PT ;  /* 0xffffffffff107810 */ /* 0x000fe400007fe4ff */
[----:B------:R-:W-:Y:S02]  /*0dc0*/  ISETP.NE.U32.AND P0, PT, R22, RZ, PT ;  /* 0x000000ff1600720c */ /* 0x000fe40003f05070 */
[----:B------:R-:W-:Y:S02]  /*0dd0*/  ISETP.GE.U32.AND.EX P1, PT, R16, RZ, PT, P1 ;  /* 0x000000ff1000720c */ /* 0x000fe40003f26110 */
[----:B------:R-:W-:-:S11]  /*0de0*/  ISETP.NE.AND.EX P0, PT, RZ, RZ, PT, P0 ;  /* 0x000000ffff00720c */ /* 0x000fd60003f05300 */
[----:B------:R-:W-:Y:S05]  /*0df0*/  @!P1 BRA `(.L_x_7) ;  /* 0x00000000007c9947 */ /* 0x000fea0003800000 */
[----:B------:R-:W0:Y:S01]  /*0e00*/  LDCU UR4, c[0x0][0x398] ;  /* 0x00007300ff0477ac */ /* 0x000e220008000800 */
[----:B------:R-:W-:Y:S01]  /*0e10*/  IADD3 R19, P1, PT, R12, R29, RZ ;  /* 0x0000001d0c137210 */ /* 0x000fe20007f3e0ff */
[----:B------:R-:W-:Y:S01]  /*0e20*/  IMAD.MOV.U32 R16, RZ, RZ, R4 ;  /* 0x000000ffff107224 */ /* 0x000fe200078e0004 */
[----:B------:R-:W1:Y:S01]  /*0e30*/  LDCU.64 UR8, c[0x0][0x380] ;  /* 0x00007000ff0877ac */ /* 0x000e620008000a00 */
[----:B------:R-:W-:Y:S02]  /*0e40*/  IMAD.MOV.U32 R17, RZ, RZ, R25 ;  /* 0x000000ffff117224 */ /* 0x000fe400078e0019 */
[----:B------:R-:W-:Y:S02]  /*0e50*/  IMAD.X R18, R13, 0x1, R27, P1 ;  /* 0x000000010d127824 */ /* 0x000fe400008e061b */
[----:B0-----:R-:W-:-:S04]  /*0e60*/  IMAD.WIDE.U32 R16, R19, UR4, R16 ;  /* 0x0000000413107c25 */ /* 0x001fc8000f8e0010 */
[----:B------:R-:W-:Y:S01]  /*0e70*/  IMAD R19, R18, UR4, RZ ;  /* 0x0000000412137c24 */ /* 0x000fe2000f8e02ff */
[----:B-1----:R-:W-:-:S04]  /*0e80*/  LEA R18, P1, R16, UR8, 0x1 ;  /* 0x0000000810127c11 */ /* 0x002fc8000f8208ff */
[----:B------:R-:W-:-:S04]  /*0e90*/  IADD3 R19, PT, PT, R17, R19, RZ ;  /* 0x0000001311137210 */ /* 0x000fc80007ffe0ff */
[----:B------:R-:W-:-:S05]  /*0ea0*/  LEA.HI.X R19, R16, UR9, R19, 0x1, P1 ;  /* 0x0000000910137c11 */ /* 0x000fca00088f0c13 */
[----:B------:R-:W2:Y:S01]  /*0eb0*/  LDG.E.U16.CONSTANT R21, desc[UR6][R18.64] ;  /* 0x0000000612157981 */ /* 0x000ea2000c1e9500 */
[----:B------:R-:W-:-:S05]  /*0ec0*/  IADD3 R16, P1, PT, R6, R18, RZ ;  /* 0x0000001206107210 */ /* 0x000fca0007f3e0ff */
[----:B------:R-:W-:Y:S01]  /*0ed0*/  IMAD.X R17, R23, 0x1, R19, P1 ;  /* 0x0000000117117824 */ /* 0x000fe200008e0613 */
[----:B------:R-:W-:-:S04]  /*0ee0*/  IADD3 R20, P1, PT, R6, R16, RZ ;  /* 0x0000001006147210 */ /* 0x000fc80007f3e0ff */
[----:B------:R0:W3:Y:S01]  /*0ef0*/  LDG.E.U16.CONSTANT R26, desc[UR6][R16.64] ;  /* 0x00000006101a7981 */ /* 0x0000e2000c1e9500 */
[----:B--2---:R-:W-:Y:S02]  /*0f00*/  HADD2.F32 R28, -RZ, R21.H0_H0 ;  /* 0x20000015ff1c7230 */ /* 0x004fe40000004100 */
[----:B------:R-:W-:Y:S01]  /*0f10*/  IMAD.X R21, R23, 0x1, R17, P1 ;  /* 0x0000000117157824 */ /* 0x000fe200008e0611 */
[----:B0-----:R-:W-:-:S04]  /*0f20*/  IADD3 R16, P1, PT, R6, R20, RZ ;  /* 0x0000001406107210 */ /* 0x001fc80007f3e0ff */
[----:B------:R-:W2:Y:S01]  /*0f30*/  LDG.E.U16.CONSTANT R20, desc[UR6][R20.64] ;  /* 0x0000000614147981 */ /* 0x000ea2000c1e9500 */
[----:B------:R-:W-:Y:S02]  /*0f40*/  IMAD.X R17, R23, 0x1, R21, P1 ;  /* 0x0000000117117824 */ /* 0x000fe400008e0615 */
[----:B------:R-:W-:-:S03]  /*0f50*/  FADD R24, R24, R28 ;  /* 0x0000001c18187221 */ /* 0x000fc60000000000 */
[----:B------:R-:W4:Y:S01]  /*0f60*/  LDG.E.U16.CONSTANT R28, desc[UR6][R16.64] ;  /* 0x00000006101c7981 */ /* 0x000f22000c1e9500 */
[----:B---3--:R-:W-:Y:S01]  /*0f70*/  HADD2.F32 R19, -RZ, R26.H0_H0 ;  /* 0x2000001aff137230 */ /* 0x008fe20000004100 */
[----:B------:R-:W-:-:S04]  /*0f80*/  IADD3 R29, P1, PT, R29, 0x4, RZ ;  /* 0x000000041d1d7810 */ /* 0x000fc80007f3e0ff */
[----:B------:R-:W-:Y:S01]  /*0f90*/  FADD R19, R24, R19 ;  /* 0x0000001318137221 */ /* 0x000fe20000000000 */
[----:B------:R-:W-:Y:S01]  /*0fa0*/  IADD3.X R27, PT, PT, RZ, R27, RZ, P1, !PT ;  /* 0x0000001bff1b7210 */ /* 0x000fe20000ffe4ff */
[----:B--2---:R-:W-:-:S05]  /*0fb0*/  HADD2.F32 R18, -RZ, R20.H0_H0 ;  /* 0x20000014ff127230 */ /* 0x004fca0000004100 */
[----:B------:R-:W-:Y:S01]  /*0fc0*/  FADD R18, R19, R18 ;  /* 0x0000001213127221 */ /* 0x000fe20000000000 */
[----:B----4-:R-:W-:-:S05]  /*0fd0*/  HADD2.F32 R28, -RZ, R28.H0_H0 ;  /* 0x2000001cff1c7230 */ /* 0x010fca0000004100 */
[----:B------:R-:W-:-:S07]  /*0fe0*/  FADD R24, R18, R28 ;  /* 0x0000001c12187221 */ /* 0x000fce0000000000 */
.L_x_7:
        /* <DEDUP_REMOVED lines=13> */
[----:B------:R-:W-:-:S04]  /*10c0*/  ISETP.NE.U32.AND P0, PT, R22, 0x1, PT ;  /* 0x000000011600780c */ /* 0x000fc80003f05070 */
[----:B------:R-:W-:Y:S01]  /*10d0*/  ISETP.NE.AND.EX P0, PT, RZ, RZ, PT, P0 ;  /* 0x000000ffff00720c */ /* 0x000fe20003f05300 */
[----:B--2---:R-:W-:-:S05]  /*10e0*/  HADD2.F32 R19, -RZ, R18.H0_H0 ;  /* 0x20000012ff137230 */ /* 0x004fca0000004100 */
[----:B------:R-:W-:-:S07]  /*10f0*/  FADD R24, R24, R19 ;  /* 0x0000001318187221 */ /* 0x000fce0000000000 */
[----:B------:R-:W-:Y:S05]  /*1100*/  @!P0 BRA `(.L_x_3) ;  /* 0x0000000000308947 */ /* 0x000fea0003800000 */
[----:B------:R-:W-:Y:S02]  /*1110*/  ISETP.NE.U32.AND P0, PT, R22, 0x2, PT ;  /* 0x000000021600780c */ /* 0x000fe40003f05070 */
[----:B------:R-:W-:Y:S02]  /*1120*/  IADD3 R18, P1, PT, R6, R16, RZ ;  /* 0x0000001006127210 */ /* 0x000fe40007f3e0ff */
[----:B------:R-:W-:-:S03]  /*1130*/  ISETP.NE.AND.EX P0, PT, RZ, RZ, PT, P0 ;  /* 0x000000ffff00720c */ /* 0x000fc60003f05300 */
[----:B------:R-:W-:-:S10]  /*1140*/  IMAD.X R19, R23, 0x1, R17, P1 ;  /* 0x0000000117137824 */ /* 0x000fd400008e0611 */
[----:B------:R-:W-:Y:S02]  /*1150*/  @P0 IADD3 R16, P1, PT, R6, R18, RZ ;  /* 0x0000001206100210 */ /* 0x000fe40007f3e0ff */
[----:B------:R-:W2:Y:S03]  /*1160*/  LDG.E.U16.CONSTANT R18, desc[UR6][R18.64] ;  /* 0x0000000612127981 */ /* 0x000ea6000c1e9500 */
[----:B------:R-:W-:-:S05]  /*1170*/  @P0 IMAD.X R17, R23, 0x1, R19, P1 ;  /* 0x0000000117110824 */ /* 0x000fca00008e0613 */
[----:B------:R-:W3:Y:S01]  /*1180*/  @P0 LDG.E.U16.CONSTANT R16, desc[UR6][R16.64] ;  /* 0x0000000610100981 */ /* 0x000ee2000c1e9500 */
[----:B--2---:R-:W-:-:S05]  /*1190*/  HADD2.F32 R21, -RZ, R18.H0_H0 ;  /* 0x20000012ff157230 */ /* 0x004fca0000004100 */
[----:B------:R-:W-:Y:S01]  /*11a0*/  FADD R24, R24, R21 ;  /* 0x0000001518187221 */ /* 0x000fe20000000000 */
[----:B---3--:R-:W-:-:S05]  /*11b0*/  @P0 HADD2.F32 R25, -RZ, R16.H0_H0 ;  /* 0x20000010ff190230 */ /* 0x008fca0000004100 */
[----:B------:R-:W-:-:S07]  /*11c0*/  @P0 FADD R24, R24, R25 ;  /* 0x0000001918180221 */ /* 0x000fce0000000000 */
.L_x_3:
[----:B------:R-:W0:Y:S01]  /*11d0*/  MUFU.RCP R16, R5 ;  /* 0x0000000500107308 */ /* 0x000e220000001000 */
[----:B------:R-:W-:Y:S07]  /*11e0*/  BSSY.RECONVERGENT B0, `(.L_x_8) ;  /* 0x000000b000007945 */ /* 0x000fee0003800200 */
[----:B------:R-:W1:Y:S01]  /*11f0*/  FCHK P0, R24, R5 ;  /* 0x0000000518007302 */ /* 0x000e620000000000 */
[----:B0-----:R-:W-:-:S04]  /*1200*/  FFMA R17, -R5, R16, 1 ;  /* 0x3f80000005117423 */ /* 0x001fc80000000110 */
[----:B------:R-:W-:-:S04]  /*1210*/  FFMA R17, R16, R17, R16 ;  /* 0x0000001110117223 */ /* 0x000fc80000000010 */
[----:B------:R-:W-:-:S04]  /*1220*/  FFMA R16, R17, R24, RZ ;  /* 0x0000001811107223 */ /* 0x000fc800000000ff */
[----:B------:R-:W-:-:S04]  /*1230*/  FFMA R19, -R5, R16, R24 ;  /* 0x0000001005137223 */ /* 0x000fc80000000118 */
[----:B------:R-:W-:Y:S01]  /*1240*/  FFMA R19, R17, R19, R16 ;  /* 0x0000001311137223 */ /* 0x000fe20000000010 */
[----:B-1----:R-:W-:Y:S06]  /*1250*/  @!P0 BRA `(.L_x_9) ;  /* 0x00000000000c8947 */ /* 0x002fec0003800000 */
[----:B------:R-:W-:-:S07]  /*1260*/  MOV R19, 0x1280 ;  /* 0x0000128000137802 */ /* 0x000fce0000000f00 */
[----:B------:R-:W-:Y:S05]  /*1270*/  CALL.REL.NOINC `($__internal_0_$__cuda_sm3x_div_rn_noftz_f32_slowpath) ;  /* 0x0000001000407944 */ /* 0x000fea0003c00000 */
[----:B------:R-:W-:-:S07]  /*1280*/  MOV R19, R18 ;  /* 0x0000001200137202 */ /* 0x000fce0000000f00 */
.L_x_9:
[----:B------:R-:W-:Y:S05]  /*1290*/  BSYNC.RECONVERGENT B0 ;  /* 0x0000000000007941 */ /* 0x000fea0003800200 */
.L_x_8:
[----:B------:R-:W0:Y:S01]  /*12a0*/  LDC.64 R16, c[0x0][0x390] ;  /* 0x0000e400ff107b82 */ /* 0x000e220000000a00 */
[----:B------:R-:W1:Y:S01]  /*12b0*/  LDCU UR4, c[0x0][0x398] ;  /* 0x00007300ff0477ac */ /* 0x000e620008000800 */
[----:B------:R-:W-:Y:S01]  /*12c0*/  F2FP.F16.F32.PACK_AB R19, RZ, R19 ;  /* 0x00000013ff13723e */ /* 0x000fe200000000ff */
[----:B-1----:R-:W-:Y:S02]  /*12d0*/  IMAD R21, R0, UR4, R4 ;  /* 0x0000000400157c24 */ /* 0x002fe4000f8e0204 */
[----:B------:R-:W-:Y:S02]  /*12e0*/  VIADD R4, R4, UR5 ;  /* 0x0000000504047c36 */ /* 0x000fe40008000000 */
[----:B0-----:R-:W-:-:S03]  /*12f0*/  IMAD.WIDE R16, R21, 0x2, R16 ;  /* 0x0000000215107825 */ /* 0x001fc600078e0210 */
[----:B------:R-:W-:Y:S02]  /*1300*/  ISETP.GE.AND P0, PT, R4, UR4, PT ;  /* 0x0000000404007c0c */ /* 0x000fe4000bf06270 */
[----:B------:R0:W-:Y:S11]  /*1310*/  STG.E.U16 desc[UR6][R16.64], R19 ;  /* 0x0000001310007986 */ /* 0x0001f6000c101506 */
[----:B------:R-:W-:Y:S05]  /*1320*/  @!P0 BRA `(.L_x_10) ;  /* 0xffffffec00ec8947 */ /* 0x000fea000383ffff */
[----:B------:R-:W-:Y:S05]  /*1330*/  EXIT ;  /* 0x000000000000794d */ /* 0x000fea0003800000 */
.L_x_2:
[C---:B------:R-:W-:Y:S01]  /*1340*/  LOP3.LUT R3, R14.reuse, 0x7, RZ, 0xc0, !PT ;  /* 0x000000070e037812 */ /* 0x040fe200078ec0ff */
[----:B------:R-:W0:Y:S01]  /*1350*/  LDCU.64 UR8, c[0x0][0x380] ;  /* 0x00007000ff0877ac */ /* 0x000e220008000a00 */
[----:B------:R-:W-:Y:S02]  /*1360*/  LOP3.LUT R2, R14, 0xf, RZ, 0xc0, !PT ;  /* 0x0000000f0e027812 */ /* 0x000fe400078ec0ff */
[----:B------:R-:W-:Y:S02]  /*1370*/  IADD3 R9, P0, PT, R12, -R6, RZ ;  /* 0x800000060c097210 */ /* 0x000fe40007f1e0ff */
[----:B------:R-:W-:Y:S02]  /*1380*/  IADD3 R8, P4, PT, R3, -0x1, RZ ;  /* 0xffffffff03087810 */ /* 0x000fe40007f9e0ff */
[----:B------:R-:W-:Y:S01]  /*1390*/  IADD3 R5, P3, PT, R2, -0x1, RZ ;  /* 0xffffffff02057810 */ /* 0x000fe20007f7e0ff */
[----:B------:R-:W-:Y:S01]  /*13a0*/  IMAD.X R6, R13, 0x1, ~R7, P0 ;  /* 0x000000010d067824 */ /* 0x000fe200000e0e07 */
[----:B------:R-:W-:Y:S01]  /*13b0*/  ISETP.GT.U32.AND P0, PT, R9, -0x10, PT ;  /* 0xfffffff00900780c */ /* 0x000fe20003f04070 */
[----:B------:R-:W-:Y:S01]  /*13c0*/  IMAD.X R7, RZ, RZ, -0x1, P4 ;  /* 0xffffffffff077424 */ /* 0x000fe200020e06ff */
[----:B------:R-:W-:-:S02]  /*13d0*/  ISETP.GE.U32.AND P1, PT, R5, 0x7, PT ;  /* 0x000000070500780c */ /* 0x000fc40003f26070 */
[----:B------:R-:W-:Y:S02]  /*13e0*/  ISETP.GE.U32.AND P2, PT, R8, 0x3, PT ;  /* 0x000000030800780c */ /* 0x000fe40003f46070 */
[----:B------:R-:W-:Y:S02]  /*13f0*/  IADD3.X R5, PT, PT, RZ, -0x1, RZ, P3, !PT ;  /* 0xffffffffff057810 */ /* 0x000fe40001ffe4ff */
[----:B------:R-:W-:Y:S02]  /*1400*/  ISETP.GT.U32.AND.EX P0, PT, R6, -0x1, PT, P0 ;  /* 0xffffffff0600780c */ /* 0x000fe40003f04100 */
[----:B------:R-:W-:Y:S02]  /*1410*/  ISETP.GE.U32.AND.EX P1, PT, R5, RZ, PT, P1 ;  /* 0x000000ff0500720c */ /* 0x000fe40003f26110 */
[----:B------:R-:W-:Y:S02]  /*1420*/  ISETP.GE.U32.AND.EX P2, PT, R7, RZ, PT, P2 ;  /* 0x000000ff0700720c */ /* 0x000fe40003f46120 */
[----:B------:R-:W-:-:S02]  /*1430*/  LOP3.LUT R5, R14, 0xfffffff0, RZ, 0xc0, !PT ;  /* 0xfffffff00e057812 */ /* 0x000fc400078ec0ff */
[----:B------:R-:W-:Y:S02]  /*1440*/  LOP3.LUT R6, R15, 0x7fffffff, RZ, 0xc0, !PT ;  /* 0x7fffffff0f067812 */ /* 0x000fe400078ec0ff */
[----:B0-----:R-:W-:-:S07]  /*1450*/  LOP3.LUT R7, R14, 0x3, RZ, 0xc0, !PT ;  /* 0x000000030e077812 */ /* 0x001fce00078ec0ff */
.L_x_16:
[----:B------:R-:W-:Y:S01]  /*1460*/  ISETP.GE.U32.AND P3, PT, R14, 0x1, PT ;  /* 0x000000010e00780c */ /* 0x000fe20003f66070 */
[----:B0-----:R-:W-:-:S03]  /*1470*/  IMAD.MOV.U32 R20, RZ, RZ, RZ ;  /* 0x000000ffff147224 */ /* 0x001fc600078e00ff */
[----:B------:R-:W-:-:S13]  /*1480*/  ISETP.GE.AND.EX P3, PT, R15, RZ, PT, P3 ;  /* 0x000000ff0f00720c */ /* 0x000fda0003f66330 */
[----:B------:R-:W-:Y:S05]  /*1490*/  @!P3 BRA `(.L_x_11) ;  /* 0x0000000c0090b947 */ /* 0x000fea0003800000 */
[----:B------:R-:W-:Y:S01]  /*14a0*/  HFMA2 R29, -RZ, RZ, 0, 0 ;  /* 0x00000000ff1d7431 */ /* 0x000fe200000001ff */
[----:B------:R-:W-:Y:S02]  /*14b0*/  SHF.R.S32.HI R9, RZ, 0x1f, R4 ;  /* 0x0000001fff097819 */ /* 0x000fe40000011404 */
[----:B------:R-:W-:Y:S01]  /*14c0*/  CS2R R20, SRZ ;  /* 0x0000000000147805 */ /* 0x000fe2000001ff00 */
[----:B------:R-:W-:Y:S06]  /*14d0*/  @P0 BRA `(.L_x_12) ;  /* 0x00000004008c0947 */ /* 0x000fec0003800000 */
[----:B------:R-:W0:Y:S01]  /*14e0*/  LDC R10, c[0x0][0x398] ;  /* 0x0000e600ff0a7b82 */ /* 0x000e220000000800 */
[----:B------:R-:W-:Y:S01]  /*14f0*/  IMAD.MOV.U32 R20, RZ, RZ, RZ ;  /* 0x000000ffff147224 */ /* 0x000fe200078e00ff */
[----:B------:R-:W-:Y:S01]  /*1500*/  CS2R R24, SRZ ;  /* 0x0000000000187805 */ /* 0x000fe2000001ff00 */
[----:B0-----:R-:W-:Y:S01]  /*1510*/  IMAD.SHL.U32 R11, R10, 0x2, RZ ;  /* 0x000000020a0b7824 */ /* 0x001fe200078e00ff */
[----:B------:R-:W-:-:S07]  /*1520*/  SHF.R.U32.HI R8, RZ, 0x1f, R10 ;  /* 0x0000001fff087819 */ /* 0x000fce000001160a */
.L_x_13:
[----:B------:R-:W-:Y:S01]  /*1530*/  IADD3 R19, P3, PT, R12, R24, RZ ;  /* 0x000000180c137210 */ /* 0x000fe20007f7e0ff */
[----:B------:R-:W-:Y:S02]  /*1540*/  IMAD.MOV.U32 R16, RZ, RZ, R4 ;  /* 0x000000ffff107224 */ /* 0x000fe400078e0004 */
[----:B------:R-:W-:Y:S01]  /*1550*/  IMAD.MOV.U32 R17, RZ, RZ, R9 ;  /* 0x000000ffff117224 */ /* 0x000fe200078e0009 */
[----:B------:R-:W-:Y:S01]  /*1560*/  IADD3.X R21, PT, PT, R13, R25, RZ, P3, !PT ;  /* 0x000000190d157210 */ /* 0x000fe20001ffe4ff */
[----:B------:R-:W-:-:S04]  /*1570*/  IMAD.WIDE.U32 R16, R19, R10, R16 ;  /* 0x0000000a13107225 */ /* 0x000fc800078e0010 */
[----:B------:R-:W-:Y:S01]  /*1580*/  IMAD R21, R21, R10, RZ ;  /* 0x0000000a15157224 */ /* 0x000fe200078e02ff */
[----:B------:R-:W-:-:S04]  /*1590*/  LEA R18, P3, R16, UR8, 0x1 ;  /* 0x0000000810127c11 */ /* 0x000fc8000f8608ff */
[----:B------:R-:W-:-:S04]  /*15a0*/  IADD3 R17, PT, PT, R17, R21, RZ ;  /* 0x0000001511117210 */ /* 0x000fc80007ffe0ff */
[----:B------:R-:W-:Y:S02]  /*15b0*/  LEA.HI.X R19, R16, UR9, R17, 0x1, P3 ;  /* 0x0000000910137c11 */ /* 0x000fe400098f0c11 */
[----:B------:R-:W-:-:S03]  /*15c0*/  IADD3 R16, P3, PT, R11, R18, RZ ;  /* 0x000000120b107210 */ /* 0x000fc60007f7e0ff */
[----:B------:R-:W2:Y:S02]  /*15d0*/  LDG.E.U16.CONSTANT R21, desc[UR6][R18.64] ;  /* 0x0000000612157981 */ /* 0x000ea4000c1e9500 */
[----:B------:R-:W-:Y:S01]  /*15e0*/  IMAD.X R17, R8, 0x1, R19, P3 ;  /* 0x0000000108117824 */ /* 0x000fe200018e0613 */
[----:B------:R-:W-:-:S05]  /*15f0*/  IADD3 R28, P3, PT, R11, R16, RZ ;  /* 0x000000100b1c7210 */ /* 0x000fca0007f7e0ff */
[----:B------:R-:W-:Y:S01]  /*1600*/  IMAD.X R29, R8, 0x1, R17, P3 ;  /* 0x00000001081d7824 */ /* 0x000fe200018e0611 */
[----:B------:R-:W3:Y:S01]  /*1610*/  LDG.E.U16.CONSTANT R18, desc[UR6][R16.64] ;  /* 0x0000000610127981 */ /* 0x000ee2000c1e9500 */
[----:B------:R-:W-:-:S04]  /*1620*/  IADD3 R22, P3, PT, R11, R28, RZ ;  /* 0x0000001c0b167210 */ /* 0x000fc80007f7e0ff */
[----:B------:R-:W-:Y:S01]  /*1630*/  IADD3.X R23, PT, PT, R8, R29, RZ, P3, !PT ;  /* 0x0000001d08177210 */ /* 0x000fe20001ffe4ff */
[----:B------:R-:W4:Y:S01]  /*1640*/  LDG.E.U16.CONSTANT R16, desc[UR6][R28.64] ;  /* 0x000000061c107981 */ /* 0x000f22000c1e9500 */
[----:B------:R-:W-:-:S03]  /*1650*/  IADD3 R26, P3, PT, R11, R22, RZ ;  /* 0x000000160b1a7210 */ /* 0x000fc60007f7e0ff */
[----:B------:R0:W5:Y:S02]  /*1660*/  LDG.E.U16.CONSTANT R17, desc[UR6][R22.64] ;  /* 0x0000000616117981 */ /* 0x000164000c1e9500 */
[----:B------:R-:W-:-:S05]  /*1670*/  IMAD.X R27, R8, 0x1, R23, P3 ;  /* 0x00000001081b7824 */ /* 0x000fca00018e0617 */
[----:B------:R4:W5:Y:S01]  /*1680*/  LDG.E.U16.CONSTANT R19, desc[UR6][R26.64] ;  /* 0x000000061a137981 */ /* 0x000962000c1e9500 */
[----:B--2---:R-:W-:-:S05]  /*1690*/  HADD2.F32 R21, -RZ, R21.H0_H0 ;  /* 0x20000015ff157230 */ /* 0x004fca0000004100 */
[----:B0-----:R-:W-:Y:S01]  /*16a0*/  FADD R22, R21, R20 ;  /* 0x0000001415167221 */ /* 0x001fe20000000000 */
[----:B------:R-:W-:Y:S01]  /*16b0*/  IADD3 R20, P3, PT, R11, R26, RZ ;  /* 0x0000001a0b147210 */ /* 0x000fe20007f7e0ff */
[----:B---3--:R-:W-:-:S04]  /*16c0*/  HADD2.F32 R18, -RZ, R18.H0_H0 ;  /* 0x20000012ff127230 */ /* 0x008fc80000004100 */
[----:B------:R-:W-:Y:S01]  /*16d0*/  IMAD.X R21, R8, 0x1, R27, P3 ;  /* 0x0000000108157824 */ /* 0x000fe200018e061b */
[----:B------:R-:W-:Y:S01]  /*16e0*/  IADD3 R28, P3, PT, R11, R20, RZ ;  /* 0x000000140b1c7210 */ /* 0x000fe20007f7e0ff */
[----:B------:R-:W-:-:S03]  /*16f0*/  FADD R18, R22, R18 ;  /* 0x0000001216127221 */ /* 0x000fc60000000000 */
[----:B------:R-:W2:Y:S01]  /*1700*/  LDG.E.U16.CONSTANT R20, desc[UR6][R20.64] ;  /* 0x0000000614147981 */ /* 0x000ea2000c1e9500 */
[----:B------:R-:W-:Y:S02]  /*1710*/  IADD3.X R29, PT, PT, R8, R21, RZ, P3, !PT ;  /* 0x00000015081d7210 */ /* 0x000fe40001ffe4ff */
[----:B------:R-:W-:Y:S01]  /*1720*/  IADD3 R22, P3, PT, R11, R28, RZ ;  /* 0x0000001c0b167210 */ /* 0x000fe20007f7e0ff */
[----:B----4-:R-:W-:-:S04]  /*1730*/  HADD2.F32 R27, -RZ, R16.H0_H0 ;  /* 0x20000010ff1b7230 */ /* 0x010fc80000004100 */
[----:B------:R-:W-:Y:S02]  /*1740*/  IMAD.X R23, R8, 0x1, R29, P3 ;  /* 0x0000000108177824 */ /* 0x000fe400018e061d */
[----:B------:R-:W-:Y:S01]  /*1750*/  FADD R18, R18, R27 ;  /* 0x0000001b12127221 */ /* 0x000fe20000000000 */
[----:B------:R-:W3:Y:S01]  /*1760*/  LDG.E.U16.CONSTANT R21, desc[UR6][R28.64] ;  /* 0x000000061c157981 */ /* 0x000ee2000c1e9500 */
[C---:B------:R-:W-:Y:S01]  /*1770*/  IADD3 R16, P3, PT, R11.reuse, R22, RZ ;  /* 0x000000160b107210 */ /* 0x040fe20007f7e0ff */
[----:B-----5:R-:W-:Y:S02]  /*1780*/  HADD2.F32 R27, -RZ, R17.H0_H0 ;  /* 0x20000011ff1b7230 */ /* 0x020fe40000004100 */
[----:B------:R0:W4:Y:S02]  /*1790*/  LDG.E.U16.CONSTANT R26, desc[UR6][R22.64] ;  /* 0x00000006161a7981 */ /* 0x000124000c1e9500 */
[----:B------:R-:W-:Y:S02]  /*17a0*/  IMAD.X R17, R8, 0x1, R23, P3 ;  /* 0x0000000108117824 */ /* 0x000fe400018e0617 */
[----:B0-----:R-:W-:Y:S01]  /*17b0*/  FADD R22, R18, R27 ;  /* 0x0000001b12167221 */ /* 0x001fe20000000000 */
[----:B------:R-:W-:-:S02]  /*17c0*/  IADD3 R18, P3, PT, R11, R16, RZ ;  /* 0x000000100b127210 */ /* 0x000fc40007f7e0ff */
[----:B------:R3:W5:Y:S01]  /*17d0*/  LDG.E.U16.CONSTANT R27, desc[UR6][R16.64] ;  /* 0x00000006101b7981 */ /* 0x000762000c1e9500 */
[----:B------:R-:W-:Y:S01]  /*17e0*/  HADD2.F32 R23, -RZ, R19.H0_H0 ;  /* 0x20000013ff177230 */ /* 0x000fe20000004100 */
[----:B------:R-:W-:-:S04]  /*17f0*/  IADD3.X R19, PT, PT, R8, R17, RZ, P3, !PT ;  /* 0x0000001108137210 */ /* 0x000fc80001ffe4ff */
[----:B------:R-:W-:Y:S01]  /*1800*/  FADD R29, R22, R23 ;  /* 0x00000017161d7221 */ /* 0x000fe20000000000 */
[----:B------:R0:W5:Y:S01]  /*1810*/  LDG.E.U16.CONSTANT R28, desc[UR6][R18.64] ;  /* 0x00000006121c7981 */ /* 0x000162000c1e9500 */
[----:B------:R-:W-:-:S05]  /*1820*/  IADD3 R22, P3, PT, R11, R18, RZ ;  /* 0x000000120b167210 */ /* 0x000fca0007f7e0ff */
[----:B------:R-:W-:Y:S02]  /*1830*/  IMAD.X R23, R8, 0x1, R19, P3 ;  /* 0x0000000108177824 */ /* 0x000fe400018e0613 */
[----:B--2---:R-:W-:-:S05]  /*1840*/  HADD2.F32 R20, -RZ, R20.H0_H0 ;  /* 0x20000014ff147230 */ /* 0x004fca0000004100 */
[----:B------:R-:W-:Y:S01]  /*1850*/  FADD R29, R29, R20 ;  /* 0x000000141d1d7221 */ /* 0x000fe20000000000 */
[----:B------:R-:W-:Y:S02]  /*1860*/  IADD3 R20, P3, PT, R11, R22, RZ ;  /* 0x000000160b147210 */ /* 0x000fe40007f7e0ff */
[----:B------:R1:W2:Y:S01]  /*1870*/  LDG.E.U16.CONSTANT R22, desc[UR6][R22.64] ;  /* 0x0000000616167981 */ /* 0x0002a2000c1e9500 */
[----:B---3--:R-:W-:Y:S02]  /*1880*/  HADD2.F32 R16, -RZ, R21.H0_H0 ;  /* 0x20000015ff107230 */ /* 0x008fe40000004100 */
[----:B------:R-:W-:-:S03]  /*1890*/  IMAD.X R21, R8, 0x1, R23, P3 ;  /* 0x0000000108157824 */ /* 0x000fc600018e0617 */
[----:B------:R-:W-:Y:S01]  /*18a0*/  FADD R29, R29, R16 ;  /* 0x000000101d1d7221 */ /* 0x000fe20000000000 */
[C---:B------:R-:W-:Y:S01]  /*18b0*/  IADD3 R16, P3, PT, R11.reuse, R20, RZ ;  /* 0x000000140b107210 */ /* 0x040fe20007f7e0ff */
[----:B----4-:R-:W-:Y:S01]  /*18c0*/  HADD2.F32 R26, -RZ, R26.H0_H0 ;  /* 0x2000001aff1a7230 */ /* 0x010fe20000004100 */
[----:B------:R-:W3:Y:S02]  /*18d0*/  LDG.E.U16.CONSTANT R20, desc[UR6][R20.64] ;  /* 0x0000000614147981 */ /* 0x000ee4000c1e9500 */
[----:B------:R-:W-:Y:S02]  /*18e0*/  IADD3.X R17, PT, PT, R8, R21, RZ, P3, !PT ;  /* 0x0000001508117210 */ /* 0x000fe40001ffe4ff */
[----:B0-----:R-:W-:Y:S01]  /*18f0*/  IADD3 R18, P3, PT, R11, R16, RZ ;  /* 0x000000100b127210 */ /* 0x001fe20007f7e0ff */
[----:B------:R-:W-:Y:S02]  /*1900*/  FADD R26, R29, R26 ;  /* 0x0000001a1d1a7221 */ /* 0x000fe40000000000 */
[----:B------:R3:W4:Y:S01]  /*1910*/  LDG.E.U16.CONSTANT R16, desc[UR6][R16.64] ;  /* 0x0000000610107981 */ /* 0x000722000c1e9500 */
[----:B-----5:R-:W-:-:S02]  /*1920*/  HADD2.F32 R27, -RZ, R27.H0_H0 ;  /* 0x2000001bff1b7230 */ /* 0x020fc40000004100 */
[----:B------:R-:W-:-:S03]  /*1930*/  IMAD.X R19, R8, 0x1, R17, P3 ;  /* 0x0000000108137824 */ /* 0x000fc600018e0611 */
[----:B-1----:R-:W-:Y:S01]  /*1940*/  FADD R23, R26, R27 ;  /* 0x0000001b1a177221 */ /* 0x002fe20000000000 */
[----:B------:R-:W-:Y:S01]  /*1950*/  IADD3 R26, P3, PT, R11, R18, RZ ;  /* 0x000000120b1a7210 */ /* 0x000fe20007f7e0ff */
[----:B------:R-:W-:Y:S01]  /*1960*/  HADD2.F32 R28, -RZ, R28.H0_H0 ;  /* 0x2000001cff1c7230 */ /* 0x000fe20000004100 */
[----:B------:R-:W5:Y:S03]  /*1970*/  LDG.E.U16.CONSTANT R18, desc[UR6][R18.64] ;  /* 0x0000000612127981 */ /* 0x000f66000c1e9500 */
[C---:B------:R-:W-:Y:S02]  /*1980*/  IMAD.X R27, R8.reuse, 0x1, R19, P3 ;  /* 0x00000001081b7824 */ /* 0x040fe400018e0613 */
[----:B------:R-:W-:Y:S01]  /*1990*/  FADD R23, R23, R28 ;  /* 0x0000001c17177221 */ /* 0x000fe20000000000 */
[----:B------:R-:W-:Y:S02]  /*19a0*/  IADD3 R28, P3, PT, R11, R26, RZ ;  /* 0x0000001a0b1c7210 */ /* 0x000fe40007f7e0ff */
[----:B------:R-:W5:Y:S02]  /*19b0*/  LDG.E.U16.CONSTANT R21, desc[UR6][R26.64] ;  /* 0x000000061a157981 */ /* 0x000f64000c1e9500 */
[----:B------:R-:W-:-:S05]  /*19c0*/  IADD3.X R29, PT, PT, R8, R27, RZ, P3, !PT ;  /* 0x0000001b081d7210 */ /* 0x000fca0001ffe4ff */
[----:B------:R-:W5:Y:S01]  /*19d0*/  LDG.E.U16.CONSTANT R28, desc[UR6][R28.64] ;  /* 0x000000061c1c7981 */ /* 0x000f62000c1e9500 */
[----:B------:R-:W-:-:S05]  /*19e0*/  IADD3 R24, P3, PT, R24, 0x10, RZ ;  /* 0x0000001018187810 */ /* 0x000fca0007f7e0ff */
[----:B------:R-:W-:Y:S01]  /*19f0*/  IMAD.X R25, RZ, RZ, R25, P3 ;  /* 0x000000ffff197224 */ /* 0x000fe200018e0619 */
[----:B------:R-:W-:-:S04]  /*1a00*/  ISETP.NE.U32.AND P3, PT, R24, R5, PT ;  /* 0x000000051800720c */ /* 0x000fc80003f65070 */
[----:B------:R-:W-:Y:S01]  /*1a10*/  ISETP.NE.AND.EX P3, PT, R25, R6, PT, P3 ;  /* 0x000000061900720c */ /* 0x000fe20003f65330 */
[----:B--2---:R-:W-:-:S05]  /*1a20*/  HADD2.F32 R22, -RZ, R22.H0_H0 ;  /* 0x20000016ff167230 */ /* 0x004fca0000004100 */
[----:B------:R-:W-:Y:S01]  /*1a30*/  FADD R22, R23, R22 ;  /* 0x0000001617167221 */ /* 0x000fe20000000000 */
[----:B---3--:R-:W-:-:S05]  /*1a40*/  HADD2.F32 R17, -RZ, R20.H0_H0 ;  /* 0x20000014ff117230 */ /* 0x008fca0000004100 */
[----:B------:R-:W-:Y:S01]  /*1a50*/  FADD R17, R22, R17 ;  /* 0x0000001116117221 */ /* 0x000fe20000000000 */
[----:B----4-:R-:W-:-:S05]  /*1a60*/  HADD2.F32 R16, -RZ, R16.H0_H0 ;  /* 0x20000010ff107230 */ /* 0x010fca0000004100 */
[----:B------:R-:W-:Y:S01]  /*1a70*/  FADD R16, R17, R16 ;  /* 0x0000001011107221 */ /* 0x000fe20000000000 */
[----:B-----5:R-:W-:-:S05]  /*1a80*/  HADD2.F32 R19, -RZ, R18.H0_H0 ;  /* 0x20000012ff137230 */ /* 0x020fca0000004100 */
[----:B------:R-:W-:Y:S01]  /*1a90*/  FADD R16, R16, R19 ;  /* 0x0000001310107221 */ /* 0x000fe20000000000 */
[----:B------:R-:W-:-:S05]  /*1aa0*/  HADD2.F32 R21, -RZ, R21.H0_H0 ;  /* 0x20000015ff157230 */ /* 0x000fca0000004100 */
[----:B------:R-:W-:Y:S01]  /*1ab0*/  FADD R16, R16, R21 ;  /* 0x0000001510107221 */ /* 0x000fe20000000000 */
[----:B------:R-:W-:-:S05]  /*1ac0*/  HADD2.F32 R17, -RZ, R28.H0_H0 ;  /* 0x2000001cff117230 */ /* 0x000fca0000004100 */
[----:B------:R-:W-:Y:S01]  /*1ad0*/  FADD R20, R16, R17 ;  /* 0x0000001110147221 */ /* 0x000fe20000000000 */
[----:B------:R-:W-:Y:S06]  /*1ae0*/  @P3 BRA `(.L_x_13) ;  /* 0xfffffff800903947 */ /* 0x000fec000383ffff */
[----:B------:R-:W-:Y:S01]  /*1af0*/  IMAD.MOV.U32 R29, RZ, RZ, R5 ;  /* 0x000000ffff1d7224 */ /* 0x000fe200078e0005 */
[----:B------:R-:W-:-:S07]  /*1b00*/  MOV R21, R6 ;  /* 0x0000000600157202 */ /* 0x000fce0000000f00 */
.L_x_12:
[----:B------:R-:W-:-:S04]  /*1b10*/  ISETP.NE.U32.AND P3, PT, R2, RZ, PT ;  /* 0x000000ff0200720c */ /* 0x000fc80003f65070 */
[----:B------:R-:W-:-:S13]  /*1b20*/  ISETP.NE.AND.EX P3, PT, RZ, RZ, PT, P3 ;  /* 0x000000ffff00720c */ /* 0x000fda0003f65330 */
[----:B------:R-:W-:Y:S05]  /*1b30*/  @!P3 BRA `(.L_x_11) ;  /* 0x0000000400e8b947 */ /* 0x000fea0003800000 */
[----:B------:R-:W-:-:S04]  /*1b40*/  ISETP.NE.U32.AND P3, PT, R3, RZ, PT ;  /* 0x000000ff0300720c */ /* 0x000fc80003f65070 */
[----:B------:R-:W-:Y:S01]  /*1b50*/  ISETP.NE.AND.EX P3, PT, RZ, RZ, PT, P3 ;  /* 0x000000ffff00720c */ /* 0x000fe20003f65330 */
[----:B------:R-:W-:-:S12]  /*1b60*/  @!P1 BRA `(.L_x_14) ;  /* 0x0000000000d09947 */ /* 0x000fd80003800000 */
[----:B------:R-:W0:Y:S01]  /*1b70*/  LDCU UR4, c[0x0][0x398] ;  /* 0x00007300ff0477ac */ /* 0x000e220008000800 */
[----:B------:R-:W-:Y:S01]  /*1b80*/  IADD3 R11, P4, PT, R12, R29, RZ ;  /* 0x0000001d0c0b7210 */ /* 0x000fe20007f9e0ff */
[----:B------:R-:W-:Y:S01]  /*1b90*/  IMAD.MOV.U32 R8, RZ, RZ, R4 ;  /* 0x000000ffff087224 */ /* 0x000fe200078e0004 */
[----:B------:R-:W1:Y:S03]  /*1ba0*/  LDCU.64 UR10, c[0x0][0x380] ;  /* 0x00007000ff0a77ac */ /* 0x000e660008000a00 */
[----:B------:R-:W-:Y:S02]  /*1bb0*/  IMAD.X R16, R13, 0x1, R21, P4 ;  /* 0x000000010d107824 */ /* 0x000fe400020e0615 */
[----:B0-----:R-:W-:Y:S01]  /*1bc0*/  IMAD.WIDE.U32 R10, R11, UR4, R8 ;  /* 0x000000040b0a7c25 */ /* 0x001fe2000f8e0008 */
[----:B------:R-:W-:-:S03]  /*1bd0*/  USHF.L.U32 UR12, UR4, 0x1, URZ ;  /* 0x00000001040c7899 */ /* 0x000fc600080006ff */
[----:B------:R-:W-:Y:S01]  /*1be0*/  IMAD R17, R16, UR4, RZ ;  /* 0x0000000410117c24 */ /* 0x000fe2000f8e02ff */
[----:B-1----:R-:W-:Y:S01]  /*1bf0*/  LEA R26, P5, R10, UR10, 0x1 ;  /* 0x0000000a0a1a7c11 */ /* 0x002fe2000f8a08ff */
[----:B------:R-:W-:-:S03]  /*1c00*/  USHF.R.U32.HI UR4, URZ, 0x1f, UR4 ;  /* 0x0000001fff047899 */ /* 0x000fc60008011604 */
[----:B------:R-:W-:Y:S02]  /*1c10*/  IADD3 R11, PT, PT, R11, R17, RZ ;  /* 0x000000110b0b7210 */ /* 0x000fe40007ffe0ff */
[----:B------:R-:W-:Y:S02]  /*1c20*/  IADD3 R22, P4, PT, R26, UR12, RZ ;  /* 0x0000000c1a167c10 */ /* 0x000fe4000ff9e0ff */
[----:B------:R-:W-:Y:S02]  /*1c30*/  LEA.HI.X R27, R10, UR11, R11, 0x1, P5 ;  /* 0x0000000b0a1b7c11 */ /* 0x000fe4000a8f0c0b */
[----:B------:R-:W-:Y:S02]  /*1c40*/  IADD3 R24, P5, PT, R22, UR12, RZ ;  /* 0x0000000c16187c10 */ /* 0x000fe4000ffbe0ff */
[----:B------:R-:W-:Y:S01]  /*1c50*/  IADD3.X R23, PT, PT, R27, UR4, RZ, P4, !PT ;  /* 0x000000041b177c10 */ /* 0x000fe2000a7fe4ff */
[----:B------:R-:W2:Y:S01]  /*1c60*/  LDG.E.U16.CONSTANT R8, desc[UR6][R26.64] ;  /* 0x000000061a087981 */ /* 0x000ea2000c1e9500 */
[----:B------:R-:W-:-:S02]  /*1c70*/  IADD3 R18, P4, PT, R24, UR12, RZ ;  /* 0x0000000c18127c10 */ /* 0x000fc4000ff9e0ff */
[----:B------:R-:W-:Y:S01]  /*1c80*/  IADD3.X R25, PT, PT, R23, UR4, RZ, P5, !PT ;  /* 0x0000000417197c10 */ /* 0x000fe2000affe4ff */
[----:B------:R0:W3:Y:S01]  /*1c90*/  LDG.E.U16.CONSTANT R28, desc[UR6][R22.64] ;  /* 0x00000006161c7981 */ /* 0x0000e2000c1e9500 */
[----:B------:R-:W-:Y:S02]  /*1ca0*/  IADD3 R16, P5, PT, R18, UR12, RZ ;  /* 0x0000000c12107c10 */ /* 0x000fe4000ffbe0ff */
[----:B------:R-:W-:Y:S01]  /*1cb0*/  IADD3.X R19, PT, PT, R25, UR4, RZ, P4, !PT ;  /* 0x0000000419137c10 */ /* 0x000fe2000a7fe4ff */
[----:B------:R2:W4:Y:S01]  /*1cc0*/  LDG.E.U16.CONSTANT R24, desc[UR6][R24.64] ;  /* 0x0000000618187981 */ /* 0x000522000c1e9500 */
[----:B------:R-:W-:Y:S02]  /*1cd0*/  IADD3 R10, P4, PT, R16, UR12, RZ ;  /* 0x0000000c100a7c10 */ /* 0x000fe4000ff9e0ff */
[----:B------:R-:W-:Y:S01]  /*1ce0*/  IADD3.X R17, PT, PT, R19, UR4, RZ, P5, !PT ;  /* 0x0000000413117c10 */ /* 0x000fe2000affe4ff */
[----:B------:R-:W5:Y:S01]  /*1cf0*/  LDG.E.U16.CONSTANT R18, desc[UR6][R18.64] ;  /* 0x0000000612127981 */ /* 0x000f62000c1e9500 */
[----:B0-----:R-:W-:-:S02]  /*1d00*/  IADD3 R22, P5, PT, R10, UR12, RZ ;  /* 0x0000000c0a167c10 */ /* 0x001fc4000ffbe0ff */
[----:B------:R-:W-:Y:S01]  /*1d10*/  IADD3.X R11, PT, PT, R17, UR4, RZ, P4, !PT ;  /* 0x00000004110b7c10 */ /* 0x000fe2000a7fe4ff */
[----:B------:R5:W5:Y:S01]  /*1d20*/  LDG.E.U16.CONSTANT R16, desc[UR6][R16.64] ;  /* 0x0000000610107981 */ /* 0x000b62000c1e9500 */
[----:B------:R-:W-:Y:S02]  /*1d30*/  IADD3 R26, P4, PT, R22, UR12, RZ ;  /* 0x0000000c161a7c10 */ /* 0x000fe4000ff9e0ff */
[----:B------:R-:W-:Y:S01]  /*1d40*/  IADD3.X R23, PT, PT, R11, UR4, RZ, P5, !PT ;  /* 0x000000040b177c10 */ /* 0x000fe2000affe4ff */
[----:B------:R-:W5:Y:S03]  /*1d50*/  LDG.E.U16.CONSTANT R10, desc[UR6][R10.64] ;  /* 0x000000060a0a7981 */ /* 0x000f66000c1e9500 */
[----:B------:R-:W-:Y:S01]  /*1d60*/  IADD3.X R27, PT, PT, R23, UR4, RZ, P4, !PT ;  /* 0x00000004171b7c10 */ /* 0x000fe2000a7fe4ff */
[----:B------:R-:W5:Y:S04]  /*1d70*/  LDG.E.U16.CONSTANT R22, desc[UR6][R22.64] ;  /* 0x0000000616167981 */ /* 0x000f68000c1e9500 */
[----:B------:R-:W5:Y:S01]  /*1d80*/  LDG.E.U16.CONSTANT R26, desc[UR6][R26.64] ;  /* 0x000000061a1a7981 */ /* 0x000f62000c1e9500 */
[----:B------:R-:W-:-:S05]  /*1d90*/  IADD3 R29, P4, PT, R29, 0x8, RZ ;  /* 0x000000081d1d7810 */ /* 0x000fca0007f9e0ff */
[----:B------:R-:W-:Y:S02]  /*1da0*/  IMAD.X R21, RZ, RZ, R21, P4 ;  /* 0x000000ffff157224 */ /* 0x000fe400020e0615 */
[----:B--2---:R-:W-:Y:S02]  /*1db0*/  HADD2.F32 R25, -RZ, R8.H0_H0 ;  /* 0x20000008ff197230 */ /* 0x004fe40000004100 */
[----:B---3--:R-:W-:-:S03]  /*1dc0*/  HADD2.F32 R28, -RZ, R28.H0_H0 ;  /* 0x2000001cff1c7230 */ /* 0x008fc60000004100 */
[----:B------:R-:W-:Y:S01]  /*1dd0*/  FADD R25, R20, R25 ;  /* 0x0000001914197221 */ /* 0x000fe20000000000 */
[----:B----4-:R-:W-:-:S03]  /*1de0*/  HADD2.F32 R24, -RZ, R24.H0_H0 ;  /* 0x20000018ff187230 */ /* 0x010fc60000004100 */
[----:B------:R-:W-:Y:S01]  /*1df0*/  FADD R25, R25, R28 ;  /* 0x0000001c19197221 */ /* 0x000fe20000000000 */
[----:B-----5:R-:W-:-:S03]  /*1e00*/  HADD2.F32 R17, -RZ, R18.H0_H0 ;  /* 0x20000012ff117230 */ /* 0x020fc60000004100 */
[----:B------:R-:W-:Y:S01]  /*1e10*/  FADD R24, R25, R24 ;  /* 0x0000001819187221 */ /* 0x000fe20000000000 */
[----:B------:R-:W-:-:S03]  /*1e20*/  HADD2.F32 R16, -RZ, R16.H0_H0 ;  /* 0x20000010ff107230 */ /* 0x000fc60000004100 */
[----:B------:R-:W-:Y:S01]  /*1e30*/  FADD R17, R24, R17 ;  /* 0x0000001118117221 */ /* 0x000fe20000000000 */
[----:B------:R-:W-:-:S03]  /*1e40*/  HADD2.F32 R11, -RZ, R10.H0_H0 ;  /* 0x2000000aff0b7230 */ /* 0x000fc60000004100 */
[----:B------:R-:W-:Y:S01]  /*1e50*/  FADD R16, R17, R16 ;  /* 0x0000001011107221 */ /* 0x000fe20000000000 */
[----:B------:R-:W-:-:S03]  /*1e60*/  HADD2.F32 R22, -RZ, R22.H0_H0 ;  /* 0x20000016ff167230 */ /* 0x000fc60000004100 */
[----:B------:R-:W-:Y:S01]  /*1e70*/  FADD R11, R16, R11 ;  /* 0x0000000b100b7221 */ /* 0x000fe20000000000 */
[----:B------:R-:W-:-:S03]  /*1e80*/  HADD2.F32 R26, -RZ, R26.H0_H0 ;  /* 0x2000001aff1a7230 */ /* 0x000fc60000004100 */
[----:B------:R-:W-:-:S04]  /*1e90*/  FADD R11, R11, R22 ;  /* 0x000000160b0b7221 */ /* 0x000fc80000000000 */
[----:B------:R-:W-:-:S07]  /*1ea0*/  FADD R20, R11, R26 ;  /* 0x0000001a0b147221 */ /* 0x000fce0000000000 */
.L_x_14:
[----:B------:R-:W-:Y:S05]  /*1eb0*/  @!P3 BRA `(.L_x_11) ;  /* 0x000000040008b947 */ /* 0x000fea0003800000 */
[----:B------:R-:W-:-:S04]  /*1ec0*/  ISETP.NE.U32.AND P3, PT, R7, RZ, PT ;  /* 0x000000ff0700720c */ /* 0x000fc80003f65070 */
[----:B------:R-:W-:Y:S01]  /*1ed0*/  ISETP.NE.AND.EX P3, PT, RZ, RZ, PT, P3 ;  /* 0x000000ffff00720c */ /* 0x000fe20003f65330 */
[----:B------:R-:W-:-:S12]  /*1ee0*/  @!P2 BRA `(.L_x_15) ;  /* 0x000000000080a947 */ /* 0x000fd80003800000 */
[----:B------:R-:W0:Y:S01]  /*1ef0*/  LDCU UR4, c[0x0][0x398] ;  /* 0x00007300ff0477ac */ /* 0x000e220008000800 */
[----:B------:R-:W-:Y:S02]  /*1f00*/  IADD3 R11, P4, PT, R12, R29, RZ ;  /* 0x0000001d0c0b7210 */ /* 0x000fe40007f9e0ff */
[----:B------:R-:W-:Y:S01]  /*1f10*/  MOV R8, R4 ;  /* 0x0000000400087202 */ /* 0x000fe20000000f00 */
[----:B------:R-:W1:Y:S02]  /*1f20*/  LDCU.64 UR10, c[0x0][0x380] ;  /* 0x00007000ff0a77ac */ /* 0x000e640008000a00 */
[----:B------:R-:W-:Y:S02]  /*1f30*/  IMAD.X R16, R13, 0x1, R21, P4 ;  /* 0x000000010d107824 */ /* 0x000fe400020e0615 */
[----:B0-----:R-:W-:Y:S01]  /*1f40*/  IMAD.WIDE.U32 R10, R11, UR4, R8 ;  /* 0x000000040b0a7c25 */ /* 0x001fe2000f8e0008 */
[----:B------:R-:W-:-:S03]  /*1f50*/  USHF.L.U32 UR12, UR4, 0x1, URZ ;  /* 0x00000001040c7899 */ /* 0x000fc600080006ff */
[----:B------:R-:W-:Y:S01]  /*1f60*/  IMAD R17, R16, UR4, RZ ;  /* 0x0000000410117c24 */ /* 0x000fe2000f8e02ff */
[----:B-1----:R-:W-:Y:S01]  /*1f70*/  LEA R22, P5, R10, UR10, 0x1 ;  /* 0x0000000a0a167c11 */ /* 0x002fe2000f8a08ff */
[----:B------:R-:W-:Y:S02]  /*1f80*/  USHF.R.U32.HI UR4, URZ, 0x1f, UR4 ;  /* 0x0000001fff047899 */ /* 0x000fe40008011604 */
[----:B------:R-:W-:Y:S01]  /*1f90*/  IMAD.IADD R17, R11, 0x1, R17 ;  /* 0x000000010b117824 */ /* 0x000fe200078e0211 */
[----:B------:R-:W-:-:S04]  /*1fa0*/  IADD3 R18, P4, PT, R22, UR12, RZ ;  /* 0x0000000c16127c10 */ /* 0x000fc8000ff9e0ff */
[----:B------:R-:W-:Y:S02]  /*1fb0*/  LEA.HI.X R23, R10, UR11, R17, 0x1, P5 ;  /* 0x0000000b0a177c11 */ /* 0x000fe4000a8f0c11 */
[----:B------:R-:W-:Y:S02]  /*1fc0*/  IADD3 R16, P5, PT, R18, UR12, RZ ;  /* 0x0000000c12107c10 */ /* 0x000fe4000ffbe0ff */
[----:B------:R-:W-:Y:S01]  /*1fd0*/  IADD3.X R19, PT, PT, R23, UR4, RZ, P4, !PT ;  /* 0x0000000417137c10 */ /* 0x000fe2000a7fe4ff */
[----:B------:R-:W2:Y:S01]  /*1fe0*/  LDG.E.U16.CONSTANT R22, desc[UR6][R22.64] ;  /* 0x0000000616167981 */ /* 0x000ea2000c1e9500 */
[----:B------:R-:W-:Y:S02]  /*1ff0*/  IADD3 R10, P4, PT, R16, UR12, RZ ;  /* 0x0000000c100a7c10 */ /* 0x000fe4000ff9e0ff */
[----:B------:R-:W-:Y:S01]  /*2000*/  IADD3.X R17, PT, PT, R19, UR4, RZ, P5, !PT ;  /* 0x0000000413117c10 */ /* 0x000fe2000affe4ff */
[----:B------:R-:W3:Y:S03]  /*2010*/  LDG.E.U16.CONSTANT R18, desc[UR6][R18.64] ;  /* 0x0000000612127981 */ /* 0x000ee6000c1e9500 */
[----:B------:R-:W-:Y:S01]  /*2020*/  IADD3.X R11, PT, PT, R17, UR4, RZ, P4, !PT ;  /* 0x00000004110b7c10 */ /* 0x000fe2000a7fe4ff */
[----:B------:R-:W4:Y:S04]  /*2030*/  LDG.E.U16.CONSTANT R16, desc[UR6][R16.64] ;  /* 0x0000000610107981 */ /* 0x000f28000c1e9500 */
        /* <DEDUP_REMOVED lines=9> */
[----:B------:R-:W-:-:S04]  /*20d0*/  FADD R8, R8, R27 ;  /* 0x0000001b08087221 */ /* 0x000fc80000000000 */
[----:B------:R-:W-:-:S07]  /*20e0*/  FADD R20, R8, R23 ;  /* 0x0000001708147221 */ /* 0x000fce0000000000 */
.L_x_15:
[----:B------:R-:W-:Y:S05]  /*20f0*/  @!P3 BRA `(.L_x_11) ;  /* 0x000000000078b947 */ /* 0x000fea0003800000 */
[----:B------:R-:W0:Y:S01]  /*2100*/  LDCU UR4, c[0x0][0x398] ;  /* 0x00007300ff0477ac */ /* 0x000e220008000800 */
[----:B------:R-:W-:Y:S01]  /*2110*/  IADD3 R11, P3, PT, R12, R29, RZ ;  /* 0x0000001d0c0b7210 */ /* 0x000fe20007f7e0ff */
[----:B------:R-:W-:Y:S01]  /*2120*/  IMAD.MOV.U32 R8, RZ, RZ, R4 ;  /* 0x000000ffff087224 */ /* 0x000fe200078e0004 */
[----:B------:R-:W1:Y:S02]  /*2130*/  LDCU.64 UR10, c[0x0][0x380] ;  /* 0x00007000ff0a77ac */ /* 0x000e640008000a00 */
[----:B------:R-:W-:Y:S01]  /*2140*/  IADD3.X R16, PT, PT, R13, R21, RZ, P3, !PT ;  /* 0x000000150d107210 */ /* 0x000fe20001ffe4ff */
[----:B0-----:R-:W-:-:S04]  /*2150*/  IMAD.WIDE.U32 R10, R11, UR4, R8 ;  /* 0x000000040b0a7c25 */ /* 0x001fc8000f8e0008 */
[----:B------:R-:W-:Y:S01]  /*2160*/  IMAD R9, R16, UR4, RZ ;  /* 0x0000000410097c24 */ /* 0x000fe2000f8e02ff */
[----:B-1----:R-:W-:-:S03]  /*2170*/  LEA R8, P3, R10, UR10, 0x1 ;  /* 0x0000000a0a087c11 */ /* 0x002fc6000f8608ff */
[----:B------:R-:W-:-:S05]  /*2180*/  IMAD.IADD R9, R11, 0x1, R9 ;  /* 0x000000010b097824 */ /* 0x000fca00078e0209 */
[----:B------:R-:W-:-:S05]  /*2190*/  LEA.HI.X R9, R10, UR11, R9, 0x1, P3 ;  /* 0x0000000b0a097c11 */ /* 0x000fca00098f0c09 */
[----:B------:R-:W2:Y:S01]  /*21a0*/  LDG.E.U16.CONSTANT R10, desc[UR6][R8.64] ;  /* 0x00000006080a7981 */ /* 0x000ea2000c1e9500 */
[----:B------:R-:W-:-:S04]  /*21b0*/  ISETP.NE.U32.AND P3, PT, R7, 0x1, PT ;  /* 0x000000010700780c */ /* 0x000fc80003f65070 */
[----:B------:R-:W-:Y:S01]  /*21c0*/  ISETP.NE.AND.EX P3, PT, RZ, RZ, PT, P3 ;  /* 0x000000ffff00720c */ /* 0x000fe20003f65330 */
[----:B--2---:R-:W-:-:S05]  /*21d0*/  HADD2.F32 R11, -RZ, R10.H0_H0 ;  /* 0x2000000aff0b7230 */ /* 0x004fca0000004100 */
[----:B------:R-:W-:-:S07]  /*21e0*/  FADD R20, R20, R11 ;  /* 0x0000000b14147221 */ /* 0x000fce0000000000 */
[----:B------:R-:W-:Y:S05]  /*21f0*/  @!P3 BRA `(.L_x_11) ;  /* 0x000000000038b947 */ /* 0x000fea0003800000 */
[----:B------:R-:W-:Y:S01]  /*2200*/  ISETP.NE.U32.AND P3, PT, R7, 0x2, PT ;  /* 0x000000020700780c */ /* 0x000fe20003f65070 */
[----:B------:R-:W-:Y:S02]  /*2210*/  USHF.L.U32 UR10, UR4, 0x1, URZ ;  /* 0x00000001040a7899 */ /* 0x000fe400080006ff */
[----:B------:R-:W-:Y:S01]  /*2220*/  USHF.R.U32.HI UR4, URZ, 0x1f, UR4 ;  /* 0x0000001fff047899 */ /* 0x000fe20008011604 */
[----:B------:R-:W-:-:S03]  /*2230*/  ISETP.NE.AND.EX P3, PT, RZ, RZ, PT, P3 ;  /* 0x000000ffff00720c */ /* 0x000fc60003f65330 */
[----:B------:R-:W-:-:S04]  /*2240*/  IADD3 R8, P4, PT, R8, UR10, RZ ;  /* 0x0000000a08087c10 */ /* 0x000fc8000ff9e0ff */
[----:B------:R-:W-:-:S06]  /*2250*/  IADD3.X R9, PT, PT, R9, UR4, RZ, P4, !PT ;  /* 0x0000000409097c10 */ /* 0x000fcc000a7fe4ff */
[----:B------:R-:W-:Y:S02]  /*2260*/  @P3 IADD3 R10, P4, PT, R8, UR10, RZ ;  /* 0x0000000a080a3c10 */ /* 0x000fe4000ff9e0ff */
[----:B------:R-:W2:Y:S02]  /*2270*/  LDG.E.U16.CONSTANT R8, desc[UR6][R8.64] ;  /* 0x0000000608087981 */ /* 0x000ea4000c1e9500 */
[----:B------:R-:W-:-:S05]  /*2280*/  @P3 IADD3.X R11, PT, PT, R9, UR4, RZ, P4, !PT ;  /* 0x00000004090b3c10 */ /* 0x000fca000a7fe4ff */
[----:B------:R-:W3:Y:S01]  /*2290*/  @P3 LDG.E.U16.CONSTANT R10, desc[UR6][R10.64] ;  /* 0x000000060a0a3981 */ /* 0x000ee2000c1e9500 */
[----:B--2---:R-:W-:-:S05]  /*22a0*/  HADD2.F32 R17, -RZ, R8.H0_H0 ;  /* 0x20000008ff117230 */ /* 0x004fca0000004100 */
[----:B------:R-:W-:Y:S01]  /*22b0*/  FADD R20, R20, R17 ;  /* 0x0000001114147221 */ /* 0x000fe20000000000 */
[----:B---3--:R-:W-:-:S05]  /*22c0*/  @P3 HADD2.F32 R19, -RZ, R10.H0_H0 ;  /* 0x2000000aff133230 */ /* 0x008fca0000004100 */
[----:B------:R-:W-:-:S07]  /*22d0*/  @P3 FADD R20, R20, R19 ;  /* 0x0000001314143221 */ /* 0x000fce0000000000 */
.L_x_11:
[----:B------:R-:W0:Y:S01]  /*22e0*/  LDC.64 R8, c[0x0][0x390] ;  /* 0x0000e400ff087b82 */ /* 0x000e220000000a00 */
[----:B------:R-:W1:Y:S01]  /*22f0*/  LDCU UR4, c[0x0][0x398] ;  /* 0x00007300ff0477ac */ /* 0x000e620008000800 */
[----:B------:R-:W-:Y:S01]  /*2300*/  F2FP.F16.F32.PACK_AB R20, RZ, R20 ;  /* 0x00000014ff14723e */ /* 0x000fe200000000ff */
[----:B-1----:R-:W-:Y:S01]  /*2310*/  IMAD R11, R0, UR4, R4 ;  /* 0x00000004000b7c24 */ /* 0x002fe2000f8e0204 */
[----:B------:R-:W-:-:S03]  /*2320*/  IADD3 R4, PT, PT, R4, UR5, RZ ;  /* 0x0000000504047c10 */ /* 0x000fc6000fffe0ff */
[----:B0-----:R-:W-:Y:S01]  /*2330*/  IMAD.WIDE R8, R11, 0x2, R8 ;  /* 0x000000020b087825 */ /* 0x001fe200078e0208 */
[----:B------:R-:W-:-:S04]  /*2340*/  ISETP.GE.AND P3, PT, R4, UR4, PT ;  /* 0x0000000404007c0c */ /* 0x000fc8000bf66270 */
[----:B------:R0:W-:Y:S09]  /*2350*/  STG.E.U16 desc[UR6][R8.64], R20 ;  /* 0x0000001408007986 */ /* 0x0001f2000c101506 */
[----:B------:R-:W-:Y:S05]  /*2360*/  @!P3 BRA `(.L_x_16) ;  /* 0xfffffff0003cb947 */ /* 0x000fea000383ffff */
[----:B------:R-:W-:Y:S05]  /*2370*/  EXIT ;  /* 0x000000000000794d */ /* 0x000fea0003800000 */
        .weak           $__internal_0_$__cuda_sm3x_div_rn_noftz_f32_slowpath
        .type           $__internal_0_$__cuda_sm3x_div_rn_noftz_f32_slowpath,@function
        .size           $__internal_0_$__cuda_sm3x_div_rn_noftz_f32_slowpath,(.L_x_160 - $__internal_0_$__cuda_sm3x_div_rn_noftz_f32_slowpath)
$__internal_0_$__cuda_sm3x_div_rn_noftz_f32_slowpath:
[----:B------:R-:W-:Y:S01]  /*2380*/  SHF.R.U32.HI R18, RZ, 0x17, R5 ;  /* 0x00000017ff127819 */ /* 0x000fe20000011605 */
[----:B------:R-:W-:Y:S01]  /*2390*/  BSSY.RECONVERGENT B1, `(.L_x_17) ;  /* 0x0000063000017945 */ /* 0x000fe20003800200 */
[----:B------:R-:W-:Y:S02]  /*23a0*/  SHF.R.U32.HI R21, RZ, 0x17, R24 ;  /* 0x00000017ff157819 */ /* 0x000fe40000011618 */
[----:B------:R-:W-:Y:S02]  /*23b0*/  LOP3.LUT R18, R18, 0xff, RZ, 0xc0, !PT ;  /* 0x000000ff12127812 */ /* 0x000fe400078ec0ff */
[----:B------:R-:W-:Y:S02]  /*23c0*/  LOP3.LUT R21, R21, 0xff, RZ, 0xc0, !PT ;  /* 0x000000ff15157812 */ /* 0x000fe400078ec0ff */
[----:B------:R-:W-:Y:S01]  /*23d0*/  MOV R25, R5 ;  /* 0x0000000500197202 */ /* 0x000fe20000000f00 */
[----:B------:R-:W-:Y:S02]  /*23e0*/  VIADD R16, R18, 0xffffffff ;  /* 0xffffffff12107836 */ /* 0x000fe40000000000 */
[----:B------:R-:W-:-:S03]  /*23f0*/  VIADD R20, R21, 0xffffffff ;  /* 0xffffffff15147836 */ /* 0x000fc60000000000 */
[----:B------:R-:W-:-:S04]  /*2400*/  ISETP.GT.U32.AND P0, PT, R16, 0xfd, PT ;  /* 0x000000fd1000780c */ /* 0x000fc80003f04070 */
[----:B------:R-:W-:-:S13]  /*2410*/  ISETP.GT.U32.OR P0, PT, R20, 0xfd, P0 ;  /* 0x000000fd1400780c */ /* 0x000fda0000704470 */
[----:B------:R-:W-:Y:S01]  /*2420*/  @!P0 IMAD.MOV.U32 R17, RZ, RZ, RZ ;  /* 0x000000ffff118224 */ /* 0x000fe200078e00ff */
[----:B------:R-:W-:Y:S06]  /*2430*/  @!P0 BRA `(.L_x_18) ;  /* 0x00000000005c8947 */ /* 0x000fec0003800000 */
[----:B------:R-:W-:Y:S02]  /*2440*/  FSETP.GTU.FTZ.AND P0, PT, |R24|, +INF , PT ;  /* 0x7f8000001800780b */ /* 0x000fe40003f1c200 */
[----:B------:R-:W-:-:S04]  /*2450*/  FSETP.GTU.FTZ.AND P1, PT, |R5|, +INF , PT ;  /* 0x7f8000000500780b */ /* 0x000fc80003f3c200 */
[----:B------:R-:W-:-:S13]  /*2460*/  PLOP3.LUT P0, PT, P0, P1, PT, 0xf8, 0x8f ;  /* 0x00000000008f781c */ /* 0x000fda0000703f70 */
[----:B------:R-:W-:Y:S05]  /*2470*/  @P0 BRA `(.L_x_19) ;  /* 0x00000004004c0947 */ /* 0x000fea0003800000 */
[----:B------:R-:W-:-:S13]  /*2480*/  LOP3.LUT P0, RZ, R25, 0x7fffffff, R24, 0xc8, !PT ;  /* 0x7fffffff19ff7812 */ /* 0x000fda000780c818 */
[----:B------:R-:W-:Y:S05]  /*2490*/  @!P0 BRA `(.L_x_20) ;  /* 0x00000004003c8947 */ /* 0x000fea0003800000 */
[C---:B------:R-:W-:Y:S02]  /*24a0*/  FSETP.NEU.FTZ.AND P1, PT, |R24|.reuse, +INF , PT ;  /* 0x7f8000001800780b */ /* 0x040fe40003f3d200 */
[----:B------:R-:W-:Y:S02]  /*24b0*/  FSETP.NEU.FTZ.AND P0, PT, |R5|, +INF , PT ;  /* 0x7f8000000500780b */ /* 0x000fe40003f1d200 */
[----:B------:R-:W-:-:S11]  /*24c0*/  FSETP.NEU.FTZ.AND P2, PT, |R24|, +INF , PT ;  /* 0x7f8000001800780b */ /* 0x000fd60003f5d200 */
[----:B------:R-:W-:Y:S05]  /*24d0*/  @!P0 BRA !P1, `(.L_x_20) ;  /* 0x00000004002c8947 */ /* 0x000fea0004800000 */
[----:B------:R-:W-:-:S04]  /*24e0*/  LOP3.LUT P1, RZ, R24, 0x7fffffff, RZ, 0xc0, !PT ;  /* 0x7fffffff18ff7812 */ /* 0x000fc8000782c0ff */
[----:B------:R-:W-:-:S13]  /*24f0*/  PLOP3.LUT P0, PT, P0, P1, PT, 0x2f, 0xf2 ;  /* 0x0000000000f2781c */ /* 0x000fda0000702577 */
[----:B------:R-:W-:Y:S05]  /*2500*/  @P0 BRA `(.L_x_21) ;  /* 0x0000000400180947 */ /* 0x000fea0003800000 */
[----:B------:R-:W-:-:S04]  /*2510*/  LOP3.LUT P0, RZ, R25, 0x7fffffff, RZ, 0xc0, !PT ;  /* 0x7fffffff19ff7812 */ /* 0x000fc8000780c0ff */
[----:B------:R-:W-:-:S13]  /*2520*/  PLOP3.LUT P0, PT, P2, P0, PT, 0x2f, 0xf2 ;  /* 0x0000000000f2781c */ /* 0x000fda0001700577 */
[----:B------:R-:W-:Y:S05]  /*2530*/  @P0 BRA `(.L_x_22) ;  /* 0x0000000400000947 */ /* 0x000fea0003800000 */
[----:B------:R-:W-:Y:S02]  /*2540*/  ISETP.GE.AND P0, PT, R20, RZ, PT ;  /* 0x000000ff1400720c */ /* 0x000fe40003f06270 */
[----:B------:R-:W-:-:S11]  /*2550*/  ISETP.GE.AND P1, PT, R16, RZ, PT ;  /* 0x000000ff1000720c */ /* 0x000fd60003f26270 */
[----:B------:R-:W-:Y:S01]  /*2560*/  @P0 IMAD.MOV.U32 R17, RZ, RZ, RZ ;  /* 0x000000ffff110224 */ /* 0x000fe200078e00ff */
[----:B------:R-:W-:Y:S01]  /*2570*/  @!P0 MOV R17, 0xffffffc0 ;  /* 0xffffffc000118802 */ /* 0x000fe20000000f00 */
[----:B------:R-:W-:Y:S01]  /*2580*/  @!P0 FFMA R24, R24, 1.84467440737095516160e+19, RZ ;  /* 0x5f80000018188823 */ /* 0x000fe200000000ff */
[----:B------:R-:W-:-:S03]  /*2590*/  @!P1 FFMA R25, R5, 1.84467440737095516160e+19, RZ ;  /* 0x5f80000005199823 */ /* 0x000fc600000000ff */
[----:B------:R-:W-:-:S07]  /*25a0*/  @!P1 VIADD R17, R17, 0x40 ;  /* 0x0000004011119836 */ /* 0x000fce0000000000 */
.L_x_18:
[----:B------:R-:W-:Y:S01]  /*25b0*/  LEA R16, R18, 0xc0800000, 0x17 ;  /* 0xc080000012107811 */ /* 0x000fe200078eb8ff */
[----:B------:R-:W-:Y:S01]  /*25c0*/  BSSY.RECONVERGENT B2, `(.L_x_23) ;  /* 0x0000036000027945 */ /* 0x000fe20003800200 */
[----:B------:R-:W-:-:S03]  /*25d0*/  IADD3 R21, PT, PT, R21, -0x7f, RZ ;  /* 0xffffff8115157810 */ /* 0x000fc60007ffe0ff */
[----:B------:R-:W-:Y:S02]  /*25e0*/  IMAD.IADD R26, R25, 0x1, -R16 ;  /* 0x00000001191a7824 */ /* 0x000fe400078e0a10 */
[----:B------:R-:W-:Y:S02]  /*25f0*/  IMAD R16, R21, -0x800000, R24 ;  /* 0xff80000015107824 */ /* 0x000fe400078e0218 */
[----:B------:R-:W0:Y:S01]  /*2600*/  MUFU.RCP R20, R26 ;  /* 0x0000001a00147308 */ /* 0x000e220000001000 */
[----:B------:R-:W-:-:S04]  /*2610*/  FADD.FTZ R27, -R26, -RZ ;  /* 0x800000ff1a1b7221 */ /* 0x000fc80000010100 */
[----:B0-----:R-:W-:-:S04]  /*2620*/  FFMA R25, R20, R27, 1 ;  /* 0x3f80000014197423 */ /* 0x001fc8000000001b */
[----:B------:R-:W-:-:S04]  /*2630*/  FFMA R25, R20, R25, R20 ;  /* 0x0000001914197223 */ /* 0x000fc80000000014 */
[----:B------:R-:W-:-:S04]  /*2640*/  FFMA R20, R16, R25, RZ ;  /* 0x0000001910147223 */ /* 0x000fc800000000ff */
[----:B------:R-:W-:-:S04]  /*2650*/  FFMA R24, R27, R20, R16 ;  /* 0x000000141b187223 */ /* 0x000fc80000000010 */
[----:B------:R-:W-:Y:S01]  /*2660*/  FFMA R20, R25, R24, R20 ;  /* 0x0000001819147223 */ /* 0x000fe20000000014 */
[----:B------:R-:W-:-:S03]  /*2670*/  IADD3 R24, PT, PT, R21, 0x7f, -R18 ;  /* 0x0000007f15187810 */ /* 0x000fc60007ffe812 */
[----:B------:R-:W-:Y:S02]  /*2680*/  FFMA R27, R27, R20, R16 ;  /* 0x000000141b1b7223 */ /* 0x000fe40000000010 */
[----:B------:R-:W-:Y:S02]  /*2690*/  IMAD.IADD R17, R24, 0x1, R17 ;  /* 0x0000000118117824 */ /* 0x000fe400078e0211 */
[----:B------:R-:W-:-:S05]  /*26a0*/  FFMA R16, R25, R27, R20 ;  /* 0x0000001b19107223 */ /* 0x000fca0000000014 */
[----:B------:R-:W-:-:S04]  /*26b0*/  SHF.R.U32.HI R18, RZ, 0x17, R16 ;  /* 0x00000017ff127819 */ /* 0x000fc80000011610 */
[----:B------:R-:W-:-:S05]  /*26c0*/  LOP3.LUT R18, R18, 0xff, RZ, 0xc0, !PT ;  /* 0x000000ff12127812 */ /* 0x000fca00078ec0ff */
[----:B------:R-:W-:-:S05]  /*26d0*/  IMAD.IADD R18, R18, 0x1, R17 ;  /* 0x0000000112127824 */ /* 0x000fca00078e0211 */
[----:B------:R-:W-:-:S04]  /*26e0*/  IADD3 R21, PT, PT, R18, -0x1, RZ ;  /* 0xffffffff12157810 */ /* 0x000fc80007ffe0ff */
[----:B------:R-:W-:-:S13]  /*26f0*/  ISETP.GE.U32.AND P0, PT, R21, 0xfe, PT ;  /* 0x000000fe1500780c */ /* 0x000fda0003f06070 */
[----:B------:R-:W-:Y:S05]  /*2700*/  @!P0 BRA `(.L_x_24) ;  /* 0x0000000000808947 */ /* 0x000fea0003800000 */
[----:B------:R-:W-:-:S13]  /*2710*/  ISETP.GT.AND P0, PT, R18, 0xfe, PT ;  /* 0x000000fe1200780c */ /* 0x000fda0003f04270 */
[----:B------:R-:W-:Y:S05]  /*2720*/  @P0 BRA `(.L_x_25) ;  /* 0x00000000006c0947 */ /* 0x000fea0003800000 */
[----:B------:R-:W-:-:S13]  /*2730*/  ISETP.GE.AND P0, PT, R18, 0x1, PT ;  /* 0x000000011200780c */ /* 0x000fda0003f06270 */
[----:B------:R-:W-:Y:S05]  /*2740*/  @P0 BRA `(.L_x_26) ;  /* 0x0000000000740947 */ /* 0x000fea0003800000 */
[----:B------:R-:W-:Y:S02]  /*2750*/  ISETP.GE.AND P0, PT, R18, -0x18, PT ;  /* 0xffffffe81200780c */ /* 0x000fe40003f06270 */
[----:B------:R-:W-:-:S11]  /*2760*/  LOP3.LUT R16, R16, 0x80000000, RZ, 0xc0, !PT ;  /* 0x8000000010107812 */ /* 0x000fd600078ec0ff */
[----:B------:R-:W-:Y:S05]  /*2770*/  @!P0 BRA `(.L_x_26) ;  /* 0x0000000000688947 */ /* 0x000fea0003800000 */
[-C--:B------:R-:W-:Y:S01]  /*2780*/  FFMA.RZ R17, R25, R27.reuse, R20 ;  /* 0x0000001b19117223 */ /* 0x080fe2000000c014 */
[C---:B------:R-:W-:Y:S01]  /*2790*/  VIADD R24, R18.reuse, 0x20 ;  /* 0x0000002012187836 */ /* 0x040fe20000000000 */
[C---:B------:R-:W-:Y:S02]  /*27a0*/  ISETP.NE.AND P2, PT, R18.reuse, RZ, PT ;  /* 0x000000ff1200720c */ /* 0x040fe40003f45270 */
[----:B------:R-:W-:Y:S01]  /*27b0*/  ISETP.NE.AND P1, PT, R18, RZ, PT ;  /* 0x000000ff1200720c */ /* 0x000fe20003f25270 */
[----:B------:R-:W-:Y:S01]  /*27c0*/  IMAD.MOV R18, RZ, RZ, -R18 ;  /* 0x000000ffff127224 */ /* 0x000fe200078e0a12 */
[----:B------:R-:W-:Y:S01]  /*27d0*/  LOP3.LUT R21, R17, 0x7fffff, RZ, 0xc0, !PT ;  /* 0x007fffff11157812 */ /* 0x000fe200078ec0ff */
[CCC-:B------:R-:W-:Y:S01]  /*27e0*/  FFMA.RP R17, R25.reuse, R27.reuse, R20.reuse ;  /* 0x0000001b19117223 */ /* 0x1c0fe20000008014 */
[----:B------:R-:W-:Y:S02]  /*27f0*/  FFMA.RM R20, R25, R27, R20 ;  /* 0x0000001b19147223 */ /* 0x000fe40000004014 */
[----:B------:R-:W-:-:S02]  /*2800*/  LOP3.LUT R21, R21, 0x800000, RZ, 0xfc, !PT ;  /* 0x0080000015157812 */ /* 0x000fc400078efcff */
[----:B------:R-:W-:Y:S02]  /*2810*/  SEL R18, R18, RZ, P2 ;  /* 0x000000ff12127207 */ /* 0x000fe40001000000 */
[----:B------:R-:W-:Y:S02]  /*2820*/  SHF.L.U32 R24, R21, R24, RZ ;  /* 0x0000001815187219 */ /* 0x000fe400000006ff */
[----:B------:R-:W-:Y:S02]  /*2830*/  FSETP.NEU.FTZ.AND P0, PT, R17, R20, PT ;  /* 0x000000141100720b */ /* 0x000fe40003f1d000 */
[----:B------:R-:W-:Y:S02]  /*2840*/  ISETP.NE.AND P1, PT, R24, RZ, P1 ;  /* 0x000000ff1800720c */ /* 0x000fe40000f25270 */
[----:B------:R-:W-:Y:S02]  /*2850*/  SHF.R.U32.HI R18, RZ, R18, R21 ;  /* 0x00000012ff127219 */ /* 0x000fe40000011615 */
[----:B------:R-:W-:-:S02]  /*2860*/  PLOP3.LUT P0, PT, P0, P1, PT, 0xf8, 0x8f ;  /* 0x00000000008f781c */ /* 0x000fc40000703f70 */
[----:B------:R-:W-:Y:S02]  /*2870*/  SHF.R.U32.HI R20, RZ, 0x1, R18 ;  /* 0x00000001ff147819 */ /* 0x000fe40000011612 */
[----:B------:R-:W-:-:S04]  /*2880*/  SEL R17, RZ, 0x1, !P0 ;  /* 0x00000001ff117807 */ /* 0x000fc80004000000 */
[----:B------:R-:W-:-:S04]  /*2890*/  LOP3.LUT R17, R17, 0x1, R20, 0xf8, !PT ;  /* 0x0000000111117812 */ /* 0x000fc800078ef814 */
[----:B------:R-:W-:-:S04]  /*28a0*/  LOP3.LUT R17, R17, R18, RZ, 0xc0, !PT ;  /* 0x0000001211117212 */ /* 0x000fc800078ec0ff */
[----:B------:R-:W-:-:S04]  /*28b0*/  IADD3 R17, PT, PT, R20, R17, RZ ;  /* 0x0000001114117210 */ /* 0x000fc80007ffe0ff */
[----:B------:R-:W-:Y:S01]  /*28c0*/  LOP3.LUT R16, R17, R16, RZ, 0xfc, !PT ;  /* 0x0000001011107212 */ /* 0x000fe200078efcff */
[----:B------:R-:W-:Y:S06]  /*28d0*/  BRA `(.L_x_26) ;  /* 0x0000000000107947 */ /* 0x000fec0003800000 */
.L_x_25:
[----:B------:R-:W-:-:S04]  /*28e0*/  LOP3.LUT R16, R16, 0x80000000, RZ, 0xc0, !PT ;  /* 0x8000000010107812 */ /* 0x000fc800078ec0ff */
[----:B------:R-:W-:Y:S01]  /*28f0*/  LOP3.LUT R16, R16, 0x7f800000, RZ, 0xfc, !PT ;  /* 0x7f80000010107812 */ /* 0x000fe200078efcff */
[----:B------:R-:W-:Y:S06]  /*2900*/  BRA `(.L_x_26) ;  /* 0x0000000000047947 */ /* 0x000fec0003800000 */
.L_x_24:
[----:B------:R-:W-:-:S07]  /*2910*/  IMAD R16, R17, 0x800000, R16 ;  /* 0x0080000011107824 */ /* 0x000fce00078e0210 */
.L_x_26:
[----:B------:R-:W-:Y:S05]  /*2920*/  BSYNC.RECONVERGENT B2 ;  /* 0x0000000000027941 */ /* 0x000fea0003800200 */
.L_x_23:
[----:B------:R-:W-:Y:S05]  /*2930*/  BRA `(.L_x_27) ;  /* 0x0000000000207947 */ /* 0x000fea0003800000 */
.L_x_22:
[----:B------:R-:W-:-:S04]  /*2940*/  LOP3.LUT R16, R25, 0x80000000, R24, 0x48, !PT ;  /* 0x8000000019107812 */ /* 0x000fc800078e4818 */
[----:B------:R-:W-:Y:S01]  /*2950*/  LOP3.LUT R16, R16, 0x7f800000, RZ, 0xfc, !PT ;  /* 0x7f80000010107812 */ /* 0x000fe200078efcff */
[----:B------:R-:W-:Y:S06]  /*2960*/  BRA `(.L_x_27) ;  /* 0x0000000000147947 */ /* 0x000fec0003800000 */
.L_x_21:
[----:B------:R-:W-:Y:S01]  /*2970*/  LOP3.LUT R16, R25, 0x80000000, R24, 0x48, !PT ;  /* 0x8000000019107812 */ /* 0x000fe200078e4818 */
[----:B------:R-:W-:Y:S06]  /*2980*/  BRA `(.L_x_27) ;  /* 0x00000000000c7947 */ /* 0x000fec0003800000 */
.L_x_20:
[----:B------:R-:W0:Y:S01]  /*2990*/  MUFU.RSQ R16, -QNAN ;  /* 0xffc0000000107908 */ /* 0x000e220000001400 */
[----:B------:R-:W-:Y:S05]  /*29a0*/  BRA `(.L_x_27) ;  /* 0x0000000000047947 */ /* 0x000fea0003800000 */
.L_x_19:
[----:B------:R-:W-:-:S07]  /*29b0*/  FADD.FTZ R16, R24, R5 ;  /* 0x0000000518107221 */ /* 0x000fce0000010000 */
.L_x_27:
[----:B------:R-:W-:Y:S05]  /*29c0*/  BSYNC.RECONVERGENT B1 ;  /* 0x0000000000017941 */ /* 0x000fea0003800200 */
.L_x_17:
[----:B0-----:R-:W-:Y:S01]  /*29d0*/  IMAD.MOV.U32 R18, RZ, RZ, R16 ;  /* 0x000000ffff127224 */ /* 0x001fe200078e0010 */
[----:B------:R-:W-:Y:S01]  /*29e0*/  MOV R16, R19 ;  /* 0x0000001300107202 */ /* 0x000fe20000000f00 */
[----:B------:R-:W-:-:S04]  /*29f0*/  IMAD.MOV.U32 R17, RZ, RZ, 0x0 ;  /* 0x00000000ff117424 */ /* 0x000fc800078e00ff */
[----:B------:R-:W-:Y:S05]  /*2a00*/  RET.REL.NODEC R16 `(_Z24embedding_pooling_kernelI6__halfLi1EEvPKT_PKlPS1_iii) ;  /* 0xffffffd4107c7950 */ /* 0x000fea0003c3ffff */
.L_x_28:
[----:B------:R-:W-:-:S00]  /*2a10*/  BRA `(.L_x_28) ;  /* 0xfffffffc00fc7947 */ /* 0x000fc0000383ffff */
[----:B------:R-:W-:-:S00]  /*2a20*/  NOP ;  /* 0x0000000000007918 */ /* 0x000fc00000000000 */
        /* <DEDUP_REMOVED lines=13> */
.L_x_160:


//--------------------- .text._Z24embedding_pooling_kernelI6__halfLi4EEvPKT_PKlPS1_iii --------------------------
	.section	.text._Z24embedding_pooling_kernelI6__halfLi4EEvPKT_PKlPS1_iii,"ax",@progbits
	.align	128
        .global         _Z24embedding_pooling_kernelI6__halfLi4EEvPKT_PKlPS1_iii
        .type           _Z24embedding_pooling_kernelI6__halfLi4EEvPKT_PKlPS1_iii,@function
        .size           _Z24embedding_pooling_kernelI6__halfLi4EEvPKT_PKlPS1_iii,(.L_x_162 - _Z24embedding_pooling_kernelI6__halfLi4EEvPKT_PKlPS1_iii)
        .other          _Z24embedding_pooling_kernelI6__halfLi4EEvPKT_PKlPS1_iii,@"STO_CUDA_ENTRY STV_DEFAULT"
_Z24embedding_pooling_kernelI6__halfLi4EEvPKT_PKlPS1_iii:
.text._Z24embedding_pooling_kernelI6__halfLi4EEvPKT_PKlPS1_iii:
        /* <DEDUP_REMOVED lines=9> */
[----:B------:R-:W3:Y:S01]  /*0090*/  LDG.E.64.CONSTANT R4, desc[UR10][R2.64+0x8] ;  /* 0x0000080a02047981 */ /* 0x000ee2000c1e9b00 */
[----:B------:R-:W-:Y:S01]  /*00a0*/  BSSY.RECONVERGENT B0, `(.L_x_29) ;  /* 0x00002cf000007945 */ /* 0x000fe20003800200 */
[----:B--2---:R-:W-:Y:S02]  /*00b0*/  R2UR UR12, R6 ;  /* 0x00000000060c72ca */ /* 0x004fe400000e0000 */
[----:B------:R-:W-:Y:S02]  /*00c0*/  R2UR UR13, R7 ;  /* 0x00000000070d72ca */ /* 0x000fe400000e0000 */
[----:B---3--:R-:W-:-:S02]  /*00d0*/  R2UR UR4, R4 ;  /* 0x00000000040472ca */ /* 0x008fc400000e0000 */
[----:B------:R-:W-:-:S11]  /*00e0*/  R2UR UR5, R5 ;  /* 0x00000000050572ca */ /* 0x000fd600000e0000 */
[----:B------:R-:W-:-:S04]  /*00f0*/  UIADD3 UR8, UP0, UPT, -UR12, UR4, URZ ;  /* 0x000000040c087290 */ /* 0x000fc8000ff1e1ff */
[----:B------:R-:W-:Y:S02]  /*0100*/  UIADD3.X UR7, UPT, UPT, ~UR13, UR5, URZ, UP0, !UPT ;  /* 0x000000050d077290 */ /* 0x000fe400087fe5ff */
[----:B------:R-:W-:-:S04]  /*0110*/  UISETP.NE.U32.AND UP0, UPT, UR8, URZ, UPT ;  /* 0x000000ff0800728c */ /* 0x000fc8000bf05070 */
[----:B------:R-:W-:-:S09]  /*0120*/  UISETP.NE.AND.EX UP0, UPT, UR7, URZ, UPT, UP0 ;  /* 0x000000ff0700728c */ /* 0x000fd2000bf05300 */
[----:B------:R-:W-:Y:S05]  /*0130*/  BRA.U UP0, `(.L_x_30) ;  /* 0x0000000100347547 */ /* 0x000fea000b800000 */
[----:B------:R-:W0:Y:S01]  /*0140*/  S2R R7, SR_TID.X ;  /* 0x0000000000077919 */ /* 0x000e220000002100 */
[----:B------:R-:W0:Y:S02]  /*0150*/  LDCU UR6, c[0x0][0x398] ;  /* 0x00007300ff0677ac */ /* 0x000e240008000800 */
[----:B0-----:R-:W-:-:S13]  /*0160*/  ISETP.GE.AND P0, PT, R7, UR6, PT ;  /* 0x0000000607007c0c */ /* 0x001fda000bf06270 */
[----:B------:R-:W-:Y:S05]  /*0170*/  @P0 EXIT ;  /* 0x000000000000094d */ /* 0x000fea0003800000 */
[----:B------:R-:W0:Y:S01]  /*0180*/  LDC.64 R4, c[0x0][0x390] ;  /* 0x0000e400ff047b82 */ /* 0x000e220000000a00 */
[----:B------:R-:W1:Y:S02]  /*0190*/  LDCU UR4, c[0x0][0x360] ;  /* 0x00006c00ff0477ac */ /* 0x000e640008000800 */
.L_x_31:
[----:B--2---:R-:W-:Y:S01]  /*01a0*/  IMAD R3, R0, UR6, R7 ;  /* 0x0000000600037c24 */ /* 0x004fe2000f8e0207 */
[----:B-1----:R-:W-:-:S03]  /*01b0*/  IADD3 R7, PT, PT, R7, UR4, RZ ;  /* 0x0000000407077c10 */ /* 0x002fc6000fffe0ff */
[----:B0-----:R-:W-:Y:S01]  /*01c0*/  IMAD.WIDE R2, R3, 0x2, R4 ;  /* 0x0000000203027825 */ /* 0x001fe200078e0204 */
[----:B------:R-:W-:-:S04]  /*01d0*/  ISETP.GE.AND P0, PT, R7, UR6, PT ;  /* 0x0000000607007c0c */ /* 0x000fc8000bf06270 */
[----:B------:R2:W-:Y:S09]  /*01e0*/  STG.E.U16 desc[UR10][R2.64], RZ ;  /* 0x000000ff02007986 */ /* 0x0005f2000c10150a */
[----:B------:R-:W-:Y:S05]  /*01f0*/  @!P0 BRA `(.L_x_31) ;  /* 0xfffffffc00e88947 */ /* 0x000fea000383ffff */
[----:B------:R-:W-:Y:S05]  /*0200*/  EXIT ;  /* 0x000000000000794d */ /* 0x000fea0003800000 */
.L_x_30:
[----:B------:R-:W0:Y:S01]  /*0210*/  LDC R5, c[0x0][0x398] ;  /* 0x0000e600ff057b82 */ /* 0x000e220000000800 */
[----:B------:R-:W1:Y:S01]  /*0220*/  S2R R8, SR_TID.X ;  /* 0x0000000000087919 */ /* 0x000e620000002100 */
[----:B------:R-:W-:Y:S01]  /*0230*/  BSSY.RECONVERGENT B1, `(.L_x_32) ;  /* 0x00002b0000017945 */ /* 0x000fe20003800200 */
[----:B0-----:R-:W-:-:S04]  /*0240*/  SHF.R.S32.HI R2, RZ, 0x1f, R5 ;  /* 0x0000001fff027819 */ /* 0x001fc80000011405 */
[----:B------:R-:W-:-:S04]  /*0250*/  LEA.HI R2, R2, R5, RZ, 0x2 ;  /* 0x0000000502027211 */ /* 0x000fc800078f10ff */
[----:B------:R-:W-:-:S04]  /*0260*/  SHF.R.S32.HI R2, RZ, 0x2, R2 ;  /* 0x00000002ff027819 */ /* 0x000fc80000011402 */
[----:B-1----:R-:W-:-:S13]  /*0270*/  ISETP.GE.AND P0, PT, R8, R2, PT ;  /* 0x000000020800720c */ /* 0x002fda0003f06270 */
[----:B------:R-:W-:Y:S05]  /*0280*/  @P0 BRA `(.L_x_33) ;  /* 0x0000002800a80947 */ /* 0x000fea0003800000 */
[----:B------:R-:W0:Y:S01]  /*0290*/  LDCU UR6, c[0x0][0x3a0] ;  /* 0x00007400ff0677ac */ /* 0x000e220008000800 */
[----:B------:R-:W1:Y:S01]  /*02a0*/  LDC R3, c[0x0][0x360] ;  /* 0x0000d800ff037b82 */ /* 0x000e620000000800 */
[----:B------:R-:W-:Y:S01]  /*02b0*/  SHF.R.S32.HI R4, RZ, 0x1f, R5 ;  /* 0x0000001fff047819 */ /* 0x000fe20000011405 */
[----:B------:R-:W-:Y:S01]  /*02c0*/  IMAD R5, R0, R5, RZ ;  /* 0x0000000500057224 */ /* 0x000fe200078e02ff */
[----:B0-----:R-:W-:-:S09]  /*02d0*/  UISETP.NE.AND UP0, UPT, UR6, 0x1, UPT ;  /* 0x000000010600788c */ /* 0x001fd2000bf05270 */
[----:B------:R-:W-:Y:S05]  /*02e0*/  BRA.U UP0, `(.L_x_34) ;  /* 0x0000001500607547 */ /* 0x000fea000b800000 */
[----:B------:R-:W-:Y:S02]  /*02f0*/  UMOV UR6, UR8 ;  /* 0x0000000800067c82 */ /* 0x000fe40008000000 */
[----:B------:R-:W0:Y:S02]  /*0300*/  I2F.S64 R6, UR6 ;  /* 0x0000000600067d12 */ /* 0x000e240008301400 */
[----:B0-----:R-:W-:-:S04]  /*0310*/  IADD3 R7, PT, PT, R6, 0x1800000, RZ ;  /* 0x0180000006077810 */ /* 0x001fc80007ffe0ff */
[----:B------:R-:W-:-:S04]  /*0320*/  LOP3.LUT R7, R7, 0x7f800000, RZ, 0xc0, !PT ;  /* 0x7f80000007077812 */ /* 0x000fc800078ec0ff */
[----:B------:R-:W-:-:S13]  /*0330*/  ISETP.GT.U32.AND P0, PT, R7, 0x1ffffff, PT ;  /* 0x01ffffff0700780c */ /* 0x000fda0003f04070 */
[----:B------:R-:W-:Y:S05]  /*0340*/  @P0 BRA `(.L_x_35) ;  /* 0x0000000000100947 */ /* 0x000fea0003800000 */
[----:B------:R-:W-:-:S07]  /*0350*/  MOV R10, 0x370 ;  /* 0x00000370000a7802 */ /* 0x000fce0000000f00 */
[----:B-1----:R-:W-:Y:S05]  /*0360*/  CALL.REL.NOINC `($__internal_1_$__cuda_sm20_rcp_rn_f32_slowpath) ;  /* 0x0000004c00447944 */ /* 0x002fea0003c00000 */
[----:B------:R-:W-:Y:S01]  /*0370*/  MOV R6, R7 ;  /* 0x0000000700067202 */ /* 0x000fe20000000f00 */
[----:B------:R-:W-:Y:S06]  /*0380*/  BRA `(.L_x_36) ;  /* 0x0000000000107947 */ /* 0x000fec0003800000 */
.L_x_35:
[----:B------:R-:W0:Y:S02]  /*0390*/  MUFU.RCP R7, R6 ;  /* 0x0000000600077308 */ /* 0x000e240000001000 */
[----:B0-----:R-:W-:-:S04]  /*03a0*/  FFMA R9, R6, R7, -1 ;  /* 0xbf80000006097423 */ /* 0x001fc80000000007 */
[----:B------:R-:W-:-:S04]  /*03b0*/  FADD.FTZ R10, -R9, -RZ ;  /* 0x800000ff090a7221 */ /* 0x000fc80000010100 */
[----:B------:R-:W-:-:S07]  /*03c0*/  FFMA R6, R7, R10, R7 ;  /* 0x0000000a07067223 */ /* 0x000fce0000000007 */
.L_x_36:
[----:B------:R-:W-:-:S04]  /*03d0*/  MOV R7, UR7 ;  /* 0x0000000700077c02 */ /* 0x000fc80008000f00 */
[----:B------:R-:W-:-:S07]  /*03e0*/  LOP3.LUT R7, R7, 0x7fffffff, RZ, 0xc0, !PT ;  /* 0x7fffffff07077812 */ /* 0x000fce00078ec0ff */
.L_x_42:
[----:B------:R-:W-:Y:S01]  /*03f0*/  UISETP.GT.U32.AND UP0, UPT, UR8, URZ, UPT ;  /* 0x000000ff0800728c */ /* 0x000fe2000bf04070 */
[----:B0-----:R-:W-:Y:S02]  /*0400*/  HFMA2 R11, -RZ, RZ, 0, 0 ;  /* 0x00000000ff0b7431 */ /* 0x001fe400000001ff */
[----:B------:R-:W-:Y:S02]  /*0410*/  IMAD.MOV.U32 R13, RZ, RZ, RZ ;  /* 0x000000ffff0d7224 */ /* 0x000fe400078e00ff */
[----:B------:R-:W-:Y:S01]  /*0420*/  HFMA2 R9, -RZ, RZ, 0, 0 ;  /* 0x00000000ff097431 */ /* 0x000fe200000001ff */
[----:B------:R-:W-:Y:S01]  /*0430*/  UISETP.GT.AND.EX UP0, UPT, UR7, URZ, UPT, UP0 ;  /* 0x000000ff0700728c */ /* 0x000fe2000bf04300 */
[----:B------:R-:W-:-:S08]  /*0440*/  MOV R19, RZ ;  /* 0x000000ff00137202 */ /* 0x000fd00000000f00 */
[----:B------:R-:W-:Y:S05]  /*0450*/  BRA.U !UP0, `(.L_x_37) ;  /* 0x0000001108ac7547 */ /* 0x000fea000b800000 */
[----:B------:R-:W-:Y:S01]  /*0460*/  UIADD3 UR6, UP0, UPT, UR12, -UR4, URZ ;  /* 0x800000040c067290 */ /* 0x000fe2000ff1e0ff */
[----:B------:R-:W-:Y:S02]  /*0470*/  SHF.L.U32 R12, R8, 0x2, RZ ;  /* 0x00000002080c7819 */ /* 0x000fe400000006ff */
[----:B------:R-:W-:Y:S02]  /*0480*/  CS2R R18, SRZ ;  /* 0x0000000000127805 */ /* 0x000fe4000001ff00 */
[----:B------:R-:W-:Y:S01]  /*0490*/  MOV R9, RZ ;  /* 0x000000ff00097202 */ /* 0x000fe20000000f00 */
[----:B------:R-:W-:Y:S01]  /*04a0*/  UIADD3.X UR9, UPT, UPT, UR13, ~UR5, URZ, UP0, !UPT ;  /* 0x800000050d097290 */ /* 0x000fe200087fe4ff */
[----:B------:R-:W-:Y:S01]  /*04b0*/  CS2R R10, SRZ ;  /* 0x00000000000a7805 */ /* 0x000fe2000001ff00 */
[----:B------:R-:W-:Y:S01]  /*04c0*/  UISETP.GT.U32.AND UP0, UPT, UR6, -0x8, UPT ;  /* 0xfffffff80600788c */ /* 0x000fe2000bf04070 */
[----:B------:R-:W-:-:S03]  /*04d0*/  MOV R13, RZ ;  /* 0x000000ff000d7202 */ /* 0x000fc60000000f00 */
[----:B------:R-:W-:-:S09]  /*04e0*/  UISETP.GT.U32.AND.EX UP0, UPT, UR9, -0x1, UPT, UP0 ;  /* 0xffffffff0900788c */ /* 0x000fd2000bf04100 */
[----:B------:R-:W-:Y:S05]  /*04f0*/  BRA.U UP0, `(.L_x_38) ;  /* 0x0000000900207547 */ /* 0x000fea000b800000 */
[----:B------:R-:W-:Y:S02]  /*0500*/  HFMA2 R20, -RZ, RZ, 0, 0 ;  /* 0x00000000ff147431 */ /* 0x000fe400000001ff */
[----:B------:R-:W-:Y:S01]  /*0510*/  IMAD.MOV.U32 R9, RZ, RZ, RZ ;  /* 0x000000ffff097224 */ /* 0x000fe200078e00ff */
[----:B------:R-:W-:-:S07]  /*0520*/  MOV R18, RZ ;  /* 0x000000ff00127202 */ /* 0x000fce0000000f00 */
.L_x_39:
[----:B------:R-:W0:Y:S01]  /*0530*/  LDCU UR9, c[0x0][0x398] ;  /* 0x00007300ff0977ac */ /* 0x000e220008000800 */
[----:B------:R-:W-:Y:S02]  /*0540*/  IADD3 R17, P0, PT, R18, UR12, RZ ;  /* 0x0000000c12117c10 */ /* 0x000fe4000ff1e0ff */
[----:B------:R-:W-:Y:S01]  /*0550*/  MOV R14, R12 ;  /* 0x0000000c000e7202 */ /* 0x000fe20000000f00 */
[----:B------:R-:W2:Y:S01]  /*0560*/  LDCU.64 UR14, c[0x0][0x380] ;  /* 0x00007000ff0e77ac */ /* 0x000ea20008000a00 */
[----:B------:R-:W-:Y:S02]  /*0570*/  IADD3.X R10, PT, PT, R20, UR13, RZ, P0, !PT ;  /* 0x0000000d140a7c10 */ /* 0x000fe400087fe4ff */
[----:B------:R-:W-:-:S03]  /*0580*/  MOV R15, RZ ;  /* 0x000000ff000f7202 */ /* 0x000fc60000000f00 */
[----:B0-----:R-:W-:Y:S02]  /*0590*/  IMAD R10, R10, UR9, RZ ;  /* 0x000000090a0a7c24 */ /* 0x001fe4000f8e02ff */
[----:B------:R-:W-:-:S04]  /*05a0*/  IMAD.WIDE.U32 R14, R17, UR9, R14 ;  /* 0x00000009110e7c25 */ /* 0x000fc8000f8e000e */
[----:B------:R-:W-:Y:S01]  /*05b0*/  IMAD R17, R4, R17, R10 ;  /* 0x0000001104117224 */ /* 0x000fe200078e020a */
[----:B--2---:R-:W-:-:S04]  /*05c0*/  LEA R16, P0, R14, UR14, 0x1 ;  /* 0x0000000e0e107c11 */ /* 0x004fc8000f8008ff */
[----:B------:R-:W-:-:S04]  /*05d0*/  IADD3 R15, PT, PT, R15, R17, RZ ;  /* 0x000000110f0f7210 */ /* 0x000fc80007ffe0ff */
[----:B------:R-:W-:-:S05]  /*05e0*/  LEA.HI.X R17, R14, UR15, R15, 0x1, P0 ;  /* 0x0000000f0e117c11 */ /* 0x000fca00080f0c0f */
[----:B------:R-:W2:Y:S01]  /*05f0*/  LDG.E.U16.CONSTANT R10, desc[UR10][R16.64] ;  /* 0x0000000a100a7981 */ /* 0x000ea2000c1e9500 */
[----:B------:R-:W-:Y:S02]  /*0600*/  USHF.L.U32 UR6, UR9, 0x1, URZ ;  /* 0x0000000109067899 */ /* 0x000fe400080006ff */
[----:B------:R-:W-:Y:S01]  /*0610*/  IMAD.U32 R21, RZ, RZ, UR9 ;  /* 0x00000009ff157e24 */ /* 0x000fe2000f8e00ff */
[----:B------:R-:W3:Y:S04]  /*0620*/  LDG.E.U16.CONSTANT R22, desc[UR10][R16.64+0x4] ;  /* 0x0000040a10167981 */ /* 0x000ee8000c1e9500 */
[----:B------:R-:W-:Y:S01]  /*0630*/  SHF.L.U64.HI R21, R21, 0x1, R4 ;  /* 0x0000000115157819 */ /* 0x000fe20000010204 */
[----:B------:R-:W4:Y:S01]  /*0640*/  LDG.E.U16.CONSTANT R23, desc[UR10][R16.64+0x2] ;  /* 0x0000020a10177981 */ /* 0x000f22000c1e9500 */
[----:B------:R-:W-:-:S03]  /*0650*/  IADD3 R14, P0, PT, R16, UR6, RZ ;  /* 0x00000006100e7c10 */ /* 0x000fc6000ff1e0ff */
[----:B------:R-:W5:Y:S01]  /*0660*/  LDG.E.U16.CONSTANT R28, desc[UR10][R16.64+0x6] ;  /* 0x0000060a101c7981 */ /* 0x000f62000c1e9500 */
[----:B------:R-:W-:-:S05]  /*0670*/  IADD3.X R15, PT, PT, R21, R17, RZ, P0, !PT ;  /* 0x00000011150f7210 */ /* 0x000fca00007fe4ff */
[----:B------:R-:W5:Y:S04]  /*0680*/  LDG.E.U16.CONSTANT R24, desc[UR10][R14.64+0x2] ;  /* 0x0000020a0e187981 */ /* 0x000f68000c1e9500 */
[----:B------:R-:W5:Y:S04]  /*0690*/  LDG.E.U16.CONSTANT R27, desc[UR10][R14.64] ;  /* 0x0000000a0e1b7981 */ /* 0x000f68000c1e9500 */
[----:B------:R-:W5:Y:S04]  /*06a0*/  LDG.E.U16.CONSTANT R26, desc[UR10][R14.64+0x6] ;  /* 0x0000060a0e1a7981 */ /* 0x000f68000c1e9500 */
[----:B------:R0:W5:Y:S01]  /*06b0*/  LDG.E.U16.CONSTANT R25, desc[UR10][R14.64+0x4] ;  /* 0x0000040a0e197981 */ /* 0x000162000c1e9500 */
[----:B--2---:R-:W-:-:S05]  /*06c0*/  HADD2.F32 R10, -RZ, R10.H0_H0 ;  /* 0x2000000aff0a7230 */ /* 0x004fca0000004100 */
[----:B------:R-:W-:Y:S01]  /*06d0*/  FADD R29, R10, R11 ;  /* 0x0000000b0a1d7221 */ /* 0x000fe20000000000 */
[----:B------:R-:W-:-:S04]  /*06e0*/  IADD3 R10, P0, PT, R14, UR6, RZ ;  /* 0x000000060e0a7c10 */ /* 0x000fc8000ff1e0ff */
[----:B------:R-:W-:-:S05]  /*06f0*/  IADD3.X R11, PT, PT, R21, R15, RZ, P0, !PT ;  /* 0x0000000f150b7210 */ /* 0x000fca00007fe4ff */
[----:B------:R-:W2:Y:S01]  /*0700*/  LDG.E.U16.CONSTANT R16, desc[UR10][R10.64] ;  /* 0x0000000a0a107981 */ /* 0x000ea2000c1e9500 */
[----:B---3--:R-:W-:Y:S01]  /*0710*/  HADD2.F32 R22, -RZ, R22.H0_H0 ;  /* 0x20000016ff167230 */ /* 0x008fe20000004100 */
[----:B0-----:R-:W-:Y:S01]  /*0720*/  IADD3 R14, P0, PT, R10, UR6, RZ ;  /* 0x000000060a0e7c10 */ /* 0x001fe2000ff1e0ff */
[----:B----4-:R-:W-:Y:S01]  /*0730*/  HADD2.F32 R23, -RZ, R23.H0_H0 ;  /* 0x20000017ff177230 */ /* 0x010fe20000004100 */
[----:B------:R-:W3:Y:S01]  /*0740*/  LDG.E.U16.CONSTANT R17, desc[UR10][R10.64+0x2] ;  /* 0x0000020a0a117981 */ /* 0x000ee2000c1e9500 */
[----:B-----5:R-:W-:Y:S02]  /*0750*/  HADD2.F32 R24, -RZ, R24.H0_H0 ;  /* 0x20000018ff187230 */ /* 0x020fe40000004100 */
[----:B------:R-:W-:Y:S01]  /*0760*/  FADD R19, R22, R19 ;  /* 0x0000001316137221 */ /* 0x000fe20000000000 */
[----:B------:R-:W-:Y:S02]  /*0770*/  HADD2.F32 R28, -RZ, R28.H0_H0 ;  /* 0x2000001cff1c7230 */ /* 0x000fe40000004100 */
[----:B------:R-:W-:Y:S01]  /*0780*/  FADD R13, R23, R13 ;  /* 0x0000000d170d7221 */ /* 0x000fe20000000000 */
[----:B------:R-:W-:Y:S01]  /*0790*/  HADD2.F32 R22, -RZ, R27.H0_H0 ;  /* 0x2000001bff167230 */ /* 0x000fe20000004100 */
[----:B------:R-:W-:-:S02]  /*07a0*/  IADD3.X R15, PT, PT, R21, R11, RZ, P0, !PT ;  /* 0x0000000b150f7210 */ /* 0x000fc400007fe4ff */
[----:B------:R-:W-:Y:S01]  /*07b0*/  FADD R13, R13, R24 ;  /* 0x000000180d0d7221 */ /* 0x000fe20000000000 */
[----:B------:R-:W-:Y:S01]  /*07c0*/  FADD R23, R28, R9 ;  /* 0x000000091c177221 */ /* 0x000fe20000000000 */
[----:B------:R-:W-:Y:S01]  /*07d0*/  FADD R29, R29, R22 ;  /* 0x000000161d1d7221 */ /* 0x000fe20000000000 */
[----:B------:R-:W4:Y:S04]  /*07e0*/  LDG.E.U16.CONSTANT R24, desc[UR10][R14.64] ;  /* 0x0000000a0e187981 */ /* 0x000f28000c1e9500 */
[----:B------:R-:W5:Y:S04]  /*07f0*/  LDG.E.U16.CONSTANT R22, desc[UR10][R10.64+0x4] ;  /* 0x0000040a0a167981 */ /* 0x000f68000c1e9500 */
[----:B------:R0:W5:Y:S01]  /*0800*/  LDG.E.U16.CONSTANT R9, desc[UR10][R10.64+0x6] ;  /* 0x0000060a0a097981 */ /* 0x000162000c1e9500 */
[----:B------:R-:W-:-:S05]  /*0810*/  HADD2.F32 R26, -RZ, R26.H0_H0 ;  /* 0x2000001aff1a7230 */ /* 0x000fca0000004100 */
[----:B------:R-:W-:Y:S02]  /*0820*/  FADD R26, R23, R26 ;  /* 0x0000001a171a7221 */ /* 0x000fe40000000000 */
[----:B------:R-:W5:Y:S01]  /*0830*/  LDG.E.U16.CONSTANT R23, desc[UR10][R14.64+0x4] ;  /* 0x0000040a0e177981 */ /* 0x000f62000c1e9500 */
[----:B--2---:R-:W-:-:S05]  /*0840*/  HADD2.F32 R16, -RZ, R16.H0_H0 ;  /* 0x20000010ff107230 */ /* 0x004fca0000004100 */
[----:B------:R-:W-:Y:S02]  /*0850*/  FADD R29, R29, R16 ;  /* 0x000000101d1d7221 */ /* 0x000fe40000000000 */
[----:B------:R-:W2:Y:S01]  /*0860*/  LDG.E.U16.CONSTANT R16, desc[UR10][R14.64+0x2] ;  /* 0x0000020a0e107981 */ /* 0x000ea2000c1e9500 */
[----:B------:R-:W-:Y:S01]  /*0870*/  HADD2.F32 R28, -RZ, R25.H0_H0 ;  /* 0x20000019ff1c7230 */ /* 0x000fe20000004100 */
[----:B0-----:R-:W-:Y:S02]  /*0880*/  IADD3 R10, P0, PT, R14, UR6, RZ ;  /* 0x000000060e0a7c10 */ /* 0x001fe4000ff1e0ff */
[----:B------:R0:W2:Y:S02]  /*0890*/  LDG.E.U16.CONSTANT R25, desc[UR10][R14.64+0x6] ;  /* 0x0000060a0e197981 */ /* 0x0000a4000c1e9500 */
[----:B------:R-:W-:Y:S01]  /*08a0*/  FADD R19, R19, R28 ;  /* 0x0000001c13137221 */ /* 0x000fe20000000000 */
[----:B---3--:R-:W-:Y:S01]  /*08b0*/  HADD2.F32 R28, -RZ, R17.H0_H0 ;  /* 0x20000011ff1c7230 */ /* 0x008fe20000004100 */
[----:B------:R-:W-:-:S04]  /*08c0*/  IADD3.X R11, PT, PT, R21, R15, RZ, P0, !PT ;  /* 0x0000000f150b7210 */ /* 0x000fc800007fe4ff */
[----:B------:R-:W-:Y:S01]  /*08d0*/  FADD R13, R13, R28 ;  /* 0x0000001c0d0d7221 */ /* 0x000fe20000000000 */
[----:B----4-:R-:W-:Y:S02]  /*08e0*/  HADD2.F32 R28, -RZ, R24.H0_H0 ;  /* 0x20000018ff1c7230 */ /* 0x010fe40000004100 */
[----:B-----5:R-:W-:Y:S01]  /*08f0*/  HADD2.F32 R22, -RZ, R22.H0_H0 ;  /* 0x20000016ff167230 */ /* 0x020fe20000004100 */
[----:B------:R-:W3:Y:S01]  /*0900*/  LDG.E.U16.CONSTANT R24, desc[UR10][R10.64+0x2] ;  /* 0x0000020a0a187981 */ /* 0x000ee2000c1e9500 */
[----:B------:R-:W-:Y:S01]  /*0910*/  HADD2.F32 R9, -RZ, R9.H0_H0 ;  /* 0x20000009ff097230 */ /* 0x000fe20000004100 */
[----:B0-----:R-:W-:Y:S02]  /*0920*/  IADD3 R14, P0, PT, R10, UR6, RZ ;  /* 0x000000060a0e7c10 */ /* 0x001fe4000ff1e0ff */
[----:B------:R-:W-:Y:S01]  /*0930*/  FADD R19, R19, R22 ;  /* 0x0000001613137221 */ /* 0x000fe20000000000 */
[----:B------:R-:W4:Y:S01]  /*0940*/  LDG.E.U16.CONSTANT R17, desc[UR10][R10.64+0x6] ;  /* 0x0000060a0a117981 */ /* 0x000f22000c1e9500 */
[----:B------:R-:W-:Y:S01]  /*0950*/  FADD R26, R26, R9 ;  /* 0x000000091a1a7221 */ /* 0x000fe20000000000 */
[----:B------:R-:W-:-:S02]  /*0960*/  IADD3.X R15, PT, PT, R21, R11, RZ, P0, !PT ;  /* 0x0000000b150f7210 */ /* 0x000fc400007fe4ff */
[----:B------:R-:W5:Y:S04]  /*0970*/  LDG.E.U16.CONSTANT R22, desc[UR10][R10.64] ;  /* 0x0000000a0a167981 */ /* 0x000f68000c1e9500 */
[----:B------:R0:W4:Y:S01]  /*0980*/  LDG.E.U16.CONSTANT R9, desc[UR10][R10.64+0x4] ;  /* 0x0000040a0a097981 */ /* 0x000122000c1e9500 */
[----:B------:R-:W-:Y:S01]  /*0990*/  FADD R29, R29, R28 ;  /* 0x0000001c1d1d7221 */ /* 0x000fe20000000000 */
[----:B------:R-:W-:Y:S02]  /*09a0*/  HADD2.F32 R28, -RZ, R23.H0_H0 ;  /* 0x20000017ff1c7230 */ /* 0x000fe40000004100 */
[----:B------:R-:W4:Y:S01]  /*09b0*/  LDG.E.U16.CONSTANT R23, desc[UR10][R14.64] ;  /* 0x0000000a0e177981 */ /* 0x000f22000c1e9500 */
[----:B--2---:R-:W-:-:S05]  /*09c0*/  HADD2.F32 R16, -RZ, R16.H0_H0 ;  /* 0x20000010ff107230 */ /* 0x004fca0000004100 */
[----:B------:R-:W-:Y:S02]  /*09d0*/  FADD R16, R13, R16 ;  /* 0x000000100d107221 */ /* 0x000fe40000000000 */
[----:B------:R-:W2:Y:S01]  /*09e0*/  LDG.E.U16.CONSTANT R13, desc[UR10][R14.64+0x2] ;  /* 0x0000020a0e0d7981 */ /* 0x000ea2000c1e9500 */
[----:B0-----:R-:W-:Y:S01]  /*09f0*/  IADD3 R10, P0, PT, R14, UR6, RZ ;  /* 0x000000060e0a7c10 */ /* 0x001fe2000ff1e0ff */
[----:B------:R-:W-:Y:S01]  /*0a00*/  FADD R19, R19, R28 ;  /* 0x0000001c13137221 */ /* 0x000fe20000000000 */
[----:B---3--:R-:W-:Y:S02]  /*0a10*/  HADD2.F32 R11, -RZ, R24.H0_H0 ;  /* 0x20000018ff0b7230 */ /* 0x008fe40000004100 */
[----:B------:R-:W-:-:S03]  /*0a20*/  HADD2.F32 R25, -RZ, R25.H0_H0 ;  /* 0x20000019ff197230 */ /* 0x000fc60000004100 */
[----:B------:R-:W-:Y:S01]  /*0a30*/  FADD R24, R16, R11 ;  /* 0x0000000b10187221 */ /* 0x000fe20000000000 */
[----:B------:R-:W-:Y:S01]  /*0a40*/  IMAD.X R11, R21, 0x1, R15, P0 ;  /* 0x00000001150b7824 */ /* 0x000fe200000e060f */
[----:B------:R-:W-:Y:S01]  /*0a50*/  IADD3 R16, P0, PT, R10, UR6, RZ ;  /* 0x000000060a107c10 */ /* 0x000fe2000ff1e0ff */
[----:B-----5:R-:W-:Y:S02]  /*0a60*/  HADD2.F32 R22, -RZ, R22.H0_H0 ;  /* 0x20000016ff167230 */ /* 0x020fe40000004100 */
[----:B----4-:R-:W-:-:S03]  /*0a70*/  HADD2.F32 R28, -RZ, R9.H0_H0 ;  /* 0x20000009ff1c7230 */ /* 0x010fc60000004100 */
[----:B------:R-:W-:Y:S01]  /*0a80*/  FADD R29, R29, R22 ;  /* 0x000000161d1d7221 */ /* 0x000fe20000000000 */
[----:B------:R-:W-:Y:S01]  /*0a90*/  HADD2.F32 R9, -RZ, R17.H0_H0 ;  /* 0x20000011ff097230 */ /* 0x000fe20000004100 */
[----:B------:R-:W-:Y:S01]  /*0aa0*/  IADD3.X R17, PT, PT, R21, R11, RZ, P0, !PT ;  /* 0x0000000b15117210 */ /* 0x000fe200007fe4ff */
[----:B------:R-:W3:Y:S01]  /*0ab0*/  LDG.E.U16.CONSTANT R22, desc[UR10][R14.64+0x4] ;  /* 0x0000040a0e167981 */ /* 0x000ee2000c1e9500 */
[----:B------:R-:W-:Y:S01]  /*0ac0*/  FADD R19, R19, R28 ;  /* 0x0000001c13137221 */ /* 0x000fe20000000000 */
[----:B------:R-:W-:Y:S02]  /*0ad0*/  HADD2.F32 R28, -RZ, R23.H0_H0 ;  /* 0x20000017ff1c7230 */ /* 0x000fe40000004100 */
[----:B------:R-:W-:Y:S01]  /*0ae0*/  FADD R26, R26, R25 ;  /* 0x000000191a1a7221 */ /* 0x000fe20000000000 */
[----:B------:R-:W4:Y:S04]  /*0af0*/  LDG.E.U16.CONSTANT R23, desc[UR10][R10.64] ;  /* 0x0000000a0a177981 */ /* 0x000f28000c1e9500 */
[----:B------:R-:W5:Y:S01]  /*0b00*/  LDG.E.U16.CONSTANT R25, desc[UR10][R14.64+0x6] ;  /* 0x0000060a0e197981 */ /* 0x000f62000c1e9500 */
[----:B------:R-:W-:-:S03]  /*0b10*/  FADD R29, R29, R28 ;  /* 0x0000001c1d1d7221 */ /* 0x000fc60000000000 */
[----:B------:R-:W5:Y:S01]  /*0b20*/  LDG.E.U16.CONSTANT R27, desc[UR10][R10.64+0x4] ;  /* 0x0000040a0a1b7981 */ /* 0x000f62000c1e9500 */
[----:B------:R-:W-:-:S03]  /*0b30*/  FADD R26, R26, R9 ;  /* 0x000000091a1a7221 */ /* 0x000fc60000000000 */
[----:B------:R-:W5:Y:S04]  /*0b40*/  LDG.E.U16.CONSTANT R28, desc[UR10][R10.64+0x6] ;  /* 0x0000060a0a1c7981 */ /* 0x000f68000c1e9500 */
[----:B------:R-:W5:Y:S04]  /*0b50*/  LDG.E.U16.CONSTANT R14, desc[UR10][R16.64+0x2] ;  /* 0x0000020a100e7981 */ /* 0x000f68000c1e9500 */
[----:B------:R-:W5:Y:S04]  /*0b60*/  LDG.E.U16.CONSTANT R9, desc[UR10][R16.64+0x4] ;  /* 0x0000040a10097981 */ /* 0x000f68000c1e9500 */
[----:B------:R-:W5:Y:S01]  /*0b70*/  LDG.E.U16.CONSTANT R15, desc[UR10][R16.64+0x6] ;  /* 0x0000060a100f7981 */ /* 0x000f62000c1e9500 */
[----:B--2---:R-:W-:-:S03]  /*0b80*/  HADD2.F32 R21, -RZ, R13.H0_H0 ;  /* 0x2000000dff157230 */ /* 0x004fc60000004100 */
[----:B------:R4:W2:Y:S02]  /*0b90*/  LDG.E.U16.CONSTANT R13, desc[UR10][R16.64] ;  /* 0x0000000a100d7981 */ /* 0x0008a4000c1e9500 */
[----:B------:R-:W-:Y:S02]  /*0ba0*/  FADD R24, R24, R21 ;  /* 0x0000001518187221 */ /* 0x000fe40000000000 */
[----:B------:R0:W2:Y:S01]  /*0bb0*/  LDG.E.U16.CONSTANT R21, desc[UR10][R10.64+0x2] ;  /* 0x0000020a0a157981 */ /* 0x0000a2000c1e9500 */
[----:B------:R-:W-:Y:S01]  /*0bc0*/  ULOP3.LUT UR6, UR8, 0xfffffff8, URZ, 0xc0, !UPT ;  /* 0xfffffff808067892 */ /* 0x000fe2000f8ec0ff */
[----:B------:R-:W-:-:S04]  /*0bd0*/  IADD3 R18, P0, PT, R18, 0x8, RZ ;  /* 0x0000000812127810 */ /* 0x000fc80007f1e0ff */
[----:B------:R-:W-:Y:S02]  /*0be0*/  IADD3.X R20, PT, PT, RZ, R20, RZ, P0, !PT ;  /* 0x00000014ff147210 */ /* 0x000fe400007fe4ff */
[----:B------:R-:W-:-:S04]  /*0bf0*/  ISETP.NE.U32.AND P0, PT, R18, UR6, PT ;  /* 0x0000000612007c0c */ /* 0x000fc8000bf05070 */
[----:B------:R-:W-:Y:S01]  /*0c00*/  ISETP.NE.AND.EX P0, PT, R20, R7, PT, P0 ;  /* 0x000000071400720c */ /* 0x000fe20003f05300 */
[----:B---3--:R-:W-:Y:S02]  /*0c10*/  HADD2.F32 R22, -RZ, R22.H0_H0 ;  /* 0x20000016ff167230 */ /* 0x008fe40000004100 */
[----:B----4-:R-:W-:-:S03]  /*0c20*/  HADD2.F32 R16, -RZ, R23.H0_H0 ;  /* 0x20000017ff107230 */ /* 0x010fc60000004100 */
[----:B------:R-:W-:Y:S01]  /*0c30*/  FADD R19, R19, R22 ;  /* 0x0000001613137221 */ /* 0x000fe20000000000 */
[----:B-----5:R-:W-:Y:S02]  /*0c40*/  HADD2.F32 R25, -RZ, R25.H0_H0 ;  /* 0x20000019ff197230 */ /* 0x020fe40000004100 */
[----:B------:R-:W-:Y:S01]  /*0c50*/  FADD R29, R29, R16 ;  /* 0x000000101d1d7221 */ /* 0x000fe20000000000 */
[----:B------:R-:W-:Y:S02]  /*0c60*/  HADD2.F32 R22, -RZ, R27.H0_H0 ;  /* 0x2000001bff167230 */ /* 0x000fe40000004100 */
[----:B------:R-:W-:Y:S01]  /*0c70*/  FADD R26, R26, R25 ;  /* 0x000000191a1a7221 */ /* 0x000fe20000000000 */
[----:B0-----:R-:W-:Y:S02]  /*0c80*/  HADD2.F32 R11, -RZ, R28.H0_H0 ;  /* 0x2000001cff0b7230 */ /* 0x001fe40000004100 */
[----:B------:R-:W-:Y:S01]  /*0c90*/  FADD R19, R19, R22 ;  /* 0x0000001613137221 */ /* 0x000fe20000000000 */
[----:B------:R-:W-:-:S02]  /*0ca0*/  HADD2.F32 R14, -RZ, R14.H0_H0 ;  /* 0x2000000eff0e7230 */ /* 0x000fc40000004100 */
[----:B------:R-:W-:Y:S01]  /*0cb0*/  FADD R26, R26, R11 ;  /* 0x0000000b1a1a7221 */ /* 0x000fe20000000000 */
[----:B------:R-:W-:Y:S02]  /*0cc0*/  HADD2.F32 R16, -RZ, R9.H0_H0 ;  /* 0x20000009ff107230 */ /* 0x000fe40000004100 */
[----:B------:R-:W-:-:S03]  /*0cd0*/  HADD2.F32 R15, -RZ, R15.H0_H0 ;  /* 0x2000000fff0f7230 */ /* 0x000fc60000004100 */
[----:B------:R-:W-:Y:S02]  /*0ce0*/  FADD R19, R19, R16 ;  /* 0x0000001013137221 */ /* 0x000fe40000000000 */
[----:B------:R-:W-:Y:S01]  /*0cf0*/  FADD R9, R26, R15 ;  /* 0x0000000f1a097221 */ /* 0x000fe20000000000 */
[----:B--2---:R-:W-:Y:S02]  /*0d00*/  HADD2.F32 R10, -RZ, R13.H0_H0 ;  /* 0x2000000dff0a7230 */ /* 0x004fe40000004100 */
[----:B------:R-:W-:-:S03]  /*0d10*/  HADD2.F32 R21, -RZ, R21.H0_H0 ;  /* 0x20000015ff157230 */ /* 0x000fc60000004100 */
[----:B------:R-:W-:Y:S02]  /*0d20*/  FADD R11, R29, R10 ;  /* 0x0000000a1d0b7221 */ /* 0x000fe40000000000 */
[----:B------:R-:W-:-:S04]  /*0d30*/  FADD R21, R24, R21 ;  /* 0x0000001518157221 */ /* 0x000fc80000000000 */
[----:B------:R-:W-:Y:S01]  /*0d40*/  FADD R13, R21, R14 ;  /* 0x0000000e150d7221 */ /* 0x000fe20000000000 */
[----:B------:R-:W-:Y:S06]  /*0d50*/  @P0 BRA `(.L_x_39) ;  /* 0xfffffff400f40947 */ /* 0x000fec000383ffff */
[----:B------:R-:W-:Y:S02]  /*0d60*/  MOV R18, UR6 ;  /* 0x0000000600127c02 */ /* 0x000fe40008000f00 */
[----:B------:R-:W-:-:S07]  /*0d70*/  MOV R10, R7 ;  /* 0x00000007000a7202 */ /* 0x000fce0000000f00 */
.L_x_38:
[----:B------:R-:W-:-:S04]  /*0d80*/  ULOP3.LUT UR6, UR8, 0x7, URZ, 0xc0, !UPT ;  /* 0x0000000708067892 */ /* 0x000fc8000f8ec0ff */
[----:B------:R-:W-:-:S04]  /*0d90*/  UISETP.NE.U32.AND UP0, UPT, UR6, URZ, UPT ;  /* 0x000000ff0600728c */ /* 0x000fc8000bf05070 */
[----:B------:R-:W-:-:S09]  /*0da0*/  UISETP.NE.AND.EX UP0, UPT, URZ, URZ, UPT, UP0 ;  /* 0x000000ffff00728c */ /* 0x000fd2000bf05300 */
[----:B------:R-:W-:Y:S05]  /*0db0*/  BRA.U !UP0, `(.L_x_37) ;  /* 0x0000000908547547 */ /* 0x000fea000b800000 */
[----:B------:R-:W-:Y:S02]  /*0dc0*/  UIADD3 UR6, UP0, UPT, UR6, -0x1, URZ ;  /* 0xffffffff06067890 */ /* 0x000fe4000ff1e0ff */
[----:B------:R-:W-:Y:S02]  /*0dd0*/  ULOP3.LUT UR16, UR8, 0x3, URZ, 0xc0, !UPT ;  /* 0x0000000308107892 */ /* 0x000fe4000f8ec0ff */
[----:B------:R-:W-:Y:S02]  /*0de0*/  UIADD3.X UR9, UPT, UPT, URZ, -0x1, URZ, UP0, !UPT ;  /* 0xffffffffff097890 */ /* 0x000fe400087fe4ff */
[----:B------:R-:W-:Y:S02]  /*0df0*/  UISETP.GE.U32.AND UP0, UPT, UR6, 0x3, UPT ;  /* 0x000000030600788c */ /* 0x000fe4000bf06070 */
[----:B------:R-:W-:Y:S02]  /*0e00*/  UISETP.NE.U32.AND UP1, UPT, UR16, URZ, UPT ;  /* 0x000000ff1000728c */ /* 0x000fe4000bf25070 */
[----:B------:R-:W-:-:S02]  /*0e10*/  UISETP.GE.U32.AND.EX UP0, UPT, UR9, URZ, UPT, UP0 ;  /* 0x000000ff0900728c */ /* 0x000fc4000bf06100 */
[----:B------:R-:W-:-:S07]  /*0e20*/  UISETP.NE.AND.EX UP1, UPT, URZ, URZ, UPT, UP1 ;  /* 0x000000ffff00728c */ /* 0x000fce000bf25310 */
[----:B------:R-:W-:Y:S05]  /*0e30*/  BRA.U !UP0, `(.L_x_40) ;  /* 0x00000005081c7547 */ /* 0x000fea000b800000 */
[----:B------:R-:W0:Y:S01]  /*0e40*/  LDCU UR6, c[0x0][0x398] ;  /* 0x00007300ff0677ac */ /* 0x000e220008000800 */
[----:B------:R-:W-:Y:S01]  /*0e50*/  IADD3 R21, P0, PT, R18, UR12, RZ ;  /* 0x0000000c12157c10 */ /* 0x000fe2000ff1e0ff */
[----:B------:R-:W-:Y:S01]  /*0e60*/  IMAD.MOV.U32 R15, RZ, RZ, RZ ;  /* 0x000000ffff0f7224 */ /* 0x000fe200078e00ff */
[----:B------:R-:W2:Y:S02]  /*0e70*/  LDCU.64 UR14, c[0x0][0x380] ;  /* 0x00007000ff0e77ac */ /* 0x000ea40008000a00 */
[----:B------:R-:W-:-:S05]  /*0e80*/  IADD3.X R14, PT, PT, R10, UR13, RZ, P0, !PT ;  /* 0x0000000d0a0e7c10 */ /* 0x000fca00087fe4ff */
[----:B0-----:R-:W-:Y:S01]  /*0e90*/  IMAD R20, R14, UR6, RZ ;  /* 0x000000060e147c24 */ /* 0x001fe2000f8e02ff */
[----:B------:R-:W-:-:S05]  /*0ea0*/  MOV R14, R12 ;  /* 0x0000000c000e7202 */ /* 0x000fca0000000f00 */
[----:B------:R-:W-:-:S04]  /*0eb0*/  IMAD.WIDE.U32 R16, R21, UR6, R14 ;  /* 0x0000000615107c25 */ /* 0x000fc8000f8e000e */
[----:B------:R-:W-:Y:S01]  /*0ec0*/  IMAD R15, R4, R21, R20 ;  /* 0x00000015040f7224 */ /* 0x000fe200078e0214 */
[----:B--2---:R-:W-:Y:S01]  /*0ed0*/  LEA R14, P0, R16, UR14, 0x1 ;  /* 0x0000000e100e7c11 */ /* 0x004fe2000f8008ff */
[----:B------:R-:W-:-:S03]  /*0ee0*/  USHF.L.U32 UR9, UR6, 0x1, URZ ;  /* 0x0000000106097899 */ /* 0x000fc600080006ff */
[----:B------:R-:W-:Y:S02]  /*0ef0*/  IADD3 R15, PT, PT, R17, R15, RZ ;  /* 0x0000000f110f7210 */ /* 0x000fe40007ffe0ff */
[----:B------:R-:W-:Y:S02]  /*0f00*/  MOV R25, UR6 ;  /* 0x0000000600197c02 */ /* 0x000fe40008000f00 */
[----:B------:R-:W-:Y:S02]  /*0f10*/  LEA.HI.X R15, R16, UR15, R15, 0x1, P0 ;  /* 0x0000000f100f7c11 */ /* 0x000fe400080f0c0f */
[----:B------:R-:W-:Y:S02]  /*0f20*/  SHF.L.U64.HI R25, R25, 0x1, R4 ;  /* 0x0000000119197819 */ /* 0x000fe40000010204 */
[----:B------:R-:W-:Y:S01]  /*0f30*/  IADD3 R16, P0, PT, R14, UR9, RZ ;  /* 0x000000090e107c10 */ /* 0x000fe2000ff1e0ff */
[----:B------:R-:W2:Y:S04]  /*0f40*/  LDG.E.U16.CONSTANT R21, desc[UR10][R14.64] ;  /* 0x0000000a0e157981 */ /* 0x000ea8000c1e9500 */
[----:B------:R-:W3:Y:S01]  /*0f50*/  LDG.E.U16.CONSTANT R20, desc[UR10][R14.64+0x2] ;  /* 0x0000020a0e147981 */ /* 0x000ee2000c1e9500 */
[----:B------:R-:W-:-:S03]  /*0f60*/  IADD3.X R17, PT, PT, R25, R15, RZ, P0, !PT ;  /* 0x0000000f19117210 */ /* 0x000fc600007fe4ff */
[----:B------:R-:W4:Y:S04]  /*0f70*/  LDG.E.U16.CONSTANT R22, desc[UR10][R14.64+0x4] ;  /* 0x0000040a0e167981 */ /* 0x000f28000c1e9500 */
[----:B------:R-:W5:Y:S04]  /*0f80*/  LDG.E.U16.CONSTANT R26, desc[UR10][R16.64] ;  /* 0x0000000a101a7981 */ /* 0x000f68000c1e9500 */
[----:B------:R-:W4:Y:S04]  /*0f90*/  LDG.E.U16.CONSTANT R24, desc[UR10][R16.64+0x2] ;  /* 0x0000020a10187981 */ /* 0x000f28000c1e9500 */
[----:B------:R0:W4:Y:S01]  /*0fa0*/  LDG.E.U16.CONSTANT R23, desc[UR10][R14.64+0x6] ;  /* 0x0000060a0e177981 */ /* 0x000122000c1e9500 */
[----:B--2---:R-:W-:-:S02]  /*0fb0*/  HADD2.F32 R28, -RZ, R21.H0_H0 ;  /* 0x20000015ff1c7230 */ /* 0x004fc40000004100 */
[----:B---3--:R-:W-:Y:S01]  /*0fc0*/  HADD2.F32 R21, -RZ, R20.H0_H0 ;  /* 0x20000014ff157230 */ /* 0x008fe20000004100 */
[----:B------:R-:W-:Y:S02]  /*0fd0*/  IADD3 R20, P0, PT, R16, UR9, RZ ;  /* 0x0000000910147c10 */ /* 0x000fe4000ff1e0ff */
[----:B------:R-:W-:Y:S02]  /*0fe0*/  FADD R27, R11, R28 ;  /* 0x0000001c0b1b7221 */ /* 0x000fe40000000000 */
[----:B------:R-:W2:Y:S01]  /*0ff0*/  LDG.E.U16.CONSTANT R11, desc[UR10][R16.64+0x4] ;  /* 0x0000040a100b7981 */ /* 0x000ea2000c1e9500 */
[----:B------:R-:W-:Y:S01]  /*1000*/  FADD R13, R13, R21 ;  /* 0x000000150d0d7221 */ /* 0x000fe20000000000 */
[C---:B------:R-:W-:Y:S02]  /*1010*/  IADD3.X R21, PT, PT, R25.reuse, R17, RZ, P0, !PT ;  /* 0x0000001119157210 */ /* 0x040fe400007fe4ff */
[----:B0-----:R-:W-:Y:S01]  /*1020*/  IADD3 R14, P0, PT, R20, UR9, RZ ;  /* 0x00000009140e7c10 */ /* 0x001fe2000ff1e0ff */
[----:B-----5:R-:W-:Y:S01]  /*1030*/  HADD2.F32 R26, -RZ, R26.H0_H0 ;  /* 0x2000001aff1a7230 */ /* 0x020fe20000004100 */
[----:B------:R-:W3:Y:S01]  /*1040*/  LDG.E.U16.CONSTANT R28, desc[UR10][R16.64+0x6] ;  /* 0x0000060a101c7981 */ /* 0x000ee2000c1e9500 */
[----:B----4-:R-:W-:Y:S01]  /*1050*/  HADD2.F32 R24, -RZ, R24.H0_H0 ;  /* 0x20000018ff187230 */ /* 0x010fe20000004100 */
[----:B------:R-:W-:Y:S01]  /*1060*/  IADD3.X R15, PT, PT, R25, R21, RZ, P0, !PT ;  /* 0x00000015190f7210 */ /* 0x000fe200007fe4ff */
[----:B------:R-:W-:Y:S01]  /*1070*/  HADD2.F32 R22, -RZ, R22.H0_H0 ;  /* 0x20000016ff167230 */ /* 0x000fe20000004100 */
[----:B------:R-:W4:Y:S01]  /*1080*/  LDG.E.U16.CONSTANT R25, desc[UR10][R20.64+0x4] ;  /* 0x0000040a14197981 */ /* 0x000f22000c1e9500 */
[----:B------:R-:W-:-:S02]  /*1090*/  HADD2.F32 R23, -RZ, R23.H0_H0 ;  /* 0x20000017ff177230 */ /* 0x000fc40000004100 */
[----:B------:R-:W-:Y:S01]  /*10a0*/  FADD R27, R27, R26 ;  /* 0x0000001a1b1b7221 */ /* 0x000fe20000000000 */
[----:B------:R-:W-:Y:S01]  /*10b0*/  FADD R13, R13, R24 ;  /* 0x000000180d0d7221 */ /* 0x000fe20000000000 */
[----:B------:R-:W5:Y:S01]  /*10c0*/  LDG.E.U16.CONSTANT R29, desc[UR10][R20.64] ;  /* 0x0000000a141d7981 */ /* 0x000f62000c1e9500 */
[----:B------:R-:W-:-:S03]  /*10d0*/  FADD R19, R19, R22 ;  /* 0x0000001613137221 */ /* 0x000fc60000000000 */
[----:B------:R-:W5:Y:S01]  /*10e0*/  LDG.E.U16.CONSTANT R26, desc[UR10][R20.64+0x2] ;  /* 0x0000020a141a7981 */ /* 0x000f62000c1e9500 */
[----:B------:R-:W-:-:S03]  /*10f0*/  FADD R9, R9, R23 ;  /* 0x0000001709097221 */ /* 0x000fc60000000000 */
[----:B------:R-:W5:Y:S04]  /*1100*/  LDG.E.U16.CONSTANT R24, desc[UR10][R20.64+0x6] ;  /* 0x0000060a14187981 */ /* 0x000f68000c1e9500 */
[----:B------:R-:W5:Y:S04]  /*1110*/  LDG.E.U16.CONSTANT R17, desc[UR10][R14.64] ;  /* 0x0000000a0e117981 */ /* 0x000f68000c1e9500 */
[----:B------:R-:W5:Y:S04]  /*1120*/  LDG.E.U16.CONSTANT R22, desc[UR10][R14.64+0x2] ;  /* 0x0000020a0e167981 */ /* 0x000f68000c1e9500 */
[----:B------:R-:W5:Y:S04]  /*1130*/  LDG.E.U16.CONSTANT R16, desc[UR10][R14.64+0x4] ;  /* 0x0000040a0e107981 */ /* 0x000f68000c1e9500 */
[----:B------:R4:W5:Y:S01]  /*1140*/  LDG.E.U16.CONSTANT R23, desc[UR10][R14.64+0x6] ;  /* 0x0000060a0e177981 */ /* 0x000962000c1e9500 */
[----:B------:R-:W-:-:S05]  /*1150*/  IADD3 R18, P0, PT, R18, 0x4, RZ ;  /* 0x0000000412127810 */ /* 0x000fca0007f1e0ff */
[----:B------:R-:W-:Y:S02]  /*1160*/  IMAD.X R10, RZ, RZ, R10, P0 ;  /* 0x000000ffff0a7224 */ /* 0x000fe400000e060a */
[----:B--2---:R-:W-:Y:S02]  /*1170*/  HADD2.F32 R11, -RZ, R11.H0_H0 ;  /* 0x2000000bff0b7230 */ /* 0x004fe40000004100 */
[----:B---3--:R-:W-:-:S03]  /*1180*/  HADD2.F32 R28, -RZ, R28.H0_H0 ;  /* 0x2000001cff1c7230 */ /* 0x008fc60000004100 */
[----:B------:R-:W-:Y:S01]  /*1190*/  FADD R19, R19, R11 ;  /* 0x0000000b13137221 */ /* 0x000fe20000000000 */
[----:B----4-:R-:W-:Y:S02]  /*11a0*/  HADD2.F32 R14, -RZ, R25.H0_H0 ;  /* 0x20000019ff0e7230 */ /* 0x010fe40000004100 */
[----:B------:R-:W-:Y:S01]  /*11b0*/  FADD R9, R9, R28 ;  /* 0x0000001c09097221 */ /* 0x000fe20000000000 */
[----:B-----5:R-:W-:Y:S02]  /*11c0*/  HADD2.F32 R29, -RZ, R29.H0_H0 ;  /* 0x2000001dff1d7230 */ /* 0x020fe40000004100 */
[----:B------:R-:W-:Y:S01]  /*11d0*/  FADD R19, R19, R14 ;  /* 0x0000000e13137221 */ /* 0x000fe20000000000 */
[----:B------:R-:W-:Y:S02]  /*11e0*/  HADD2.F32 R26, -RZ, R26.H0_H0 ;  /* 0x2000001aff1a7230 */ /* 0x000fe40000004100 */
[----:B------:R-:W-:Y:S02]  /*11f0*/  HADD2.F32 R24, -RZ, R24.H0_H0 ;  /* 0x20000018ff187230 */ /* 0x000fe40000004100 */
[----:B------:R-:W-:Y:S01]  /*1200*/  FADD R27, R27, R29 ;  /* 0x0000001d1b1b7221 */ /* 0x000fe20000000000 */
[----:B------:R-:W-:Y:S01]  /*1210*/  FADD R13, R13, R26 ;  /* 0x0000001a0d0d7221 */ /* 0x000fe20000000000 */
[----:B------:R-:W-:-:S02]  /*1220*/  HADD2.F32 R14, -RZ, R17.H0_H0 ;  /* 0x20000011ff0e7230 */ /* 0x000fc40000004100 */
[----:B------:R-:W-:Y:S01]  /*1230*/  FADD R9, R9, R24 ;  /* 0x0000001809097221 */ /* 0x000fe20000000000 */
[----:B------:R-:W-:Y:S02]  /*1240*/  HADD2.F32 R22, -RZ, R22.H0_H0 ;  /* 0x20000016ff167230 */ /* 0x000fe40000004100 */
[----:B------:R-:W-:Y:S02]  /*1250*/  HADD2.F32 R16, -RZ, R16.H0_H0 ;  /* 0x20000010ff107230 */ /* 0x000fe40000004100 */
[----:B------:R-:W-:Y:S02]  /*1260*/  HADD2.F32 R20, -RZ, R23.H0_H0 ;  /* 0x20000017ff147230 */ /* 0x000fe40000004100 */
[----:B------:R-:W-:Y:S01]  /*1270*/  FADD R11, R27, R14 ;  /* 0x0000000e1b0b7221 */ /* 0x000fe20000000000 */
[----:B------:R-:W-:Y:S01]  /*1280*/  FADD R13, R13, R22 ;  /* 0x000000160d0d7221 */ /* 0x000fe20000000000 */
[----:B------:R-:W-:Y:S01]  /*1290*/  FADD R19, R19, R16 ;  /* 0x0000001013137221 */ /* 0x000fe20000000000 */
[----:B------:R-:W-:-:S07]  /*12a0*/  FADD R9, R9, R20 ;  /* 0x0000001409097221 */ /* 0x000fce0000000000 */
.L_x_40:
[----:B------:R-:W-:Y:S05]  /*12b0*/  BRA.U !UP1, `(.L_x_37) ;  /* 0x0000000509147547 */ /* 0x000fea000b800000 */
[----:B------:R-:W-:Y:S02]  /*12c0*/  UISETP.NE.U32.AND UP0, UPT, UR16, 0x1, UPT ;  /* 0x000000011000788c */ /* 0x000fe4000bf05070 */
[----:B------:R-:W-:Y:S02]  /*12d0*/  ULOP3.LUT UP1, URZ, UR8, 0x1, URZ, 0xc0, !UPT ;  /* 0x0000000108ff7892 */ /* 0x000fe4000f82c0ff */
[----:B------:R-:W-:-:S09]  /*12e0*/  UISETP.NE.AND.EX UP0, UPT, URZ, URZ, UPT, UP0 ;  /* 0x000000ffff00728c */ /* 0x000fd2000bf05300 */
[----:B------:R-:W-:Y:S05]  /*12f0*/  BRA.U !UP0, `(.L_x_41) ;  /* 0x0000000108a07547 */ /* 0x000fea000b800000 */
[----:B------:R-:W0:Y:S01]  /*1300*/  LDC R21, c[0x0][0x398] ;  /* 0x0000e600ff157b82 */ /* 0x000e220000000800 */
[----:B------:R-:W-:Y:S01]  /*1310*/  IADD3 R23, P0, PT, R18, UR12, RZ ;  /* 0x0000000c12177c10 */ /* 0x000fe2000ff1e0ff */
[----:B------:R-:W2:Y:S01]  /*1320*/  LDCU.64 UR14, c[0x0][0x380] ;  /* 0x00007000ff0e77ac */ /* 0x000ea20008000a00 */
[----:B------:R-:W-:Y:S02]  /*1330*/  HFMA2 R15, -RZ, RZ, 0, 0 ;  /* 0x00000000ff0f7431 */ /* 0x000fe400000001ff */
[----:B------:R-:W-:-:S05]  /*1340*/  IADD3.X R14, PT, PT, R10, UR13, RZ, P0, !PT ;  /* 0x0000000d0a0e7c10 */ /* 0x000fca00087fe4ff */
[----:B0-----:R-:W-:Y:S01]  /*1350*/  IMAD R20, R14, R21, RZ ;  /* 0x000000150e147224 */ /* 0x001fe200078e02ff */
[----:B------:R-:W-:-:S05]  /*1360*/  MOV R14, R12 ;  /* 0x0000000c000e7202 */ /* 0x000fca0000000f00 */
[----:B------:R-:W-:-:S04]  /*1370*/  IMAD.WIDE.U32 R16, R23, R21, R14 ;  /* 0x0000001517107225 */ /* 0x000fc800078e000e */
[----:B------:R-:W-:Y:S01]  /*1380*/  IMAD R23, R4, R23, R20 ;  /* 0x0000001704177224 */ /* 0x000fe200078e0214 */
[----:B--2---:R-:W-:-:S04]  /*1390*/  LEA R14, P0, R16, UR14, 0x1 ;  /* 0x0000000e100e7c11 */ /* 0x004fc8000f8008ff */
[----:B------:R-:W-:-:S04]  /*13a0*/  IADD3 R23, PT, PT, R17, R23, RZ ;  /* 0x0000001711177210 */ /* 0x000fc80007ffe0ff */
[----:B------:R-:W-:Y:S02]  /*13b0*/  LEA.HI.X R15, R16, UR15, R23, 0x1, P0 ;  /* 0x0000000f100f7c11 */ /* 0x000fe400080f0c17 */
[----:B------:R-:W-:-:S03]  /*13c0*/  LEA R16, P0, R21, R14, 0x1 ;  /* 0x0000000e15107211 */ /* 0x000fc600078008ff */
[----:B------:R-:W2:Y:S01]  /*13d0*/  LDG.E.U16.CONSTANT R26, desc[UR10][R14.64] ;  /* 0x0000000a0e1a7981 */ /* 0x000ea2000c1e9500 */
[----:B------:R-:W-:-:S03]  /*13e0*/  LEA.HI.X R17, R21, R15, R4, 0x1, P0 ;  /* 0x0000000f15117211 */ /* 0x000fc600000f0c04 */
[----:B------:R-:W3:Y:S04]  /*13f0*/  LDG.E.U16.CONSTANT R27, desc[UR10][R14.64+0x2] ;  /* 0x0000020a0e1b7981 */ /* 0x000ee8000c1e9500 */
[----:B------:R-:W4:Y:S04]  /*1400*/  LDG.E.U16.CONSTANT R22, desc[UR10][R14.64+0x4] ;  /* 0x0000040a0e167981 */ /* 0x000f28000c1e9500 */
[----:B------:R-:W5:Y:S04]  /*1410*/  LDG.E.U16.CONSTANT R25, desc[UR10][R14.64+0x6] ;  /* 0x0000060a0e197981 */ /* 0x000f68000c1e9500 */
[----:B------:R-:W5:Y:S04]  /*1420*/  LDG.E.U16.CONSTANT R24, desc[UR10][R16.64] ;  /* 0x0000000a10187981 */ /* 0x000f68000c1e9500 */
[----:B------:R-:W5:Y:S04]  /*1430*/  LDG.E.U16.CONSTANT R23, desc[UR10][R16.64+0x2] ;  /* 0x0000020a10177981 */ /* 0x000f68000c1e9500 */
[----:B------:R-:W5:Y:S04]  /*1440*/  LDG.E.U16.CONSTANT R20, desc[UR10][R16.64+0x4] ;  /* 0x0000040a10147981 */ /* 0x000f68000c1e9500 */
[----:B------:R-:W5:Y:S01]  /*1450*/  LDG.E.U16.CONSTANT R21, desc[UR10][R16.64+0x6] ;  /* 0x0000060a10157981 */ /* 0x000f62000c1e9500 */
[----:B------:R-:W-:-:S04]  /*1460*/  IADD3 R18, P0, PT, R18, 0x2, RZ ;  /* 0x0000000212127810 */ /* 0x000fc80007f1e0ff */
[----:B------:R-:W-:Y:S01]  /*1470*/  IADD3.X R10, PT, PT, RZ, R10, RZ, P0, !PT ;  /* 0x0000000aff0a7210 */ /* 0x000fe200007fe4ff */
        /* <DEDUP_REMOVED lines=8> */
[----:B------:R-:W-:Y:S01]  /*1500*/  FADD R14, R9, R14 ;  /* 0x0000000e090e7221 */ /* 0x000fe20000000000 */
[----:B------:R-:W-:-:S02]  /*1510*/  HADD2.F32 R23, -RZ, R23.H0_H0 ;  /* 0x20000017ff177230 */ /* 0x000fc40000004100 */
[----:B------:R-:W-:Y:S01]  /*1520*/  FADD R11, R11, R24 ;  /* 0x000000180b0b7221 */ /* 0x000fe20000000000 */
[----:B------:R-:W-:Y:S02]  /*1530*/  HADD2.F32 R20, -RZ, R20.H0_H0 ;  /* 0x20000014ff147230 */ /* 0x000fe40000004100 */
[----:B------:R-:W-:Y:S01]  /*1540*/  FADD R13, R28, R23 ;  /* 0x000000171c0d7221 */ /* 0x000fe20000000000 */
[----:B------:R-:W-:Y:S02]  /*1550*/  HADD2.F32 R21, -RZ, R21.H0_H0 ;  /* 0x20000015ff157230 */ /* 0x000fe40000004100 */
[----:B------:R-:W-:-:S03]  /*1560*/  FADD R19, R19, R20 ;  /* 0x0000001413137221 */ /* 0x000fc60000000000 */
[----:B------:R-:W-:-:S07]  /*1570*/  FADD R9, R14, R21 ;  /* 0x000000150e097221 */ /* 0x000fce0000000000 */
.L_x_41:
[----:B------:R-:W-:Y:S05]  /*1580*/  BRA.U !UP1, `(.L_x_37) ;  /* 0x0000000109607547 */ /* 0x000fea000b800000 */
[----:B------:R-:W0:Y:S01]  /*1590*/  LDCU UR6, c[0x0][0x398] ;  /* 0x00007300ff0677ac */ /* 0x000e220008000800 */
[----:B------:R-:W-:Y:S01]  /*15a0*/  IADD3 R15, P0, PT, R18, UR12, RZ ;  /* 0x0000000c120f7c10 */ /* 0x000fe2000ff1e0ff */
[----:B------:R-:W-:Y:S01]  /*15b0*/  IMAD.MOV.U32 R17, RZ, RZ, RZ ;  /* 0x000000ffff117224 */ /* 0x000fe200078e00ff */
[----:B------:R-:W-:Y:S01]  /*15c0*/  MOV R16, R12 ;  /* 0x0000000c00107202 */ /* 0x000fe20000000f00 */
[----:B------:R-:W2:Y:S01]  /*15d0*/  LDCU.64 UR14, c[0x0][0x380] ;  /* 0x00007000ff0e77ac */ /* 0x000ea20008000a00 */
[----:B------:R-:W-:-:S05]  /*15e0*/  IADD3.X R10, PT, PT, R10, UR13, RZ, P0, !PT ;  /* 0x0000000d0a0a7c10 */ /* 0x000fca00087fe4ff */
[----:B0-----:R-:W-:Y:S02]  /*15f0*/  IMAD R10, R10, UR6, RZ ;  /* 0x000000060a0a7c24 */ /* 0x001fe4000f8e02ff */
[----:B------:R-:W-:-:S04]  /*1600*/  IMAD.WIDE.U32 R16, R15, UR6, R16 ;  /* 0x000000060f107c25 */ /* 0x000fc8000f8e0010 */
[----:B------:R-:W-:Y:S01]  /*1610*/  IMAD R15, R4, R15, R10 ;  /* 0x0000000f040f7224 */ /* 0x000fe200078e020a */
[----:B--2---:R-:W-:-:S04]  /*1620*/  LEA R14, P0, R16, UR14, 0x1 ;  /* 0x0000000e100e7c11 */ /* 0x004fc8000f8008ff */
[----:B------:R-:W-:-:S04]  /*1630*/  IADD3 R15, PT, PT, R17, R15, RZ ;  /* 0x0000000f110f7210 */ /* 0x000fc80007ffe0ff */
[----:B------:R-:W-:-:S05]  /*1640*/  LEA.HI.X R15, R16, UR15, R15, 0x1, P0 ;  /* 0x0000000f100f7c11 */ /* 0x000fca00080f0c0f */
[----:B------:R-:W2:Y:S04]  /*1650*/  LDG.E.U16.CONSTANT R10, desc[UR10][R14.64] ;  /* 0x0000000a0e0a7981 */ /* 0x000ea8000c1e9500 */
[----:B------:R-:W3:Y:S04]  /*1660*/  LDG.E.U16.CONSTANT R12, desc[UR10][R14.64+0x2] ;  /* 0x0000020a0e0c7981 */ /* 0x000ee8000c1e9500 */
[----:B------:R-:W4:Y:S04]  /*1670*/  LDG.E.U16.CONSTANT R16, desc[UR10][R14.64+0x4] ;  /* 0x0000040a0e107981 */ /* 0x000f28000c1e9500 */
[----:B------:R-:W5:Y:S01]  /*1680*/  LDG.E.U16.CONSTANT R17, desc[UR10][R14.64+0x6] ;  /* 0x0000060a0e117981 */ /* 0x000f62000c1e9500 */
[----:B--2---:R-:W-:-:S02]  /*1690*/  HADD2.F32 R10, -RZ, R10.H0_H0 ;  /* 0x2000000aff0a7230 */ /* 0x004fc40000004100 */
[----:B---3--:R-:W-:-:S03]  /*16a0*/  HADD2.F32 R12, -RZ, R12.H0_H0 ;  /* 0x2000000cff0c7230 */ /* 0x008fc60000004100 */
[----:B------:R-:W-:Y:S01]  /*16b0*/  FADD R11, R11, R10 ;  /* 0x0000000a0b0b7221 */ /* 0x000fe20000000000 */
[----:B----4-:R-:W-:Y:S02]  /*16c0*/  HADD2.F32 R16, -RZ, R16.H0_H0 ;  /* 0x20000010ff107230 */ /* 0x010fe40000004100 */
[----:B------:R-:W-:Y:S01]  /*16d0*/  FADD R13, R13, R12 ;  /* 0x0000000c0d0d7221 */ /* 0x000fe20000000000 */
[----:B-----5:R-:W-:Y:S02]  /*16e0*/  HADD2.F32 R18, -RZ, R17.H0_H0 ;  /* 0x20000011ff127230 */ /* 0x020fe40000004100 */
[----:B------:R-:W-:-:S03]  /*16f0*/  FADD R19, R19, R16 ;  /* 0x0000001013137221 */ /* 0x000fc60000000000 */
[----:B------:R-:W-:-:S07]  /*1700*/  FADD R9, R9, R18 ;  /* 0x0000001209097221 */ /* 0x000fce0000000000 */
.L_x_37:
[----:B------:R-:W0:Y:S01]  /*1710*/  LDCU.64 UR14, c[0x0][0x390] ;  /* 0x00007200ff0e77ac */ /* 0x000e220008000a00 */
[-C--:B------:R-:W-:Y:S01]  /*1720*/  FMUL R11, R11, R6.reuse ;  /* 0x000000060b0b7220 */ /* 0x080fe20000400000 */
[----:B------:R-:W-:Y:S01]  /*1730*/  SHF.R.S32.HI R16, RZ, 0x1f, R5 ;  /* 0x0000001fff107819 */ /* 0x000fe20000011405 */
[-C--:B------:R-:W-:Y:S01]  /*1740*/  FMUL R12, R13, R6.reuse ;  /* 0x000000060d0c7220 */ /* 0x080fe20000400000 */
[----:B------:R-:W-:Y:S01]  /*1750*/  LEA R15, P0, R8, R5, 0x2 ;  /* 0x00000005080f7211 */ /* 0x000fe200078010ff */
[-C--:B------:R-:W-:Y:S01]  /*1760*/  FMUL R19, R19, R6.reuse ;  /* 0x0000000613137220 */ /* 0x080fe20000400000 */
[----:B------:R-:W-:Y:S01]  /*1770*/  FMUL R14, R9, R6 ;  /* 0x00000006090e7220 */ /* 0x000fe20000400000 */
[----:B-1----:R-:W-:Y:S02]  /*1780*/  IADD3 R8, PT, PT, R3, R8, RZ ;  /* 0x0000000803087210 */ /* 0x002fe40007ffe0ff */
[----:B------:R-:W-:Y:S02]  /*1790*/  IADD3.X R16, PT, PT, RZ, R16, RZ, P0, !PT ;  /* 0x00000010ff107210 */ /* 0x000fe400007fe4ff */
[----:B------:R-:W-:-:S02]  /*17a0*/  F2FP.F16.F32.PACK_AB R12, R12, R11 ;  /* 0x0000000b0c0c723e */ /* 0x000fc400000000ff */
[----:B------:R-:W-:Y:S02]  /*17b0*/  F2FP.F16.F32.PACK_AB R14, R14, R19 ;  /* 0x000000130e0e723e */ /* 0x000fe400000000ff */
[----:B------:R-:W-:Y:S02]  /*17c0*/  PRMT R9, R12, 0x7632, R9 ;  /* 0x000076320c097816 */ /* 0x000fe40000000009 */
[----:B------:R-:W-:Y:S02]  /*17d0*/  PRMT R13, R14, 0x7632, R13 ;  /* 0x000076320e0d7816 */ /* 0x000fe4000000000d */
[----:B0-----:R-:W-:-:S04]  /*17e0*/  LEA R10, P0, R15, UR14, 0x1 ;  /* 0x0000000e0f0a7c11 */ /* 0x001fc8000f8008ff */
[----:B------:R-:W-:Y:S02]  /*17f0*/  LEA.HI.X R11, R15, UR15, R16, 0x1, P0 ;  /* 0x0000000f0f0b7c11 */ /* 0x000fe400080f0c10 */
[----:B------:R-:W-:-:S03]  /*1800*/  ISETP.GE.AND P0, PT, R8, R2, PT ;  /* 0x000000020800720c */ /* 0x000fc60003f06270 */
[----:B------:R0:W-:Y:S04]  /*1810*/  STG.E.U16 desc[UR10][R10.64], R12 ;  /* 0x0000000c0a007986 */ /* 0x0001e8000c10150a */
[----:B------:R0:W-:Y:S04]  /*1820*/  STG.E.U16 desc[UR10][R10.64+0x2], R9 ;  /* 0x000002090a007986 */ /* 0x0001e8000c10150a */
[----:B------:R0:W-:Y:S04]  /*1830*/  STG.E.U16 desc[UR10][R10.64+0x4], R14 ;  /* 0x0000040e0a007986 */ /* 0x0001e8000c10150a */
[----:B------:R0:W-:Y:S01]  /*1840*/  STG.E.U16 desc[UR10][R10.64+0x6], R13 ;  /* 0x0000060d0a007986 */ /* 0x0001e2000c10150a */
[----:B------:R-:W-:Y:S05]  /*1850*/  @!P0 BRA `(.L_x_42) ;  /* 0xffffffe800e48947 */ /* 0x000fea000383ffff */
[----:B------:R-:W-:Y:S05]  /*1860*/  BRA `(.L_x_33) ;  /* 0x0000001400307947 */ /* 0x000fea0003800000 */
.L_x_34:
[----:B------:R-:W0:Y:S01]  /*1870*/  S2R R10, SR_TID.X ;  /* 0x00000000000a7919 */ /* 0x000e220000002100 */
[----:B------:R-:W-:Y:S02]  /*1880*/  ULOP3.LUT UR6, UR8, 0x7, URZ, 0xc0, !UPT ;  /* 0x0000000708067892 */ /* 0x000fe4000f8ec0ff */
[----:B------:R-:W-:Y:S02]  /*1890*/  UIADD3 UR9, UP1, UPT, UR12, -UR4, URZ ;  /* 0x800000040c097290 */ /* 0x000fe4000ff3e0ff */
[----:B------:R-:W-:Y:S02]  /*18a0*/  UIADD3 UR6, UP0, UPT, UR6, -0x1, URZ ;  /* 0xffffffff06067890 */ /* 0x000fe4000ff1e0ff */
[----:B------:R-:W-:Y:S02]  /*18b0*/  UIADD3.X UR14, UPT, UPT, UR13, ~UR5, URZ, UP1, !UPT ;  /* 0x800000050d0e7290 */ /* 0x000fe40008ffe4ff */
[----:B------:R-:W-:Y:S02]  /*18c0*/  UISETP.GE.U32.AND UP2, UPT, UR6, 0x3, UPT ;  /* 0x000000030600788c */ /* 0x000fe4000bf46070 */
[----:B------:R-:W-:-:S02]  /*18d0*/  UISETP.GT.U32.AND UP1, UPT, UR9, -0x8, UPT ;  /* 0xfffffff80900788c */ /* 0x000fc4000bf24070 */
[----:B------:R-:W-:Y:S01]  /*18e0*/  UIADD3.X UR6, UPT, UPT, URZ, -0x1, URZ, UP0, !UPT ;  /* 0xffffffffff067890 */ /* 0x000fe200087fe4ff */
[----:B------:R-:W-:Y:S02]  /*18f0*/  MOV R6, UR14 ;  /* 0x0000000e00067c02 */ /* 0x000fe40008000f00 */
[----:B------:R-:W-:Y:S02]  /*1900*/  PLOP3.LUT P1, PT, PT, PT, UP2, 0x80, 0x8 ;  /* 0x000000000008781c */ /* 0x000fe40003f2f028 */
[----:B------:R-:W-:Y:S02]  /*1910*/  PLOP3.LUT P0, PT, PT, PT, UP1, 0x80, 0x8 ;  /* 0x000000000008781c */ /* 0x000fe40003f0f018 */
[----:B------:R-:W-:Y:S02]  /*1920*/  MOV R7, UR6 ;  /* 0x0000000600077c02 */ /* 0x000fe40008000f00 */
[----:B------:R-:W-:Y:S02]  /*1930*/  ISETP.GT.U32.AND.EX P0, PT, R6, -0x1, PT, P0 ;  /* 0xffffffff0600780c */ /* 0x000fe40003f04100 */
[----:B------:R-:W-:-:S13]  /*1940*/  ISETP.GE.U32.AND.EX P1, PT, R7, RZ, PT, P1 ;  /* 0x000000ff0700720c */ /* 0x000fda0003f26110 */
.L_x_48:
[----:B------:R-:W-:Y:S01]  /*1950*/  UISETP.GE.U32.AND UP0, UPT, UR8, 0x1, UPT ;  /* 0x000000010800788c */ /* 0x000fe2000bf06070 */
[----:B--2---:R-:W-:Y:S02]  /*1960*/  HFMA2 R13, -RZ, RZ, 0, 0 ;  /* 0x00000000ff0d7431 */ /* 0x004fe400000001ff */
[----:B------:R-:W-:Y:S02]  /*1970*/  IMAD.MOV.U32 R26, RZ, RZ, RZ ;  /* 0x000000ffff1a7224 */ /* 0x000fe400078e00ff */
[----:B------:R-:W-:Y:S01]  /*1980*/  HFMA2 R18, -RZ, RZ, 0, 0 ;  /* 0x00000000ff127431 */ /* 0x000fe200000001ff */
[----:B------:R-:W-:Y:S01]  /*1990*/  UISETP.GE.AND.EX UP0, UPT, UR7, URZ, UPT, UP0 ;  /* 0x000000ff0700728c */ /* 0x000fe2000bf06300 */
[----:B------:R-:W-:-:S08]  /*19a0*/  MOV R17, RZ ;  /* 0x000000ff00117202 */ /* 0x000fd00000000f00 */
[----:B------:R-:W-:Y:S05]  /*19b0*/  BRA.U !UP0, `(.L_x_43) ;  /* 0x0000001108987547 */ /* 0x000fea000b800000 */
[----:B0-----:R-:W-:Y:S02]  /*19c0*/  SHF.L.U32 R12, R10, 0x2, RZ ;  /* 0x000000020a0c7819 */ /* 0x001fe400000006ff */
[----:B------:R-:W-:Y:S02]  /*19d0*/  CS2R R16, SRZ ;  /* 0x0000000000107805 */ /* 0x000fe4000001ff00 */
[----:B------:R-:W-:Y:S01]  /*19e0*/  MOV R18, RZ ;  /* 0x000000ff00127202 */ /* 0x000fe20000000f00 */
[----:B------:R-:W-:Y:S01]  /*19f0*/  IMAD.MOV.U32 R11, RZ, RZ, RZ ;  /* 0x000000ffff0b7224 */ /* 0x000fe200078e00ff */
[----:B------:R-:W-:Y:S02]  /*1a00*/  MOV R13, RZ ;  /* 0x000000ff000d7202 */ /* 0x000fe40000000f00 */
[----:B------:R-:W-:Y:S01]  /*1a10*/  MOV R26, RZ ;  /* 0x000000ff001a7202 */ /* 0x000fe20000000f00 */
[----:B------:R-:W-:Y:S06]  /*1a20*/  @P0 BRA `(.L_x_44) ;  /* 0x0000000800200947 */ /* 0x000fec0003800000 */
[----:B------:R-:W-:Y:S02]  /*1a30*/  CS2R R18, SRZ ;  /* 0x0000000000127805 */ /* 0x000fe4000001ff00 */
[----:B------:R-:W-:-:S07]  /*1a40*/  MOV R20, RZ ;  /* 0x000000ff00147202 */ /* 0x000fce0000000f00 */
.L_x_45:
[----:B------:R-:W0:Y:S01]  /*1a50*/  LDCU UR6, c[0x0][0x398] ;  /* 0x00007300ff0677ac */ /* 0x000e220008000800 */
[----:B------:R-:W-:Y:S01]  /*1a60*/  IADD3 R9, P2, PT, R19, UR12, RZ ;  /* 0x0000000c13097c10 */ /* 0x000fe2000ff5e0ff */
[----:B------:R-:W-:Y:S01]  /*1a70*/  HFMA2 R7, -RZ, RZ, 0, 0 ;  /* 0x00000000ff077431 */ /* 0x000fe200000001ff */
[----:B------:R-:W2:Y:S02]  /*1a80*/  LDCU.64 UR14, c[0x0][0x380] ;  /* 0x00007000ff0e77ac */ /* 0x000ea40008000a00 */
[----:B------:R-:W-:-:S05]  /*1a90*/  IADD3.X R6, PT, PT, R20, UR13, RZ, P2, !PT ;  /* 0x0000000d14067c10 */ /* 0x000fca00097fe4ff */
[----:B0-----:R-:W-:Y:S01]  /*1aa0*/  IMAD R8, R6, UR6, RZ ;  /* 0x0000000606087c24 */ /* 0x001fe2000f8e02ff */
[----:B------:R-:W-:-:S05]  /*1ab0*/  MOV R6, R12 ;  /* 0x0000000c00067202 */ /* 0x000fca0000000f00 */
[----:B------:R-:W-:-:S04]  /*1ac0*/  IMAD.WIDE.U32 R6, R9, UR6, R6 ;  /* 0x0000000609067c25 */ /* 0x000fc8000f8e0006 */
[----:B------:R-:W-:Y:S01]  /*1ad0*/  IMAD R9, R4, R9, R8 ;  /* 0x0000000904097224 */ /* 0x000fe200078e0208 */
[----:B--2---:R-:W-:-:S03]  /*1ae0*/  LEA R14, P2, R6, UR14, 0x1 ;  /* 0x0000000e060e7c11 */ /* 0x004fc6000f8408ff */
[----:B------:R-:W-:-:S05]  /*1af0*/  IMAD.IADD R7, R7, 0x1, R9 ;  /* 0x0000000107077824 */ /* 0x000fca00078e0209 */
[----:B------:R-:W-:-:S05]  /*1b00*/  LEA.HI.X R15, R6, UR15, R7, 0x1, P2 ;  /* 0x0000000f060f7c11 */ /* 0x000fca00090f0c07 */
[----:B------:R-:W2:Y:S04]  /*1b10*/  LDG.E.U16.CONSTANT R7, desc[UR10][R14.64] ;  /* 0x0000000a0e077981 */ /* 0x000ea8000c1e9500 */
[----:B------:R-:W3:Y:S01]  /*1b20*/  LDG.E.U16.CONSTANT R16, desc[UR10][R14.64+0x2] ;  /* 0x0000020a0e107981 */ /* 0x000ee2000c1e9500 */
[----:B------:R-:W-:Y:S02]  /*1b30*/  USHF.L.U32 UR9, UR6, 0x1, URZ ;  /* 0x0000000106097899 */ /* 0x000fe400080006ff */
[----:B------:R-:W-:Y:S01]  /*1b40*/  MOV R11, UR6 ;  /* 0x00000006000b7c02 */ /* 0x000fe20008000f00 */
[----:B------:R-:W4:Y:S03]  /*1b50*/  LDG.E.U16.CONSTANT R25, desc[UR10][R14.64+0x4] ;  /* 0x0000040a0e197981 */ /* 0x000f26000c1e9500 */
[----:B------:R-:W-:-:S02]  /*1b60*/  SHF.L.U64.HI R11, R11, 0x1, R4 ;  /* 0x000000010b0b7819 */ /* 0x000fc40000010204 */
[----:B------:R-:W-:Y:S01]  /*1b70*/  IADD3 R8, P2, PT, R14, UR9, RZ ;  /* 0x000000090e087c10 */ /* 0x000fe2000ff5e0ff */
[----:B------:R-:W5:Y:S03]  /*1b80*/  LDG.E.U16.CONSTANT R24, desc[UR10][R14.64+0x6] ;  /* 0x0000060a0e187981 */ /* 0x000f66000c1e9500 */
[----:B------:R-:W-:Y:S02]  /*1b90*/  IADD3.X R9, PT, PT, R11, R15, RZ, P2, !PT ;  /* 0x0000000f0b097210 */ /* 0x000fe400017fe4ff */
[----:B------:R-:W-:-:S03]  /*1ba0*/  IADD3 R6, P2, PT, R8, UR9, RZ ;  /* 0x0000000908067c10 */ /* 0x000fc6000ff5e0ff */
[----:B------:R-:W5:Y:S04]  /*1bb0*/  LDG.E.U16.CONSTANT R22, desc[UR10][R8.64+0x2] ;  /* 0x0000020a08167981 */ /* 0x000f68000c1e9500 */
[----:B------:R-:W5:Y:S04]  /*1bc0*/  LDG.E.U16.CONSTANT R21, desc[UR10][R8.64] ;  /* 0x0000000a08157981 */ /* 0x000f68000c1e9500 */
[----:B------:R-:W5:Y:S01]  /*1bd0*/  LDG.E.U16.CONSTANT R23, desc[UR10][R8.64+0x4] ;  /* 0x0000040a08177981 */ /* 0x000f62000c1e9500 */
[----:B--2---:R-:W-:Y:S01]  /*1be0*/  HADD2.F32 R27, -RZ, R7.H0_H0 ;  /* 0x20000007ff1b7230 */ /* 0x004fe20000004100 */
[----:B------:R-:W-:Y:S01]  /*1bf0*/  IADD3.X R7, PT, PT, R11, R9, RZ, P2, !PT ;  /* 0x000000090b077210 */ /* 0x000fe200017fe4ff */
[----:B---3--:R-:W-:-:S03]  /*1c00*/  HADD2.F32 R28, -RZ, R16.H0_H0 ;  /* 0x20000010ff1c7230 */ /* 0x008fc60000004100 */
[----:B------:R-:W-:Y:S01]  /*1c10*/  FADD R26, R27, R26 ;  /* 0x0000001a1b1a7221 */ /* 0x000fe20000000000 */
[----:B------:R0:W2:Y:S01]  /*1c20*/  LDG.E.U16.CONSTANT R16, desc[UR10][R8.64+0x6] ;  /* 0x0000060a08107981 */ /* 0x0000a2000c1e9500 */
[----:B------:R-:W-:-:S03]  /*1c30*/  FADD R27, R28, R13 ;  /* 0x0000000d1c1b7221 */ /* 0x000fc60000000000 */
[----:B------:R-:W3:Y:S04]  /*1c40*/  LDG.E.U16.CONSTANT R14, desc[UR10][R6.64] ;  /* 0x0000000a060e7981 */ /* 0x000ee8000c1e9500 */
[----:B------:R-:W3:Y:S04]  /*1c50*/  LDG.E.U16.CONSTANT R13, desc[UR10][R6.64+0x2] ;  /* 0x0000020a060d7981 */ /* 0x000ee8000c1e9500 */
[----:B------:R-:W3:Y:S01]  /*1c60*/  LDG.E.U16.CONSTANT R15, desc[UR10][R6.64+0x4] ;  /* 0x0000040a060f7981 */ /* 0x000ee2000c1e9500 */
[----:B----4-:R-:W-:Y:S01]  /*1c70*/  HADD2.F32 R28, -RZ, R25.H0_H0 ;  /* 0x20000019ff1c7230 */ /* 0x010fe20000004100 */
[----:B0-----:R-:W-:Y:S01]  /*1c80*/  IADD3 R8, P2, PT, R6, UR9, RZ ;  /* 0x0000000906087c10 */ /* 0x001fe2000ff5e0ff */
[----:B-----5:R-:W-:-:S02]  /*1c90*/  HADD2.F32 R29, -RZ, R24.H0_H0 ;  /* 0x20000018ff1d7230 */ /* 0x020fc40000004100 */
[----:B------:R-:W-:Y:S01]  /*1ca0*/  HADD2.F32 R22, -RZ, R22.H0_H0 ;  /* 0x20000016ff167230 */ /* 0x000fe20000004100 */
[----:B------:R-:W-:Y:S01]  /*1cb0*/  IADD3.X R9, PT, PT, R11, R7, RZ, P2, !PT ;  /* 0x000000070b097210 */ /* 0x000fe200017fe4ff */
[----:B------:R-:W-:Y:S01]  /*1cc0*/  FADD R25, R28, R17 ;  /* 0x000000111c197221 */ /* 0x000fe20000000000 */
[----:B------:R-:W-:Y:S01]  /*1cd0*/  FADD R18, R29, R18 ;  /* 0x000000121d127221 */ /* 0x000fe20000000000 */
[----:B------:R0:W4:Y:S01]  /*1ce0*/  LDG.E.U16.CONSTANT R17, desc[UR10][R6.64+0x6] ;  /* 0x0000060a06117981 */ /* 0x000122000c1e9500 */
[----:B------:R-:W-:Y:S02]  /*1cf0*/  HADD2.F32 R21, -RZ, R21.H0_H0 ;  /* 0x20000015ff157230 */ /* 0x000fe40000004100 */
[----:B------:R-:W-:Y:S01]  /*1d00*/  FADD R27, R27, R22 ;  /* 0x000000161b1b7221 */ /* 0x000fe20000000000 */
[----:B------:R-:W-:Y:S01]  /*1d10*/  HADD2.F32 R24, -RZ, R23.H0_H0 ;  /* 0x20000017ff187230 */ /* 0x000fe20000004100 */
[----:B------:R-:W5:Y:S01]  /*1d20*/  LDG.E.U16.CONSTANT R22, desc[UR10][R8.64+0x2] ;  /* 0x0000020a08167981 */ /* 0x000f62000c1e9500 */
[----:B------:R-:W-:-:S03]  /*1d30*/  FADD R26, R26, R21 ;  /* 0x000000151a1a7221 */ /* 0x000fc60000000000 */
[----:B------:R-:W5:Y:S01]  /*1d40*/  LDG.E.U16.CONSTANT R21, desc[UR10][R8.64] ;  /* 0x0000000a08157981 */ /* 0x000f62000c1e9500 */
[----:B0-----:R-:W-:Y:S01]  /*1d50*/  IADD3 R6, P2, PT, R8, UR9, RZ ;  /* 0x0000000908067c10 */ /* 0x001fe2000ff5e0ff */
[----:B------:R-:W-:Y:S02]  /*1d60*/  FADD R25, R25, R24 ;  /* 0x0000001819197221 */ /* 0x000fe40000000000 */
[----:B------:R-:W5:Y:S01]  /*1d70*/  LDG.E.U16.CONSTANT R23, desc[UR10][R8.64+0x4] ;  /* 0x0000040a08177981 */ /* 0x000f62000c1e9500 */
[----:B------:R-:W-:-:S03]  /*1d80*/  IADD3.X R7, PT, PT, R11, R9, RZ, P2, !PT ;  /* 0x000000090b077210 */ /* 0x000fc600017fe4ff */
[----:B------:R0:W5:Y:S01]  /*1d90*/  LDG.E.U16.CONSTANT R24, desc[UR10][R8.64+0x6] ;  /* 0x0000060a08187981 */ /* 0x000162000c1e9500 */
[----:B--2---:R-:W-:Y:S02]  /*1da0*/  HADD2.F32 R29, -RZ, R16.H0_H0 ;  /* 0x20000010ff1d7230 */ /* 0x004fe40000004100 */
[----:B---3--:R-:W-:Y:S02]  /*1db0*/  HADD2.F32 R16, -RZ, R13.H0_H0 ;  /* 0x2000000dff107230 */ /* 0x008fe40000004100 */
[----:B------:R-:W-:Y:S02]  /*1dc0*/  HADD2.F32 R14, -RZ, R14.H0_H0 ;  /* 0x2000000eff0e7230 */ /* 0x000fe40000004100 */
[----:B------:R-:W-:Y:S01]  /*1dd0*/  FADD R28, R18, R29 ;  /* 0x0000001d121c7221 */ /* 0x000fe20000000000 */
[----:B------:R-:W2:Y:S01]  /*1de0*/  LDG.E.U16.CONSTANT R13, desc[UR10][R6.64+0x2] ;  /* 0x0000020a060d7981 */ /* 0x000ea2000c1e9500 */
[----:B------:R-:W-:Y:S01]  /*1df0*/  FADD R27, R27, R16 ;  /* 0x000000101b1b7221 */ /* 0x000fe20000000000 */
[----:B------:R-:W-:-:S02]  /*1e00*/  HADD2.F32 R16, -RZ, R15.H0_H0 ;  /* 0x2000000fff107230 */ /* 0x000fc40000004100 */
[----:B------:R-:W-:Y:S01]  /*1e10*/  FADD R26, R26, R14 ;  /* 0x0000000e1a1a7221 */ /* 0x000fe20000000000 */
[----:B------:R-:W3:Y:S02]  /*1e20*/  LDG.E.U16.CONSTANT R18, desc[UR10][R6.64+0x4] ;  /* 0x0000040a06127981 */ /* 0x000ee4000c1e9500 */
[----:B------:R-:W-:Y:S02]  /*1e30*/  FADD R25, R25, R16 ;  /* 0x0000001019197221 */ /* 0x000fe40000000000 */
[----:B------:R-:W2:Y:S04]  /*1e40*/  LDG.E.U16.CONSTANT R14, desc[UR10][R6.64] ;  /* 0x0000000a060e7981 */ /* 0x000ea8000c1e9500 */
[----:B------:R1:W2:Y:S01]  /*1e50*/  LDG.E.U16.CONSTANT R16, desc[UR10][R6.64+0x6] ;  /* 0x0000060a06107981 */ /* 0x0002a2000c1e9500 */
[----:B0-----:R-:W-:Y:S01]  /*1e60*/  IADD3 R8, P2, PT, R6, UR9, RZ ;  /* 0x0000000906087c10 */ /* 0x001fe2000ff5e0ff */
[----:B----4-:R-:W-:-:S02]  /*1e70*/  HADD2.F32 R15, -RZ, R17.H0_H0 ;  /* 0x20000011ff0f7230 */ /* 0x010fc40000004100 */
[----:B-----5:R-:W-:Y:S02]  /*1e80*/  HADD2.F32 R22, -RZ, R22.H0_H0 ;  /* 0x20000016ff167230 */ /* 0x020fe40000004100 */
[----:B------:R-:W-:Y:S02]  /*1e90*/  IMAD.X R9, R11, 0x1, R7, P2 ;  /* 0x000000010b097824 */ /* 0x000fe400010e0607 */
[----:B------:R-:W-:Y:S01]  /*1ea0*/  FADD R15, R28, R15 ;  /* 0x0000000f1c0f7221 */ /* 0x000fe20000000000 */
[----:B------:R-:W-:Y:S02]  /*1eb0*/  HADD2.F32 R17, -RZ, R21.H0_H0 ;  /* 0x20000015ff117230 */ /* 0x000fe40000004100 */
[----:B------:R-:W-:Y:S01]  /*1ec0*/  HADD2.F32 R28, -RZ, R23.H0_H0 ;  /* 0x20000017ff1c7230 */ /* 0x000fe20000004100 */
[----:B-1----:R-:W-:Y:S01]  /*1ed0*/  IADD3 R6, P2, PT, R8, UR9, RZ ;  /* 0x0000000908067c10 */ /* 0x002fe2000ff5e0ff */
[----:B------:R-:W-:Y:S01]  /*1ee0*/  FADD R27, R27, R22 ;  /* 0x000000161b1b7221 */ /* 0x000fe20000000000 */
[----:B------:R-:W-:Y:S01]  /*1ef0*/  HADD2.F32 R24, -RZ, R24.H0_H0 ;  /* 0x20000018ff187230 */ /* 0x000fe20000004100 */
[----:B------:R-:W4:Y:S01]  /*1f00*/  LDG.E.U16.CONSTANT R22, desc[UR10][R8.64] ;  /* 0x0000000a08167981 */ /* 0x000f22000c1e9500 */
[----:B------:R-:W-:Y:S01]  /*1f10*/  FADD R17, R26, R17 ;  /* 0x000000111a117221 */ /* 0x000fe20000000000 */
[----:B------:R-:W-:Y:S01]  /*1f20*/  FADD R21, R25, R28 ;  /* 0x0000001c19157221 */ /* 0x000fe20000000000 */
[----:B------:R-:W-:Y:S01]  /*1f30*/  IADD3.X R7, PT, PT, R11, R9, RZ, P2, !PT ;  /* 0x000000090b077210 */ /* 0x000fe200017fe4ff */
[----:B------:R-:W5:Y:S01]  /*1f40*/  LDG.E.U16.CONSTANT R26, desc[UR10][R8.64+0x2] ;  /* 0x0000020a081a7981 */ /* 0x000f62000c1e9500 */
[----:B------:R-:W-:-:S03]  /*1f50*/  FADD R24, R15, R24 ;  /* 0x000000180f187221 */ /* 0x000fc60000000000 */
[----:B------:R-:W5:Y:S04]  /*1f60*/  LDG.E.U16.CONSTANT R23, desc[UR10][R8.64+0x4] ;  /* 0x0000040a08177981 */ /* 0x000f68000c1e9500 */
[----:B------:R-:W5:Y:S01]  /*1f70*/  LDG.E.U16.CONSTANT R25, desc[UR10][R8.64+0x6] ;  /* 0x0000060a08197981 */ /* 0x000f62000c1e9500 */
[----:B---3--:R-:W-:Y:S02]  /*1f80*/  HADD2.F32 R18, -RZ, R18.H0_H0 ;  /* 0x20000012ff127230 */ /* 0x008fe40000004100 */
[----:B--2---:R-:W-:Y:S01]  /*1f90*/  HADD2.F32 R28, -RZ, R14.H0_H0 ;  /* 0x2000000eff1c7230 */ /* 0x004fe20000004100 */
[----:B------:R-:W-:Y:S01]  /*1fa0*/  IADD3 R14, P2, PT, R6, UR9, RZ ;  /* 0x00000009060e7c10 */ /* 0x000fe2000ff5e0ff */
[----:B------:R-:W-:-:S03]  /*1fb0*/  HADD2.F32 R29, -RZ, R16.H0_H0 ;  /* 0x20000010ff1d7230 */ /* 0x000fc60000004100 */
[----:B------:R-:W-:Y:S01]  /*1fc0*/  FADD R17, R17, R28 ;  /* 0x0000001c11117221 */ /* 0x000fe20000000000 */
[----:B------:R-:W2:Y:S01]  /*1fd0*/  LDG.E.U16.CONSTANT R16, desc[UR10][R6.64+0x2] ;  /* 0x0000020a06107981 */ /* 0x000ea2000c1e9500 */
[----:B------:R-:W-:Y:S01]  /*1fe0*/  HADD2.F32 R13, -RZ, R13.H0_H0 ;  /* 0x2000000dff0d7230 */ /* 0x000fe20000004100 */
[----:B------:R-:W-:Y:S01]  /*1ff0*/  IADD3.X R15, PT, PT, R11, R7, RZ, P2, !PT ;  /* 0x000000070b0f7210 */ /* 0x000fe200017fe4ff */
[----:B------:R-:W-:Y:S01]  /*2000*/  FADD R21, R21, R18 ;  /* 0x0000001215157221 */ /* 0x000fe20000000000 */
[----:B------:R-:W-:Y:S01]  /*2010*/  FADD R28, R24, R29 ;  /* 0x0000001d181c7221 */ /* 0x000fe20000000000 */
[----:B------:R-:W3:Y:S01]  /*2020*/  LDG.E.U16.CONSTANT R18, desc[UR10][R6.64] ;  /* 0x0000000a06127981 */ /* 0x000ee2000c1e9500 */
[----:B------:R-:W-:-:S03]  /*2030*/  FADD R27, R27, R13 ;  /* 0x0000000d1b1b7221 */ /* 0x000fc60000000000 */
[----:B------:R-:W3:Y:S04]  /*2040*/  LDG.E.U16.CONSTANT R24, desc[UR10][R6.64+0x4] ;  /* 0x0000040a06187981 */ /* 0x000ee8000c1e9500 */
[----:B------:R2:W3:Y:S04]  /*2050*/  LDG.E.U16.CONSTANT R29, desc[UR10][R6.64+0x6] ;  /* 0x0000060a061d7981 */ /* 0x0004e8000c1e9500 */
[----:B------:R-:W3:Y:S04]  /*2060*/  LDG.E.U16.CONSTANT R9, desc[UR10][R14.64] ;  /* 0x0000000a0e097981 */ /* 0x000ee8000c1e9500 */
[----:B------:R-:W3:Y:S04]  /*2070*/  LDG.E.U16.CONSTANT R11, desc[UR10][R14.64+0x2] ;  /* 0x0000020a0e0b7981 */ /* 0x000ee8000c1e9500 */
[----:B------:R-:W3:Y:S04]  /*2080*/  LDG.E.U16.CONSTANT R8, desc[UR10][R14.64+0x4] ;  /* 0x0000040a0e087981 */ /* 0x000ee8000c1e9500 */
[----:B------:R-:W3:Y:S01]  /*2090*/  LDG.E.U16.CONSTANT R13, desc[UR10][R14.64+0x6] ;  /* 0x0000060a0e0d7981 */ /* 0x000ee2000c1e9500 */
[----:B------:R-:W-:Y:S01]  /*20a0*/  ULOP3.LUT UR9, UR8, 0xfffffff8, URZ, 0xc0, !UPT ;  /* 0xfffffff808097892 */ /* 0x000fe2000f8ec0ff */
[----:B------:R-:W-:Y:S01]  /*20b0*/  IADD3 R19, P2, PT, R19, 0x8, RZ ;  /* 0x0000000813137810 */ /* 0x000fe20007f5e0ff */
[----:B------:R-:W-:Y:S01]  /*20c0*/  ULOP3.LUT UR6, UR7, 0x7fffffff, URZ, 0xc0, !UPT ;  /* 0x7fffffff07067892 */ /* 0x000fe2000f8ec0ff */
[----:B----4-:R-:W-:-:S02]  /*20d0*/  HADD2.F32 R22, -RZ, R22.H0_H0 ;  /* 0x20000016ff167230 */ /* 0x010fc40000004100 */
[----:B------:R-:W-:Y:S02]  /*20e0*/  IADD3.X R20, PT, PT, RZ, R20, RZ, P2, !PT ;  /* 0x00000014ff147210 */ /* 0x000fe400017fe4ff */
[----:B------:R-:W-:Y:S01]  /*20f0*/  ISETP.NE.U32.AND P2, PT, R19, UR9, PT ;  /* 0x0000000913007c0c */ /* 0x000fe2000bf45070 */
[----:B-----5:R-:W-:Y:S02]  /*2100*/  HADD2.F32 R26, -RZ, R26.H0_H0 ;  /* 0x2000001aff1a7230 */ /* 0x020fe40000004100 */
[----:B------:R-:W-:Y:S01]  /*2110*/  FADD R17, R17, R22 ;  /* 0x0000001611117221 */ /* 0x000fe20000000000 */
[----:B------:R-:W-:Y:S01]  /*2120*/  ISETP.NE.AND.EX P2, PT, R20, UR6, PT, P2 ;  /* 0x0000000614007c0c */ /* 0x000fe2000bf45320 */
[----:B------:R-:W-:Y:S02]  /*2130*/  HADD2.F32 R22, -RZ, R23.H0_H0 ;  /* 0x20000017ff167230 */ /* 0x000fe40000004100 */
[----:B------:R-:W-:Y:S02]  /*2140*/  HADD2.F32 R25, -RZ, R25.H0_H0 ;  /* 0x20000019ff197230 */ /* 0x000fe40000004100 */
[----:B------:R-:W-:Y:S01]  /*2150*/  FADD R26, R27, R26 ;  /* 0x0000001a1b1a7221 */ /* 0x000fe20000000000 */
[----:B------:R-:W-:-:S02]  /*2160*/  FADD R21, R21, R22 ;  /* 0x0000001615157221 */ /* 0x000fc40000000000 */
[----:B------:R-:W-:Y:S01]  /*2170*/  FADD R28, R28, R25 ;  /* 0x000000191c1c7221 */ /* 0x000fe20000000000 */
[----:B--2---:R-:W-:Y:S02]  /*2180*/  HADD2.F32 R7, -RZ, R16.H0_H0 ;  /* 0x20000010ff077230 */ /* 0x004fe40000004100 */
[----:B---3--:R-:W-:-:S03]  /*2190*/  HADD2.F32 R18, -RZ, R18.H0_H0 ;  /* 0x20000012ff127230 */ /* 0x008fc60000004100 */
[----:B------:R-:W-:Y:S01]  /*21a0*/  FADD R7, R26, R7 ;  /* 0x000000071a077221 */ /* 0x000fe20000000000 */
[----:B------:R-:W-:Y:S02]  /*21b0*/  HADD2.F32 R24, -RZ, R24.H0_H0 ;  /* 0x20000018ff187230 */ /* 0x000fe40000004100 */
[----:B------:R-:W-:Y:S02]  /*21c0*/  HADD2.F32 R29, -RZ, R29.H0_H0 ;  /* 0x2000001dff1d7230 */ /* 0x000fe40000004100 */
[----:B------:R-:W-:Y:S01]  /*21d0*/  FADD R17, R17, R18 ;  /* 0x0000001211117221 */ /* 0x000fe20000000000 */
[----:B------:R-:W-:Y:S01]  /*21e0*/  FADD R21, R21, R24 ;  /* 0x0000001815157221 */ /* 0x000fe20000000000 */
[----:B------:R-:W-:Y:S02]  /*21f0*/  HADD2.F32 R26, -RZ, R9.H0_H0 ;  /* 0x20000009ff1a7230 */ /* 0x000fe40000004100 */
[----:B------:R-:W-:Y:S01]  /*2200*/  FADD R28, R28, R29 ;  /* 0x0000001d1c1c7221 */ /* 0x000fe20000000000 */
[----:B------:R-:W-:-:S02]  /*2210*/  HADD2.F32 R6, -RZ, R11.H0_H0 ;  /* 0x2000000bff067230 */ /* 0x000fc40000004100 */
[----:B------:R-:W-:Y:S02]  /*2220*/  HADD2.F32 R8, -RZ, R8.H0_H0 ;  /* 0x20000008ff087230 */ /* 0x000fe40000004100 */
[----:B------:R-:W-:Y:S02]  /*2230*/  HADD2.F32 R9, -RZ, R13.H0_H0 ;  /* 0x2000000dff097230 */ /* 0x000fe40000004100 */
[----:B------:R-:W-:Y:S01]  /*2240*/  FADD R26, R17, R26 ;  /* 0x0000001a111a7221 */ /* 0x000fe20000000000 */
[----:B------:R-:W-:Y:S01]  /*2250*/  FADD R13, R7, R6 ;  /* 0x00000006070d7221 */ /* 0x000fe20000000000 */
[----:B------:R-:W-:Y:S01]  /*2260*/  FADD R17, R21, R8 ;  /* 0x0000000815117221 */ /* 0x000fe20000000000 */
[----:B------:R-:W-:Y:S01]  /*2270*/  FADD R18, R28, R9 ;  /* 0x000000091c127221 */ /* 0x000fe20000000000 */
[----:B------:R-:W-:Y:S06]  /*2280*/  @P2 BRA `(.L_x_45) ;  /* 0xfffffff400f02947 */ /* 0x000fec000383ffff */
[----:B------:R-:W-:Y:S02]  /*2290*/  MOV R16, UR9 ;  /* 0x0000000900107c02 */ /* 0x000fe40008000f00 */
[----:B------:R-:W-:-:S07]  /*22a0*/  MOV R11, UR6 ;  /* 0x00000006000b7c02 */ /* 0x000fce0008000f00 */
.L_x_44:
[----:B------:R-:W-:-:S04]  /*22b0*/  ULOP3.LUT UR6, UR8, 0x7, URZ, 0xc0, !UPT ;  /* 0x0000000708067892 */ /* 0x000fc8000f8ec0ff */
[----:B------:R-:W-:-:S04]  /*22c0*/  UISETP.NE.U32.AND UP0, UPT, UR6, URZ, UPT ;  /* 0x000000ff0600728c */ /* 0x000fc8000bf05070 */
[----:B------:R-:W-:-:S09]  /*22d0*/  UISETP.NE.AND.EX UP0, UPT, URZ, URZ, UPT, UP0 ;  /* 0x000000ffff00728c */ /* 0x000fd2000bf05300 */
[----:B------:R-:W-:Y:S05]  /*22e0*/  BRA.U !UP0, `(.L_x_43) ;  /* 0x00000009084c7547 */ /* 0x000fea000b800000 */
[----:B------:R-:W-:-:S04]  /*22f0*/  ULOP3.LUT UR16, UR8, 0x3, URZ, 0xc0, !UPT ;  /* 0x0000000308107892 */ /* 0x000fc8000f8ec0ff */
[----:B------:R-:W-:-:S04]  /*2300*/  UISETP.NE.U32.AND UP0, UPT, UR16, URZ, UPT ;  /* 0x000000ff1000728c */ /* 0x000fc8000bf05070 */
[----:B------:R-:W-:Y:S01]  /*2310*/  UISETP.NE.AND.EX UP0, UPT, URZ, URZ, UPT, UP0 ;  /* 0x000000ffff00728c */ /* 0x000fe2000bf05300 */
[----:B------:R-:W-:Y:S10]  /*2320*/  @!P1 BRA `(.L_x_46) ;  /* 0x00000004001c9947 */ /* 0x000ff40003800000 */
[----:B------:R-:W0:Y:S01]  /*2330*/  LDCU UR6, c[0x0][0x398] ;  /* 0x00007300ff0677ac */ /* 0x000e220008000800 */
[----:B------:R-:W-:Y:S02]  /*2340*/  IADD3 R9, P2, PT, R16, UR12, RZ ;  /* 0x0000000c10097c10 */ /* 0x000fe4000ff5e0ff */
[----:B------:R-:W-:Y:S01]  /*2350*/  MOV R7, RZ ;  /* 0x000000ff00077202 */ /* 0x000fe20000000f00 */
[----:B------:R-:W2:Y:S01]  /*2360*/  LDCU.64 UR14, c[0x0][0x380] ;  /* 0x00007000ff0e77ac */ /* 0x000ea20008000a00 */
[----:B------:R-:W-:-:S05]  /*2370*/  IADD3.X R6, PT, PT, R11, UR13, RZ, P2, !PT ;  /* 0x0000000d0b067c10 */ /* 0x000fca00097fe4ff */
[----:B0-----:R-:W-:Y:S02]  /*2380*/  IMAD R8, R6, UR6, RZ ;  /* 0x0000000606087c24 */ /* 0x001fe4000f8e02ff */
[----:B------:R-:W-:-:S04]  /*2390*/  IMAD.MOV.U32 R6, RZ, RZ, R12 ;  /* 0x000000ffff067224 */ /* 0x000fc800078e000c */
        /* <DEDUP_REMOVED lines=8> */
[----:B------:R2:W5:Y:S01]  /*2420*/  LDG.E.U16.CONSTANT R19, desc[UR10][R8.64+0x6] ;  /* 0x0000060a08137981 */ /* 0x000562000c1e9500 */
[----:B------:R-:W-:-:S02]  /*2430*/  USHF.L.U32 UR9, UR6, 0x1, URZ ;  /* 0x0000000106097899 */ /* 0x000fc400080006ff */
[----:B------:R-:W-:-:S04]  /*2440*/  MOV R25, UR6 ;  /* 0x0000000600197c02 */ /* 0x000fc80008000f00 */
[----:B------:R-:W-:Y:S02]  /*2450*/  SHF.L.U64.HI R25, R25, 0x1, R4 ;  /* 0x0000000119197819 */ /* 0x000fe40000010204 */
[----:B------:R-:W-:-:S04]  /*2460*/  IADD3 R14, P2, PT, R8, UR9, RZ ;  /* 0x00000009080e7c10 */ /* 0x000fc8000ff5e0ff */
[----:B------:R-:W-:Y:S02]  /*2470*/  IADD3.X R15, PT, PT, R25, R9, RZ, P2, !PT ;  /* 0x00000009190f7210 */ /* 0x000fe400017fe4ff */
[----:B------:R-:W-:-:S03]  /*2480*/  IADD3 R6, P2, PT, R14, UR9, RZ ;  /* 0x000000090e067c10 */ /* 0x000fc6000ff5e0ff */
[----:B------:R-:W5:Y:S04]  /*2490*/  LDG.E.U16.CONSTANT R21, desc[UR10][R14.64] ;  /* 0x0000000a0e157981 */ /* 0x000f68000c1e9500 */
[----:B------:R-:W5:Y:S04]  /*24a0*/  LDG.E.U16.CONSTANT R24, desc[UR10][R14.64+0x2] ;  /* 0x0000020a0e187981 */ /* 0x000f68000c1e9500 */
[----:B------:R-:W5:Y:S04]  /*24b0*/  LDG.E.U16.CONSTANT R23, desc[UR10][R14.64+0x4] ;  /* 0x0000040a0e177981 */ /* 0x000f68000c1e9500 */
[----:B------:R-:W5:Y:S01]  /*24c0*/  LDG.E.U16.CONSTANT R22, desc[UR10][R14.64+0x6] ;  /* 0x0000060a0e167981 */ /* 0x000f62000c1e9500 */
[----:B--2---:R-:W-:Y:S01]  /*24d0*/  HADD2.F32 R9, -RZ, R7.H0_H0 ;  /* 0x20000007ff097230 */ /* 0x004fe20000004100 */
[----:B------:R-:W-:-:S02]  /*24e0*/  IADD3.X R7, PT, PT, R25, R15, RZ, P2, !PT ;  /* 0x0000000f19077210 */ /* 0x000fc400017fe4ff */
[----:B------:R-:W-:Y:S01]  /*24f0*/  IADD3 R8, P2, PT, R6, UR9, RZ ;  /* 0x0000000906087c10 */ /* 0x000fe2000ff5e0ff */
[----:B---3--:R-:W-:Y:S02]  /*2500*/  HADD2.F32 R28, -RZ, R27.H0_H0 ;  /* 0x2000001bff1c7230 */ /* 0x008fe40000004100 */
[----:B------:R-:W-:Y:S01]  /*2510*/  FADD R26, R26, R9 ;  /* 0x000000091a1a7221 */ /* 0x000fe20000000000 */
[----:B------:R-:W2:Y:S01]  /*2520*/  LDG.E.U16.CONSTANT R27, desc[UR10][R6.64] ;  /* 0x0000000a061b7981 */ /* 0x000ea2000c1e9500 */
[----:B------:R-:W-:Y:S02]  /*2530*/  IMAD.X R9, R25, 0x1, R7, P2 ;  /* 0x0000000119097824 */ /* 0x000fe400010e0607 */
[----:B------:R-:W-:Y:S01]  /*2540*/  FADD R13, R13, R28 ;  /* 0x0000001c0d0d7221 */ /* 0x000fe20000000000 */
[----:B----4-:R-:W-:Y:S01]  /*2550*/  HADD2.F32 R28, -RZ, R20.H0_H0 ;  /* 0x20000014ff1c7230 */ /* 0x010fe20000004100 */
[----:B------:R-:W3:Y:S01]  /*2560*/  LDG.E.U16.CONSTANT R29, desc[UR10][R6.64+0x6] ;  /* 0x0000060a061d7981 */ /* 0x000ee2000c1e9500 */
[----:B-----5:R-:W-:-:S03]  /*2570*/  HADD2.F32 R25, -RZ, R19.H0_H0 ;  /* 0x20000013ff197230 */ /* 0x020fc60000004100 */
[----:B------:R-:W-:Y:S01]  /*2580*/  FADD R17, R17, R28 ;  /* 0x0000001c11117221 */ /* 0x000fe20000000000 */
[----:B------:R-:W4:Y:S01]  /*2590*/  LDG.E.U16.CONSTANT R15, desc[UR10][R8.64+0x2] ;  /* 0x0000020a080f7981 */ /* 0x000f22000c1e9500 */
[----:B------:R-:W-:-:S03]  /*25a0*/  FADD R28, R18, R25 ;  /* 0x00000019121c7221 */ /* 0x000fc60000000000 */
[----:B------:R-:W5:Y:S04]  /*25b0*/  LDG.E.U16.CONSTANT R25, desc[UR10][R6.64+0x2] ;  /* 0x0000020a06197981 */ /* 0x000f68000c1e9500 */
[----:B------:R-:W4:Y:S04]  /*25c0*/  LDG.E.U16.CONSTANT R18, desc[UR10][R6.64+0x4] ;  /* 0x0000040a06127981 */ /* 0x000f28000c1e9500 */
[----:B------:R-:W4:Y:S04]  /*25d0*/  LDG.E.U16.CONSTANT R19, desc[UR10][R8.64] ;  /* 0x0000000a08137981 */ /* 0x000f28000c1e9500 */
[----:B------:R-:W4:Y:S04]  /*25e0*/  LDG.E.U16.CONSTANT R14, desc[UR10][R8.64+0x4] ;  /* 0x0000040a080e7981 */ /* 0x000f28000c1e9500 */
[----:B------:R0:W4:Y:S01]  /*25f0*/  LDG.E.U16.CONSTANT R20, desc[UR10][R8.64+0x6] ;  /* 0x0000060a08147981 */ /* 0x000122000c1e9500 */
[----:B------:R-:W-:-:S02]  /*2600*/  HADD2.F32 R21, -RZ, R21.H0_H0 ;  /* 0x20000015ff157230 */ /* 0x000fc40000004100 */
[----:B------:R-:W-:-:S03]  /*2610*/  HADD2.F32 R24, -RZ, R24.H0_H0 ;  /* 0x20000018ff187230 */ /* 0x000fc60000004100 */
[----:B------:R-:W-:Y:S01]  /*2620*/  FADD R26, R26, R21 ;  /* 0x000000151a1a7221 */ /* 0x000fe20000000000 */
[----:B0-----:R-:W-:Y:S02]  /*2630*/  HADD2.F32 R8, -RZ, R23.H0_H0 ;  /* 0x20000017ff087230 */ /* 0x001fe40000004100 */
[----:B------:R-:W-:Y:S02]  /*2640*/  HADD2.F32 R9, -RZ, R22.H0_H0 ;  /* 0x20000016ff097230 */ /* 0x000fe40000004100 */
[----:B------:R-:W-:Y:S01]  /*2650*/  FADD R13, R13, R24 ;  /* 0x000000180d0d7221 */ /* 0x000fe20000000000 */
[----:B------:R-:W-:Y:S02]  /*2660*/  FADD R8, R17, R8 ;  /* 0x0000000811087221 */ /* 0x000fe40000000000 */
[----:B------:R-:W-:Y:S01]  /*2670*/  FADD R9, R28, R9 ;  /* 0x000000091c097221 */ /* 0x000fe20000000000 */
[----:B------:R-:W-:-:S04]  /*2680*/  IADD3 R16, P2, PT, R16, 0x4, RZ ;  /* 0x0000000410107810 */ /* 0x000fc80007f5e0ff */
[----:B------:R-:W-:Y:S01]  /*2690*/  IADD3.X R11, PT, PT, RZ, R11, RZ, P2, !PT ;  /* 0x0000000bff0b7210 */ /* 0x000fe200017fe4ff */
[----:B--2---:R-:W-:Y:S02]  /*26a0*/  HADD2.F32 R27, -RZ, R27.H0_H0 ;  /* 0x2000001bff1b7230 */ /* 0x004fe40000004100 */
[----:B---3--:R-:W-:-:S03]  /*26b0*/  HADD2.F32 R6, -RZ, R29.H0_H0 ;  /* 0x2000001dff067230 */ /* 0x008fc60000004100 */
[----:B------:R-:W-:Y:S01]  /*26c0*/  FADD R26, R26, R27 ;  /* 0x0000001b1a1a7221 */ /* 0x000fe20000000000 */
[----:B-----5:R-:W-:Y:S02]  /*26d0*/  HADD2.F32 R22, -RZ, R25.H0_H0 ;  /* 0x20000019ff167230 */ /* 0x020fe40000004100 */
[----:B----4-:R-:W-:-:S03]  /*26e0*/  HADD2.F32 R21, -RZ, R18.H0_H0 ;  /* 0x20000012ff157230 */ /* 0x010fc60000004100 */
[----:B------:R-:W-:Y:S01]  /*26f0*/  FADD R13, R13, R22 ;  /* 0x000000160d0d7221 */ /* 0x000fe20000000000 */
[----:B------:R-:W-:Y:S02]  /*2700*/  HADD2.F32 R18, -RZ, R15.H0_H0 ;  /* 0x2000000fff127230 */ /* 0x000fe40000004100 */
[----:B------:R-:W-:Y:S01]  /*2710*/  FADD R6, R9, R6 ;  /* 0x0000000609067221 */ /* 0x000fe20000000000 */
[----:B------:R-:W-:Y:S02]  /*2720*/  HADD2.F32 R19, -RZ, R19.H0_H0 ;  /* 0x20000013ff137230 */ /* 0x000fe40000004100 */
[----:B------:R-:W-:Y:S01]  /*2730*/  FADD R8, R8, R21 ;  /* 0x0000001508087221 */ /* 0x000fe20000000000 */
[----:B------:R-:W-:Y:S02]  /*2740*/  HADD2.F32 R17, -RZ, R14.H0_H0 ;  /* 0x2000000eff117230 */ /* 0x000fe40000004100 */
[----:B------:R-:W-:Y:S02]  /*2750*/  HADD2.F32 R7, -RZ, R20.H0_H0 ;  /* 0x20000014ff077230 */ /* 0x000fe40000004100 */
[----:B------:R-:W-:Y:S01]  /*2760*/  FADD R13, R13, R18 ;  /* 0x000000120d0d7221 */ /* 0x000fe20000000000 */
[----:B------:R-:W-:Y:S01]  /*2770*/  FADD R26, R26, R19 ;  /* 0x000000131a1a7221 */ /* 0x000fe20000000000 */
[----:B------:R-:W-:Y:S01]  /*2780*/  FADD R17, R8, R17 ;  /* 0x0000001108117221 */ /* 0x000fe20000000000 */
[----:B------:R-:W-:-:S07]  /*2790*/  FADD R18, R6, R7 ;  /* 0x0000000706127221 */ /* 0x000fce0000000000 */
.L_x_46:
[----:B------:R-:W-:Y:S05]  /*27a0*/  BRA.U !UP0, `(.L_x_43) ;  /* 0x00000005081c7547 */ /* 0x000fea000b800000 */
[----:B------:R-:W-:Y:S02]  /*27b0*/  UISETP.NE.U32.AND UP1, UPT, UR16, 0x1, UPT ;  /* 0x000000011000788c */ /* 0x000fe4000bf25070 */
[----:B------:R-:W-:Y:S02]  /*27c0*/  ULOP3.LUT UR6, UR8, 0x1, URZ, 0xc0, !UPT ;  /* 0x0000000108067892 */ /* 0x000fe4000f8ec0ff */
[----:B------:R-:W-:Y:S02]  /*27d0*/  UISETP.NE.AND.EX UP1, UPT, URZ, URZ, UPT, UP1 ;  /* 0x000000ffff00728c */ /* 0x000fe4000bf25310 */
[----:B------:R-:W-:-:S04]  /*27e0*/  UISETP.NE.U32.AND UP0, UPT, UR6, 0x1, UPT ;  /* 0x000000010600788c */ /* 0x000fc8000bf05070 */
[----:B------:R-:W-:-:S03]  /*27f0*/  UISETP.NE.U32.AND.EX UP0, UPT, URZ, URZ, UPT, UP0 ;  /* 0x000000ffff00728c */ /* 0x000fc6000bf05100 */
[----:B------:R-:W-:Y:S08]  /*2800*/  BRA.U !UP1, `(.L_x_47) ;  /* 0x0000000109a07547 */ /* 0x000ff0000b800000 */
        /* <DEDUP_REMOVED lines=40> */
.L_x_47:
[----:B------:R-:W-:Y:S05]  /*2a90*/  BRA.U UP0, `(.L_x_43) ;  /* 0x0000000100607547 */ /* 0x000fea000b800000 */
[----:B------:R-:W0:Y:S01]  /*2aa0*/  LDCU UR6, c[0x0][0x398] ;  /* 0x00007300ff0677ac */ /* 0x000e220008000800 */
[----:B------:R-:W-:Y:S01]  /*2ab0*/  IADD3 R7, P2, PT, R16, UR12, RZ ;  /* 0x0000000c10077c10 */ /* 0x000fe2000ff5e0ff */
[----:B------:R-:W-:Y:S01]  /*2ac0*/  IMAD.MOV.U32 R8, RZ, RZ, R12 ;  /* 0x000000ffff087224 */ /* 0x000fe200078e000c */
[----:B------:R-:W-:Y:S01]  /*2ad0*/  MOV R9, RZ ;  /* 0x000000ff00097202 */ /* 0x000fe20000000f00 */
        /* <DEDUP_REMOVED lines=20> */
.L_x_43:
[----:B------:R-:W2:Y:S01]  /*2c20*/  LDCU.64 UR14, c[0x0][0x390] ;  /* 0x00007200ff0e77ac */ /* 0x000ea20008000a00 */
[----:B------:R-:W-:Y:S02]  /*2c30*/  SHF.R.S32.HI R8, RZ, 0x1f, R5 ;  /* 0x0000001fff087819 */ /* 0x000fe40000011405 */
[----:B0-----:R-:W-:Y:S02]  /*2c40*/  LEA R7, P2, R10, R5, 0x2 ;  /* 0x000000050a077211 */ /* 0x001fe400078410ff */
[----:B------:R-:W-:Y:S02]  /*2c50*/  F2FP.F16.F32.PACK_AB R13, R13, R26 ;  /* 0x0000001a0d0d723e */ /* 0x000fe400000000ff */
[----:B------:R-:W-:Y:S02]  /*2c60*/  IADD3.X R8, PT, PT, RZ, R8, RZ, P2, !PT ;  /* 0x00000008ff087210 */ /* 0x000fe400017fe4ff */
[----:B------:R-:W-:Y:S02]  /*2c70*/  F2FP.F16.F32.PACK_AB R17, R18, R17 ;  /* 0x000000111211723e */ /* 0x000fe400000000ff */
[----:B-1----:R-:W-:-:S02]  /*2c80*/  IADD3 R10, PT, PT, R3, R10, RZ ;  /* 0x0000000a030a7210 */ /* 0x002fc40007ffe0ff */
[----:B------:R-:W-:Y:S02]  /*2c90*/  PRMT R9, R17, 0x7632, R9 ;  /* 0x0000763211097816 */ /* 0x000fe40000000009 */
[----:B--2---:R-:W-:-:S04]  /*2ca0*/  LEA R6, P2, R7, UR14, 0x1 ;  /* 0x0000000e07067c11 */ /* 0x004fc8000f8408ff */
[--C-:B------:R-:W-:Y:S02]  /*2cb0*/  LEA.HI.X R7, R7, UR15, R8.reuse, 0x1, P2 ;  /* 0x0000000f07077c11 */ /* 0x100fe400090f0c08 */
[----:B------:R-:W-:Y:S02]  /*2cc0*/  PRMT R8, R13, 0x7632, R8 ;  /* 0x000076320d087816 */ /* 0x000fe40000000008 */
[----:B------:R-:W-:Y:S01]  /*2cd0*/  ISETP.GE.AND P2, PT, R10, R2, PT ;  /* 0x000000020a00720c */ /* 0x000fe20003f46270 */
[----:B------:R2:W-:Y:S04]  /*2ce0*/  STG.E.U16 desc[UR10][R6.64], R13 ;  /* 0x0000000d06007986 */ /* 0x0005e8000c10150a */
[----:B------:R2:W-:Y:S04]  /*2cf0*/  STG.E.U16 desc[UR10][R6.64+0x2], R8 ;  /* 0x0000020806007986 */ /* 0x0005e8000c10150a */
[----:B------:R2:W-:Y:S04]  /*2d00*/  STG.E.U16 desc[UR10][R6.64+0x4], R17 ;  /* 0x0000041106007986 */ /* 0x0005e8000c10150a */
[----:B------:R2:W-:Y:S01]  /*2d10*/  STG.E.U16 desc[UR10][R6.64+0x6], R9 ;  /* 0x0000060906007986 */ /* 0x0005e2000c10150a */
[----:B------:R-:W-:Y:S05]  /*2d20*/  @!P2 BRA `(.L_x_48) ;  /* 0xffffffec0008a947 */ /* 0x000fea000383ffff */
.L_x_33:
[----:B------:R-:W-:Y:S05]  /*2d30*/  BSYNC.RECONVERGENT B1 ;  /* 0x0000000000017941 */ /* 0x000fea0003800200 */
.L_x_32:
[----:B------:R-:W1:Y:S01]  /*2d40*/  S2R R3, SR_TID.X ;  /* 0x0000000000037919 */ /* 0x000e620000002100 */
[----:B------:R-:W3:Y:S01]  /*2d50*/  LDCU UR18, c[0x0][0x398] ;  /* 0x00007300ff1277ac */ /* 0x000ee20008000800 */
[----:B-1----:R-:W-:-:S04]  /*2d60*/  LEA R2, R2, R3, 0x2 ;  /* 0x0000000302027211 */ /* 0x002fc800078e10ff */
[----:B---3--:R-:W-:-:S13]  /*2d70*/  ISETP.GE.AND P0, PT, R2, UR18, PT ;  /* 0x0000001202007c0c */ /* 0x008fda000bf06270 */
[----:B------:R-:W-:Y:S05]  /*2d80*/  @P0 EXIT ;  /* 0x000000000000094d */ /* 0x000fea0003800000 */
[----:B------:R-:W-:Y:S05]  /*2d90*/  BSYNC.RECONVERGENT B0 ;  /* 0x0000000000007941 */ /* 0x000fea0003800200 */
.L_x_29:
[----:B------:R-:W1:Y:S01]  /*2da0*/  LDCU UR6, c[0x0][0x3a0] ;  /* 0x00007400ff0677ac */ /* 0x000e620008000800 */
[----:B------:R-:W3:Y:S01]  /*2db0*/  LDCU UR8, c[0x0][0x360] ;  /* 0x00006c00ff0877ac */ /* 0x000ee20008000800 */
[----:B------:R-:W-:Y:S02]  /*2dc0*/  USHF.R.S32.HI UR9, URZ, 0x1f, UR18 ;  /* 0x0000001fff097899 */ /* 0x000fe40008011412 */
[----:B-1----:R-:W-:-:S09]  /*2dd0*/  UISETP.NE.AND UP0, UPT, UR6, 0x1, UPT ;  /* 0x000000010600788c */ /* 0x002fd2000bf05270 */
[----:B---3--:R-:W-:Y:S05]  /*2de0*/  BRA.U UP0, `(.L_x_49) ;  /* 0x0000001100607547 */ /* 0x008fea000b800000 */
[----:B------:R-:W-:Y:S01]  /*2df0*/  UIADD3 UR27, UPT, UPT, -UR12, UR4, URZ ;  /* 0x000000040c1b7290 */ /* 0x000fe2000fffe1ff */
[----:B------:R-:W-:Y:S01]  /*2e00*/  BSSY.RECONVERGENT B0, `(.L_x_50) ;  /* 0x0000115000007945 */ /* 0x000fe20003800200 */
[----:B------:R-:W-:Y:S02]  /*2e10*/  UIADD3 UR22, UP0, UPT, UR12, -UR4, URZ ;  /* 0x800000040c167290 */ /* 0x000fe4000ff1e0ff */
[----:B------:R-:W-:Y:S02]  /*2e20*/  ULOP3.LUT UR17, UR27, 0xf, URZ, 0xc0, !UPT ;  /* 0x0000000f1b117892 */ /* 0x000fe4000f8ec0ff */
[----:B------:R-:W-:Y:S02]  /*2e30*/  ULOP3.LUT UR19, UR27, 0x7, URZ, 0xc0, !UPT ;  /* 0x000000071b137892 */ /* 0x000fe4000f8ec0ff */
[----:B------:R-:W-:Y:S02]  /*2e40*/  UIADD3.X UR23, UPT, UPT, UR13, ~UR5, URZ, UP0, !UPT ;  /* 0x800000050d177290 */ /* 0x000fe400087fe4ff */
[----:B------:R-:W-:-:S02]  /*2e50*/  UIADD3 UR15, UP0, UPT, UR17, -0x1, URZ ;  /* 0xffffffff110f7890 */ /* 0x000fc4000ff1e0ff */
[----:B------:R-:W-:Y:S02]  /*2e60*/  UIADD3 UR20, UP1, UPT, UR19, -0x1, URZ ;  /* 0xffffffff13147890 */ /* 0x000fe4000ff3e0ff */
[----:B------:R-:W-:Y:S02]  /*2e70*/  USHF.L.U64.HI UR14, UR18, 0x5, UR9 ;  /* 0x00000005120e7899 */ /* 0x000fe40008010209 */
[----:B------:R-:W-:Y:S02]  /*2e80*/  USHF.L.U64.HI UR25, UR18, 0x1, UR9 ;  /* 0x0000000112197899 */ /* 0x000fe40008010209 */
[----:B------:R-:W-:Y:S02]  /*2e90*/  USHF.L.U32 UR26, UR18, 0x1, URZ ;  /* 0x00000001121a7899 */ /* 0x000fe400080006ff */
[----:B------:R-:W-:Y:S02]  /*2ea0*/  ULOP3.LUT UR24, UR27, 0x3, URZ, 0xc0, !UPT ;  /* 0x000000031b187892 */ /* 0x000fe4000f8ec0ff */
[----:B------:R-:W-:-:S02]  /*2eb0*/  UIADD3.X UR16, UPT, UPT, URZ, -0x1, URZ, UP0, !UPT ;  /* 0xffffffffff107890 */ /* 0x000fc400087fe4ff */
[----:B------:R-:W-:-:S12]  /*2ec0*/  UIADD3.X UR21, UPT, UPT, URZ, -0x1, URZ, UP1, !UPT ;  /* 0xffffffffff157890 */ /* 0x000fd80008ffe4ff */
.L_x_58:
[----:B------:R-:W-:Y:S01]  /*2ed0*/  UISETP.GT.U32.AND UP0, UPT, UR27, URZ, UPT ;  /* 0x000000ff1b00728c */ /* 0x000fe2000bf04070 */
[----:B--2---:R-:W-:-:S03]  /*2ee0*/  IMAD.MOV.U32 R6, RZ, RZ, RZ ;  /* 0x000000ffff067224 */ /* 0x004fc600078e00ff */
[----:B------:R-:W-:-:S09]  /*2ef0*/  UISETP.GT.AND.EX UP0, UPT, UR7, URZ, UPT, UP0 ;  /* 0x000000ff0700728c */ /* 0x000fd2000bf04300 */
[----:B-1----:R-:W-:Y:S05]  /*2f00*/  BRA.U !UP0, `(.L_x_51) ;  /* 0x0000000d08b47547 */ /* 0x002fea000b800000 */
[----:B------:R-:W-:Y:S01]  /*2f10*/  UISETP.GT.U32.AND UP0, UPT, UR22, -0x10, UPT ;  /* 0xfffffff01600788c */ /* 0x000fe2000bf04070 */
[----:B------:R-:W-:Y:S01]  /*2f20*/  HFMA2 R6, -RZ, RZ, 0, 0 ;  /* 0x00000000ff067431 */ /* 0x000fe200000001ff */
[----:B------:R-:W-:Y:S02]  /*2f30*/  SHF.R.S32.HI R3, RZ, 0x1f, R2 ;  /* 0x0000001fff037819 */ /* 0x000fe40000011402 */
[----:B------:R-:W-:Y:S01]  /*2f40*/  CS2R R4, SRZ ;  /* 0x0000000000047805 */ /* 0x000fe2000001ff00 */
[----:B------:R-:W-:-:S09]  /*2f50*/  UISETP.GT.U32.AND.EX UP0, UPT, UR23, -0x1, UPT, UP0 ;  /* 0xffffffff1700788c */ /* 0x000fd2000bf04100 */
[----:B------:R-:W-:Y:S05]  /*2f60*/  BRA.U UP0, `(.L_x_52) ;  /* 0x0000000500ac7547 */ /* 0x000fea000b800000 */
[----:B------:R-:W1:Y:S01]  /*2f70*/  LDCU.64 UR28, c[0x0][0x380] ;  /* 0x00007000ff1c77ac */ /* 0x000e620008000a00 */
[----:B------:R-:W-:Y:S01]  /*2f80*/  MOV R6, RZ ;  /* 0x000000ff00067202 */ /* 0x000fe20000000f00 */
[----:B------:R-:W-:Y:S02]  /*2f90*/  UIMAD UR6, UR13, UR18, URZ ;  /* 0x000000120d0672a4 */ /* 0x000fe4000f8e02ff */
[----:B------:R-:W-:Y:S02]  /*2fa0*/  UIMAD.WIDE.U32 UR30, UR12, UR18, URZ ;  /* 0x000000120c1e72a5 */ /* 0x000fe4000f8e00ff */
[----:B------:R-:W-:-:S04]  /*2fb0*/  UIMAD UR6, UR12, UR9, UR6 ;  /* 0x000000090c0672a4 */ /* 0x000fc8000f8e0206 */
[----:B------:R-:W-:Y:S01]  /*2fc0*/  UIADD3 UR6, UPT, UPT, UR31, UR6, URZ ;  /* 0x000000061f067290 */ /* 0x000fe2000fffe0ff */
[----:B------:R-:W-:Y:S01]  /*2fd0*/  IADD3 R7, P0, PT, R2, UR30, RZ ;  /* 0x0000001e02077c10 */ /* 0x000fe2000ff1e0ff */
[----:B------:R-:W-:-:S04]  /*2fe0*/  ULOP3.LUT UR30, UR27, 0xfffffff0, URZ, 0xc0, !UPT ;  /* 0xfffffff01b1e7892 */ /* 0x000fc8000f8ec0ff */
[----:B------:R-:W-:Y:S01]  /*2ff0*/  IADD3.X R4, PT, PT, R3, UR6, RZ, P0, !PT ;  /* 0x0000000603047c10 */ /* 0x000fe200087fe4ff */
[----:B------:R-:W-:Y:S01]  /*3000*/  ULOP3.LUT UR6, UR7, 0x7fffffff, URZ, 0xc0, !UPT ;  /* 0x7fffffff07067892 */ /* 0x000fe2000f8ec0ff */
[C---:B-1----:R-:W-:Y:S02]  /*3010*/  LEA R8, P1, R7.reuse, UR28, 0x1 ;  /* 0x0000001c07087c11 */ /* 0x042fe4000f8208ff */
[----:B0-----:R-:W-:Y:S02]  /*3020*/  MOV R10, UR30 ;  /* 0x0000001e000a7c02 */ /* 0x001fe40008000f00 */
[----:B------:R-:W-:Y:S02]  /*3030*/  LEA.HI.X R7, R7, UR29, R4, 0x1, P1 ;  /* 0x0000001d07077c11 */ /* 0x000fe400088f0c04 */
[----:B------:R-:W-:-:S07]  /*3040*/  MOV R9, UR6 ;  /* 0x0000000600097c02 */ /* 0x000fce0008000f00 */
.L_x_53:
[----:B------:R-:W-:Y:S02]  /*3050*/  IADD3 R26, P0, PT, R8, UR26, RZ ;  /* 0x0000001a081a7c10 */ /* 0x000fe4000ff1e0ff */
[----:B------:R-:W-:Y:S02]  /*3060*/  MOV R22, R8 ;  /* 0x0000000800167202 */ /* 0x000fe40000000f00 */
[----:B------:R-:W-:Y:S02]  /*3070*/  IADD3.X R27, PT, PT, R7, UR25, RZ, P0, !PT ;  /* 0x00000019071b7c10 */ /* 0x000fe400087fe4ff */
[----:B------:R-:W-:Y:S02]  /*3080*/  IADD3 R14, P0, PT, R26, UR26, RZ ;  /* 0x0000001a1a0e7c10 */ /* 0x000fe4000ff1e0ff */
[----:B------:R-:W-:Y:S01]  /*3090*/  MOV R23, R7 ;  /* 0x0000000700177202 */ /* 0x000fe20000000f00 */
[----:B------:R-:W2:Y:S01]  /*30a0*/  LDG.E.U16.CONSTANT R5, desc[UR10][R26.64] ;  /* 0x0000000a1a057981 */ /* 0x000ea2000c1e9500 */
[----:B------:R-:W-:-:S02]  /*30b0*/  IADD3.X R15, PT, PT, R27, UR25, RZ, P0, !PT ;  /* 0x000000191b0f7c10 */ /* 0x000fc400087fe4ff */
[----:B------:R-:W-:Y:S01]  /*30c0*/  IADD3 R24, P0, PT, R14, UR26, RZ ;  /* 0x0000001a0e187c10 */ /* 0x000fe2000ff1e0ff */
[----:B------:R0:W3:Y:S03]  /*30d0*/  LDG.E.U16.CONSTANT R4, desc[UR10][R22.64] ;  /* 0x0000000a16047981 */ /* 0x0000e6000c1e9500 */
[----:B------:R-:W-:Y:S01]  /*30e0*/  IADD3.X R25, PT, PT, R15, UR25, RZ, P0, !PT ;  /* 0x000000190f197c10 */ /* 0x000fe200087fe4ff */
[----:B------:R-:W4:Y:S01]  /*30f0*/  LDG.E.U16.CONSTANT R11, desc[UR10][R14.64] ;  /* 0x0000000a0e0b7981 */ /* 0x000f22000c1e9500 */
[----:B------:R-:W-:-:S03]  /*3100*/  IADD3 R16, P0, PT, R24, UR26, RZ ;  /* 0x0000001a18107c10 */ /* 0x000fc6000ff1e0ff */
[----:B------:R-:W5:Y:S01]  /*3110*/  LDG.E.U16.CONSTANT R24, desc[UR10][R24.64] ;  /* 0x0000000a18187981 */ /* 0x000f62000c1e9500 */
[----:B------:R-:W-:Y:S02]  /*3120*/  IADD3.X R17, PT, PT, R25, UR25, RZ, P0, !PT ;  /* 0x0000001919117c10 */ /* 0x000fe400087fe4ff */
[----:B------:R-:W-:-:S03]  /*3130*/  IADD3 R12, P0, PT, R16, UR26, RZ ;  /* 0x0000001a100c7c10 */ /* 0x000fc6000ff1e0ff */
[----:B------:R-:W5:Y:S01]  /*3140*/  LDG.E.U16.CONSTANT R29, desc[UR10][R16.64] ;  /* 0x0000000a101d7981 */ /* 0x000f62000c1e9500 */
[----:B------:R-:W-:Y:S02]  /*3150*/  IADD3.X R13, PT, PT, R17, UR25, RZ, P0, !PT ;  /* 0x00000019110d7c10 */ /* 0x000fe400087fe4ff */
[----:B------:R-:W-:-:S03]  /*3160*/  IADD3 R18, P0, PT, R12, UR26, RZ ;  /* 0x0000001a0c127c10 */ /* 0x000fc6000ff1e0ff */
[----:B------:R1:W5:Y:S01]  /*3170*/  LDG.E.U16.CONSTANT R28, desc[UR10][R12.64] ;  /* 0x0000000a0c1c7981 */ /* 0x000362000c1e9500 */
[----:B------:R-:W-:Y:S02]  /*3180*/  IADD3.X R19, PT, PT, R13, UR25, RZ, P0, !PT ;  /* 0x000000190d137c10 */ /* 0x000fe400087fe4ff */
[----:B------:R-:W-:-:S03]  /*3190*/  IADD3 R20, P0, PT, R18, UR26, RZ ;  /* 0x0000001a12147c10 */ /* 0x000fc6000ff1e0ff */
[----:B------:R1:W5:Y:S01]  /*31a0*/  LDG.E.U16.CONSTANT R27, desc[UR10][R18.64] ;  /* 0x0000000a121b7981 */ /* 0x000362000c1e9500 */
[----:B------:R-:W-:Y:S02]  /*31b0*/  IADD3.X R21, PT, PT, R19, UR25, RZ, P0, !PT ;  /* 0x0000001913157c10 */ /* 0x000fe400087fe4ff */
[----:B0-----:R-:W-:-:S03]  /*31c0*/  IADD3 R22, P0, PT, R20, UR26, RZ ;  /* 0x0000001a14167c10 */ /* 0x001fc6000ff1e0ff */
[----:B------:R0:W5:Y:S01]  /*31d0*/  LDG.E.U16.CONSTANT R26, desc[UR10][R20.64] ;  /* 0x0000000a141a7981 */ /* 0x000162000c1e9500 */
[----:B------:R-:W-:Y:S02]  /*31e0*/  IADD3.X R23, PT, PT, R21, UR25, RZ, P0, !PT ;  /* 0x0000001915177c10 */ /* 0x000fe400087fe4ff */
[----:B-1----:R-:W-:-:S03]  /*31f0*/  IADD3 R12, P0, PT, R22, UR26, RZ ;  /* 0x0000001a160c7c10 */ /* 0x002fc6000ff1e0ff */
[----:B------:R1:W5:Y:S01]  /*3200*/  LDG.E.U16.CONSTANT R25, desc[UR10][R22.64] ;  /* 0x0000000a16197981 */ /* 0x000362000c1e9500 */
[----:B------:R-:W-:Y:S02]  /*3210*/  IADD3.X R13, PT, PT, R23, UR25, RZ, P0, !PT ;  /* 0x00000019170d7c10 */ /* 0x000fe400087fe4ff */
[----:B------:R-:W-:-:S03]  /*3220*/  IADD3 R14, P0, PT, R12, UR26, RZ ;  /* 0x0000001a0c0e7c10 */ /* 0x000fc6000ff1e0ff */
[----:B------:R-:W5:Y:S01]  /*3230*/  LDG.E.U16.CONSTANT R12, desc[UR10][R12.64] ;  /* 0x0000000a0c0c7981 */ /* 0x000f62000c1e9500 */
[----:B------:R-:W-:Y:S02]  /*3240*/  IADD3.X R15, PT, PT, R13, UR25, RZ, P0, !PT ;  /* 0x000000190d0f7c10 */ /* 0x000fe400087fe4ff */
[----:B------:R-:W-:-:S04]  /*3250*/  IADD3 R16, P0, PT, R14, UR26, RZ ;  /* 0x0000001a0e107c10 */ /* 0x000fc8000ff1e0ff */
[----:B------:R-:W-:Y:S02]  /*3260*/  IADD3.X R17, PT, PT, R15, UR25, RZ, P0, !PT ;  /* 0x000000190f117c10 */ /* 0x000fe400087fe4ff */
[----:B------:R-:W-:Y:S01]  /*3270*/  IADD3 R18, P0, PT, R16, UR26, RZ ;  /* 0x0000001a10127c10 */ /* 0x000fe2000ff1e0ff */
[----:B------:R1:W5:Y:S03]  /*3280*/  LDG.E.U16.CONSTANT R13, desc[UR10][R14.64] ;  /* 0x0000000a0e0d7981 */ /* 0x000366000c1e9500 */
[----:B------:R-:W-:Y:S01]  /*3290*/  IADD3.X R19, PT, PT, R17, UR25, RZ, P0, !PT ;  /* 0x0000001911137c10 */ /* 0x000fe200087fe4ff */
[----:B------:R-:W5:Y:S01]  /*32a0*/  LDG.E.U16.CONSTANT R16, desc[UR10][R16.64] ;  /* 0x0000000a10107981 */ /* 0x000f62000c1e9500 */
[----:B0-----:R-:W-:-:S03]  /*32b0*/  IADD3 R20, P0, PT, R18, UR26, RZ ;  /* 0x0000001a12147c10 */ /* 0x001fc6000ff1e0ff */
[----:B------:R-:W5:Y:S01]  /*32c0*/  LDG.E.U16.CONSTANT R18, desc[UR10][R18.64] ;  /* 0x0000000a12127981 */ /* 0x000f62000c1e9500 */
[----:B------:R-:W-:Y:S02]  /*32d0*/  IADD3.X R21, PT, PT, R19, UR25, RZ, P0, !PT ;  /* 0x0000001913157c10 */ /* 0x000fe400087fe4ff */
[----:B-1----:R-:W-:-:S03]  /*32e0*/  IADD3 R22, P0, PT, R20, UR26, RZ ;  /* 0x0000001a14167c10 */ /* 0x002fc6000ff1e0ff */
[----:B------:R-:W5:Y:S01]  /*32f0*/  LDG.E.U16.CONSTANT R20, desc[UR10][R20.64] ;  /* 0x0000000a14147981 */ /* 0x000f62000c1e9500 */
[----:B------:R-:W-:Y:S02]  /*3300*/  IADD3.X R23, PT, PT, R21, UR25, RZ, P0, !PT ;  /* 0x0000001915177c10 */ /* 0x000fe400087fe4ff */
[----:B------:R-:W-:-:S03]  /*3310*/  IADD3 R14, P0, PT, R22, UR26, RZ ;  /* 0x0000001a160e7c10 */ /* 0x000fc6000ff1e0ff */
[----:B------:R-:W5:Y:S01]  /*3320*/  LDG.E.U16.CONSTANT R22, desc[UR10][R22.64] ;  /* 0x0000000a16167981 */ /* 0x000f62000c1e9500 */
[----:B------:R-:W-:-:S05]  /*3330*/  IADD3.X R15, PT, PT, R23, UR25, RZ, P0, !PT ;  /* 0x00000019170f7c10 */ /* 0x000fca00087fe4ff */
[----:B------:R-:W5:Y:S01]  /*3340*/  LDG.E.U16.CONSTANT R14, desc[UR10][R14.64] ;  /* 0x0000000a0e0e7981 */ /* 0x000f62000c1e9500 */
[----:B------:R-:W-:-:S04]  /*3350*/  IADD3 R10, P0, PT, R10, -0x10, RZ ;  /* 0xfffffff00a0a7810 */ /* 0x000fc80007f1e0ff */
[----:B------:R-:W-:Y:S02]  /*3360*/  IADD3.X R9, PT, PT, R9, -0x1, RZ, P0, !PT ;  /* 0xffffffff09097810 */ /* 0x000fe400007fe4ff */
[----:B------:R-:W-:-:S04]  /*3370*/  ISETP.NE.U32.AND P0, PT, R10, RZ, PT ;  /* 0x000000ff0a00720c */ /* 0x000fc80003f05070 */
[----:B------:R-:W-:Y:S01]  /*3380*/  ISETP.NE.AND.EX P0, PT, R9, RZ, PT, P0 ;  /* 0x000000ff0900720c */ /* 0x000fe20003f05300 */
[----:B--2---:R-:W-:Y:S02]  /*3390*/  HADD2.F32 R5, -RZ, R5.H0_H0 ;  /* 0x20000005ff057230 */ /* 0x004fe40000004100 */
[----:B---3--:R-:W-:-:S05]  /*33a0*/  HADD2.F32 R4, -RZ, R4.H0_H0 ;  /* 0x20000004ff047230 */ /* 0x008fca0000004100 */
        /* <DEDUP_REMOVED lines=8> */
[----:B------:R-:W-:-:S04]  /*3430*/  FADD R4, R4, R29 ;  /* 0x0000001d04047221 */ /* 0x000fc80000000000 */
[----:B------:R-:W-:Y:S01]  /*3440*/  FADD R4, R4, R5 ;  /* 0x0000000504047221 */ /* 0x000fe20000000000 */
[----:B------:R-:W-:-:S05]  /*3450*/  HADD2.F32 R27, -RZ, R27.H0_H0 ;  /* 0x2000001bff1b7230 */ /* 0x000fca0000004100 */
[----:B------:R-:W-:Y:S01]  /*3460*/  FADD R4, R4, R27 ;  /* 0x0000001b04047221 */ /* 0x000fe20000000000 */
[----:B------:R-:W-:-:S05]  /*3470*/  HADD2.F32 R5, -RZ, R26.H0_H0 ;  /* 0x2000001aff057230 */ /* 0x000fca0000004100 */
[----:B------:R-:W-:Y:S01]  /*3480*/  FADD R4, R4, R5 ;  /* 0x0000000504047221 */ /* 0x000fe20000000000 */
[----:B------:R-:W-:-:S05]  /*3490*/  HADD2.F32 R25, -RZ, R25.H0_H0 ;  /* 0x20000019ff197230 */ /* 0x000fca0000004100 */
[----:B------:R-:W-:Y:S01]  /*34a0*/  FADD R4, R4, R25 ;  /* 0x0000001904047221 */ /* 0x000fe20000000000 */
[----:B------:R-:W-:-:S05]  /*34b0*/  HADD2.F32 R5, -RZ, R12.H0_H0 ;  /* 0x2000000cff057230 */ /* 0x000fca0000004100 */
[----:B------:R-:W-:Y:S01]  /*34c0*/  FADD R4, R4, R5 ;  /* 0x0000000504047221 */ /* 0x000fe20000000000 */
[----:B------:R-:W-:Y:S02]  /*34d0*/  HADD2.F32 R13, -RZ, R13.H0_H0 ;  /* 0x2000000dff0d7230 */ /* 0x000fe40000004100 */
[----:B------:R-:W-:-:S03]  /*34e0*/  HADD2.F32 R5, -RZ, R16.H0_H0 ;  /* 0x20000010ff057230 */ /* 0x000fc60000004100 */
[----:B------:R-:W-:Y:S01]  /*34f0*/  FADD R4, R4, R13 ;  /* 0x0000000d04047221 */ /* 0x000fe20000000000 */
[----:B------:R-:W-:-:S03]  /*3500*/  HADD2.F32 R11, -RZ, R18.H0_H0 ;  /* 0x20000012ff0b7230 */ /* 0x000fc60000004100 */
[----:B------:R-:W-:Y:S01]  /*3510*/  FADD R4, R4, R5 ;  /* 0x0000000504047221 */ /* 0x000fe20000000000 */
[----:B------:R-:W-:-:S03]  /*3520*/  IMAD.U32 R13, RZ, RZ, UR18 ;  /* 0x00000012ff0d7e24 */ /* 0x000fc6000f8e00ff */
[----:B------:R-:W-:Y:S01]  /*3530*/  FADD R4, R4, R11 ;  /* 0x0000000b04047221 */ /* 0x000fe20000000000 */
[----:B------:R-:W-:Y:S01]  /*3540*/  HADD2.F32 R5, -RZ, R20.H0_H0 ;  /* 0x20000014ff057230 */ /* 0x000fe20000004100 */
[----:B------:R-:W-:-:S04]  /*3550*/  LEA R8, P1, R13, R8, 0x5 ;  /* 0x000000080d087211 */ /* 0x000fc800078228ff */
[----:B------:R-:W-:Y:S01]  /*3560*/  FADD R4, R4, R5 ;  /* 0x0000000504047221 */ /* 0x000fe20000000000 */
[----:B------:R-:W-:Y:S01]  /*3570*/  HADD2.F32 R11, -RZ, R22.H0_H0 ;  /* 0x20000016ff0b7230 */ /* 0x000fe20000004100 */
[----:B------:R-:W-:-:S04]  /*3580*/  IADD3.X R7, PT, PT, R7, UR14, RZ, P1, !PT ;  /* 0x0000000e07077c10 */ /* 0x000fc80008ffe4ff */
[----:B------:R-:W-:Y:S01]  /*3590*/  FADD R4, R4, R11 ;  /* 0x0000000b04047221 */ /* 0x000fe20000000000 */
[----:B------:R-:W-:-:S05]  /*35a0*/  HADD2.F32 R5, -RZ, R14.H0_H0 ;  /* 0x2000000eff057230 */ /* 0x000fca0000004100 */
[----:B------:R-:W-:Y:S01]  /*35b0*/  FADD R6, R4, R5 ;  /* 0x0000000504067221 */ /* 0x000fe20000000000 */
[----:B------:R-:W-:Y:S06]  /*35c0*/  @P0 BRA `(.L_x_53) ;  /* 0xfffffff800a00947 */ /* 0x000fec000383ffff */
[----:B------:R-:W-:Y:S02]  /*35d0*/  UIADD3 UR6, UPT, UPT, -UR12, UR4, URZ ;  /* 0x000000040c067290 */ /* 0x000fe4000fffe1ff */
[----:B------:R-:W-:Y:S02]  /*35e0*/  ULOP3.LUT UR28, UR7, 0x7fffffff, URZ, 0xc0, !UPT ;  /* 0x7fffffff071c7892 */ /* 0x000fe4000f8ec0ff */
[----:B------:R-:W-:-:S04]  /*35f0*/  ULOP3.LUT UR6, UR6, 0xfffffff0, URZ, 0xc0, !UPT ;  /* 0xfffffff006067892 */ /* 0x000fc8000f8ec0ff */
[----:B------:R-:W-:Y:S02]  /*3600*/  MOV R4, UR28 ;  /* 0x0000001c00047c02 */ /* 0x000fe40008000f00 */
[----:B------:R-:W-:-:S07]  /*3610*/  MOV R5, UR6 ;  /* 0x0000000600057c02 */ /* 0x000fce0008000f00 */
.L_x_52:
[----:B------:R-:W-:-:S04]  /*3620*/  UISETP.NE.U32.AND UP0, UPT, UR17, URZ, UPT ;  /* 0x000000ff1100728c */ /* 0x000fc8000bf05070 */
[----:B------:R-:W-:-:S09]  /*3630*/  UISETP.NE.AND.EX UP0, UPT, URZ, URZ, UPT, UP0 ;  /* 0x000000ffff00728c */ /* 0x000fd2000bf05300 */
[----:B------:R-:W-:Y:S05]  /*3640*/  BRA.U !UP0, `(.L_x_51) ;  /* 0x0000000508e47547 */ /* 0x000fea000b800000 */
[----:B------:R-:W-:Y:S02]  /*3650*/  UISETP.GE.U32.AND UP0, UPT, UR15, 0x7, UPT ;  /* 0x000000070f00788c */ /* 0x000fe4000bf06070 */
[----:B------:R-:W-:Y:S02]  /*3660*/  UISETP.NE.U32.AND UP1, UPT, UR19, URZ, UPT ;  /* 0x000000ff1300728c */ /* 0x000fe4000bf25070 */
[----:B------:R-:W-:Y:S02]  /*3670*/  UISETP.GE.U32.AND.EX UP0, UPT, UR16, URZ, UPT, UP0 ;  /* 0x000000ff1000728c */ /* 0x000fe4000bf06100 */
[----:B------:R-:W-:-:S07]  /*3680*/  UISETP.NE.AND.EX UP1, UPT, URZ, URZ, UPT, UP1 ;  /* 0x000000ffff00728c */ /* 0x000fce000bf25310 */
[----:B------:R-:W-:Y:S05]  /*3690*/  BRA.U !UP0, `(.L_x_54) ;  /* 0x0000000108c87547 */ /* 0x000fea000b800000 */
[----:B------:R-:W0:Y:S01]  /*36a0*/  LDCU UR6, c[0x0][0x398] ;  /* 0x00007300ff0677ac */ /* 0x000e220008000800 */
[----:B------:R-:W-:Y:S01]  /*36b0*/  IADD3 R7, P0, PT, R5, UR12, RZ ;  /* 0x0000000c05077c10 */ /* 0x000fe2000ff1e0ff */
[----:B------:R-:W1:Y:S03]  /*36c0*/  LDCU.64 UR28, c[0x0][0x380] ;  /* 0x00007000ff1c77ac */ /* 0x000e660008000a00 */
[----:B------:R-:W-:-:S05]  /*36d0*/  IADD3.X R8, PT, PT, R4, UR13, RZ, P0, !PT ;  /* 0x0000000d04087c10 */ /* 0x000fca00087fe4ff */
[----:B0-----:R-:W-:Y:S02]  /*36e0*/  IMAD R10, R8, UR6, RZ ;  /* 0x00000006080a7c24 */ /* 0x001fe4000f8e02ff */
[----:B------:R-:W-:-:S04]  /*36f0*/  IMAD.WIDE.U32 R8, R7, UR6, R2 ;  /* 0x0000000607087c25 */ /* 0x000fc8000f8e0002 */
[----:B------:R-:W-:Y:S01]  /*3700*/  IMAD R7, R7, UR9, R10 ;  /* 0x0000000907077c24 */ /* 0x000fe2000f8e020a */
[----:B-1----:R-:W-:-:S04]  /*3710*/  LEA R14, P0, R8, UR28, 0x1 ;  /* 0x0000001c080e7c11 */ /* 0x002fc8000f8008ff */
[----:B------:R-:W-:Y:S02]  /*3720*/  IADD3 R7, PT, PT, R9, R7, RZ ;  /* 0x0000000709077210 */ /* 0x000fe40007ffe0ff */
[----:B------:R-:W-:Y:S02]  /*3730*/  IADD3 R16, P1, PT, R14, UR26, RZ ;  /* 0x0000001a0e107c10 */ /* 0x000fe4000ff3e0ff */
[----:B------:R-:W-:Y:S02]  /*3740*/  LEA.HI.X R15, R8, UR29, R7, 0x1, P0 ;  /* 0x0000001d080f7c11 */ /* 0x000fe400080f0c07 */
[----:B------:R-:W-:Y:S02]  /*3750*/  IADD3 R18, P0, PT, R16, UR26, RZ ;  /* 0x0000001a10127c10 */ /* 0x000fe4000ff1e0ff */
[----:B------:R-:W-:Y:S01]  /*3760*/  IADD3.X R17, PT, PT, R15, UR25, RZ, P1, !PT ;  /* 0x000000190f117c10 */ /* 0x000fe20008ffe4ff */
[----:B------:R0:W2:Y:S01]  /*3770*/  LDG.E.U16.CONSTANT R7, desc[UR10][R14.64] ;  /* 0x0000000a0e077981 */ /* 0x0000a2000c1e9500 */
[----:B------:R-:W-:-:S02]  /*3780*/  IADD3 R20, P1, PT, R18, UR26, RZ ;  /* 0x0000001a12147c10 */ /* 0x000fc4000ff3e0ff */
[----:B------:R-:W-:Y:S01]  /*3790*/  IADD3.X R19, PT, PT, R17, UR25, RZ, P0, !PT ;  /* 0x0000001911137c10 */ /* 0x000fe200087fe4ff */
[----:B------:R-:W3:Y:S01]  /*37a0*/  LDG.E.U16.CONSTANT R16, desc[UR10][R16.64] ;  /* 0x0000000a10107981 */ /* 0x000ee2000c1e9500 */
[----:B------:R-:W-:Y:S02]  /*37b0*/  IADD3 R10, P0, PT, R20, UR26, RZ ;  /* 0x0000001a140a7c10 */ /* 0x000fe4000ff1e0ff */
[----:B------:R-:W-:Y:S01]  /*37c0*/  IADD3.X R21, PT, PT, R19, UR25, RZ, P1, !PT ;  /* 0x0000001913157c10 */ /* 0x000fe20008ffe4ff */
[----:B------:R-:W4:Y:S01]  /*37d0*/  LDG.E.U16.CONSTANT R18, desc[UR10][R18.64] ;  /* 0x0000000a12127981 */ /* 0x000f22000c1e9500 */
[----:B------:R-:W-:Y:S02]  /*37e0*/  IADD3 R8, P1, PT, R10, UR26, RZ ;  /* 0x0000001a0a087c10 */ /* 0x000fe4000ff3e0ff */
[----:B------:R-:W-:Y:S01]  /*37f0*/  IADD3.X R11, PT, PT, R21, UR25, RZ, P0, !PT ;  /* 0x00000019150b7c10 */ /* 0x000fe200087fe4ff */
[----:B------:R-:W5:Y:S01]  /*3800*/  LDG.E.U16.CONSTANT R20, desc[UR10][R20.64] ;  /* 0x0000000a14147981 */ /* 0x000f62000c1e9500 */
[----:B------:R-:W-:-:S02]  /*3810*/  IADD3 R12, P0, PT, R8, UR26, RZ ;  /* 0x0000001a080c7c10 */ /* 0x000fc4000ff1e0ff */
[----:B------:R-:W-:Y:S01]  /*3820*/  IADD3.X R9, PT, PT, R11, UR25, RZ, P1, !PT ;  /* 0x000000190b097c10 */ /* 0x000fe20008ffe4ff */
[----:B------:R-:W5:Y:S01]  /*3830*/  LDG.E.U16.CONSTANT R10, desc[UR10][R10.64] ;  /* 0x0000000a0a0a7981 */ /* 0x000f62000c1e9500 */
[----:B0-----:R-:W-:Y:S02]  /*3840*/  IADD3 R14, P1, PT, R12, UR26, RZ ;  /* 0x0000001a0c0e7c10 */ /* 0x001fe4000ff3e0ff */
[----:B------:R-:W-:Y:S01]  /*3850*/  IADD3.X R13, PT, PT, R9, UR25, RZ, P0, !PT ;  /* 0x00000019090d7c10 */ /* 0x000fe200087fe4ff */
[----:B------:R-:W5:Y:S03]  /*3860*/  LDG.E.U16.CONSTANT R8, desc[UR10][R8.64] ;  /* 0x0000000a08087981 */ /* 0x000f66000c1e9500 */
[----:B------:R-:W-:Y:S01]  /*3870*/  IADD3.X R15, PT, PT, R13, UR25, RZ, P1, !PT ;  /* 0x000000190d0f7c10 */ /* 0x000fe20008ffe4ff */
[----:B------:R-:W5:Y:S04]  /*3880*/  LDG.E.U16.CONSTANT R12, desc[UR10][R12.64] ;  /* 0x0000000a0c0c7981 */ /* 0x000f68000c1e9500 */
[----:B------:R-:W5:Y:S01]  /*3890*/  LDG.E.U16.CONSTANT R14, desc[UR10][R14.64] ;  /* 0x0000000a0e0e7981 */ /* 0x000f62000c1e9500 */
[----:B------:R-:W-:-:S04]  /*38a0*/  IADD3 R5, P0, PT, R5, 0x8, RZ ;  /* 0x0000000805057810 */ /* 0x000fc80007f1e0ff */
[----:B------:R-:W-:Y:S01]  /*38b0*/  IADD3.X R4, PT, PT, RZ, R4, RZ, P0, !PT ;  /* 0x00000004ff047210 */ /* 0x000fe200007fe4ff */
        /* <DEDUP_REMOVED lines=16> */
.L_x_54:
        /* <DEDUP_REMOVED lines=22> */
[----:B------:R-:W3:Y:S03]  /*3b20*/  LDG.E.U16.CONSTANT R12, desc[UR10][R12.64] ;  /* 0x0000000a0c0c7981 */ /* 0x000ee6000c1e9500 */
[----:B------:R-:W-:Y:S01]  /*3b30*/  IADD3.X R15, PT, PT, R9, UR25, RZ, P1, !PT ;  /* 0x00000019090f7c10 */ /* 0x000fe20008ffe4ff */
[----:B------:R-:W4:Y:S04]  /*3b40*/  LDG.E.U16.CONSTANT R8, desc[UR10][R8.64] ;  /* 0x0000000a08087981 */ /* 0x000f28000c1e9500 */
        /* <DEDUP_REMOVED lines=11> */
.L_x_55:
[----:B------:R-:W-:Y:S05]  /*3c00*/  BRA.U !UP1, `(.L_x_51) ;  /* 0x0000000109747547 */ /* 0x000fea000b800000 */
[----:B------:R-:W1:Y:S01]  /*3c10*/  LDCU UR6, c[0x0][0x398] ;  /* 0x00007300ff0677ac */ /* 0x000e620008000800 */
[----:B------:R-:W-:Y:S01]  /*3c20*/  IADD3 R7, P0, PT, R5, UR12, RZ ;  /* 0x0000000c05077c10 */ /* 0x000fe2000ff1e0ff */
[----:B------:R-:W2:Y:S03]  /*3c30*/  LDCU.64 UR28, c[0x0][0x380] ;  /* 0x00007000ff1c77ac */ /* 0x000ea60008000a00 */
[----:B------:R-:W-:-:S05]  /*3c40*/  IADD3.X R4, PT, PT, R4, UR13, RZ, P0, !PT ;  /* 0x0000000d04047c10 */ /* 0x000fca00087fe4ff */
[----:B-1----:R-:W-:Y:S02]  /*3c50*/  IMAD R8, R4, UR6, RZ ;  /* 0x0000000604087c24 */ /* 0x002fe4000f8e02ff */
[----:B------:R-:W-:-:S04]  /*3c60*/  IMAD.WIDE.U32 R4, R7, UR6, R2 ;  /* 0x0000000607047c25 */ /* 0x000fc8000f8e0002 */
[----:B------:R-:W-:Y:S01]  /*3c70*/  IMAD R3, R7, UR9, R8 ;  /* 0x0000000907037c24 */ /* 0x000fe2000f8e0208 */
[----:B--2---:R-:W-:-:S03]  /*3c80*/  LEA R8, P0, R4, UR28, 0x1 ;  /* 0x0000001c04087c11 */ /* 0x004fc6000f8008ff */
[----:B------:R-:W-:-:S05]  /*3c90*/  IMAD.IADD R3, R5, 0x1, R3 ;  /* 0x0000000105037824 */ /* 0x000fca00078e0203 */
[----:B0-----:R-:W-:-:S05]  /*3ca0*/  LEA.HI.X R9, R4, UR29, R3, 0x1, P0 ;  /* 0x0000001d04097c11 */ /* 0x001fca00080f0c03 */
[----:B------:R-:W2:Y:S01]  /*3cb0*/  LDG.E.U16.CONSTANT R3, desc[UR10][R8.64] ;  /* 0x0000000a08037981 */ /* 0x000ea2000c1e9500 */
[----:B------:R-:W-:-:S04]  /*3cc0*/  UISETP.NE.U32.AND UP0, UPT, UR24, 0x1, UPT ;  /* 0x000000011800788c */ /* 0x000fc8000bf05070 */
[----:B------:R-:W-:Y:S01]  /*3cd0*/  UISETP.NE.AND.EX UP0, UPT, URZ, URZ, UPT, UP0 ;  /* 0x000000ffff00728c */ /* 0x000fe2000bf05300 */
[----:B--2---:R-:W-:-:S05]  /*3ce0*/  HADD2.F32 R3, -RZ, R3.H0_H0 ;  /* 0x20000003ff037230 */ /* 0x004fca0000004100 */
[----:B------:R-:W-:-:S03]  /*3cf0*/  FADD R6, R6, R3 ;  /* 0x0000000306067221 */ /* 0x000fc60000000000 */
[----:B------:R-:W-:Y:S05]  /*3d00*/  BRA.U !UP0, `(.L_x_51) ;  /* 0x0000000108347547 */ /* 0x000fea000b800000 */
[----:B------:R-:W-:Y:S01]  /*3d10*/  UISETP.NE.U32.AND UP0, UPT, UR24, 0x2, UPT ;  /* 0x000000021800788c */ /* 0x000fe2000bf05070 */
[----:B------:R-:W-:-:S03]  /*3d20*/  IADD3 R4, P0, PT, R8, UR26, RZ ;  /* 0x0000001a08047c10 */ /* 0x000fc6000ff1e0ff */
[----:B------:R-:W-:Y:S01]  /*3d30*/  UISETP.NE.AND.EX UP0, UPT, URZ, URZ, UPT, UP0 ;  /* 0x000000ffff00728c */ /* 0x000fe2000bf05300 */
[----:B------:R-:W-:-:S05]  /*3d40*/  IADD3.X R5, PT, PT, R9, UR25, RZ, P0, !PT ;  /* 0x0000001909057c10 */ /* 0x000fca00087fe4ff */
[----:B------:R-:W-:-:S13]  /*3d50*/  PLOP3.LUT P1, PT, PT, PT, UP0, 0x80, 0x8 ;  /* 0x000000000008781c */ /* 0x000fda0003f2f008 */
        /* <DEDUP_REMOVED lines=8> */
.L_x_51:
[----:B------:R-:W-:Y:S01]  /*3de0*/  UIADD3 UR6, UPT, UPT, -UR12, UR4, URZ ;  /* 0x000000040c067290 */ /* 0x000fe2000fffe1ff */
[----:B------:R-:W-:Y:S08]  /*3df0*/  BSSY.RECONVERGENT B1, `(.L_x_56) ;  /* 0x000000c000017945 */ /* 0x000ff00003800200 */
[----:B------:R-:W1:Y:S08]  /*3e00*/  I2F.S64 R7, UR6 ;  /* 0x0000000600077d12 */ /* 0x000e700008301400 */
[----:B-1----:R-:W1:Y:S08]  /*3e10*/  MUFU.RCP R4, R7 ;  /* 0x0000000700047308 */ /* 0x002e700000001000 */
[----:B------:R-:W2:Y:S01]  /*3e20*/  FCHK P0, R6, R7 ;  /* 0x0000000706007302 */ /* 0x000ea20000000000 */
[----:B-1----:R-:W-:-:S04]  /*3e30*/  FFMA R3, -R7, R4, 1 ;  /* 0x3f80000007037423 */ /* 0x002fc80000000104 */
[----:B------:R-:W-:-:S04]  /*3e40*/  FFMA R3, R4, R3, R4 ;  /* 0x0000000304037223 */ /* 0x000fc80000000004 */
[----:B------:R-:W-:-:S04]  /*3e50*/  FFMA R4, R3, R6, RZ ;  /* 0x0000000603047223 */ /* 0x000fc800000000ff */
[----:B------:R-:W-:-:S04]  /*3e60*/  FFMA R5, -R7, R4, R6 ;  /* 0x0000000407057223 */ /* 0x000fc80000000106 */
[----:B------:R-:W-:Y:S01]  /*3e70*/  FFMA R3, R3, R5, R4 ;  /* 0x0000000503037223 */ /* 0x000fe20000000004 */
[----:B--2---:R-:W-:Y:S06]  /*3e80*/  @!P0 BRA `(.L_x_57) ;  /* 0x0000000000088947 */ /* 0x004fec0003800000 */
[----:B------:R-:W-:-:S07]  /*3e90*/  MOV R4, 0x3eb0 ;  /* 0x00003eb000047802 */ /* 0x000fce0000000f00 */
[----:B0-----:R-:W-:Y:S05]  /*3ea0*/  CALL.REL.NOINC `($__internal_2_$__cuda_sm3x_div_rn_noftz_f32_slowpath) ;  /* 0x0000001400407944 */ /* 0x001fea0003c00000 */
.L_x_57:
[----:B------:R-:W-:Y:S05]  /*3eb0*/  BSYNC.RECONVERGENT B1 ;  /* 0x0000000000017941 */ /* 0x000fea0003800200 */
.L_x_56:
[----:B------:R-:W1:Y:S01]  /*3ec0*/  LDC.64 R4, c[0x0][0x390] ;  /* 0x0000e400ff047b82 */ /* 0x000e620000000a00 */
[----:B------:R-:W2:Y:S01]  /*3ed0*/  LDCU UR6, c[0x0][0x398] ;  /* 0x00007300ff0677ac */ /* 0x000ea20008000800 */
[----:B------:R-:W-:Y:S01]  /*3ee0*/  F2FP.F16.F32.PACK_AB R3, RZ, R3 ;  /* 0x00000003ff03723e */ /* 0x000fe200000000ff */
[----:B--2---:R-:W-:Y:S01]  /*3ef0*/  IMAD R7, R0, UR6, R2 ;  /* 0x0000000600077c24 */ /* 0x004fe2000f8e0202 */
[----:B------:R-:W-:-:S03]  /*3f00*/  IADD3 R2, PT, PT, R2, UR8, RZ ;  /* 0x0000000802027c10 */ /* 0x000fc6000fffe0ff */
[----:B-1----:R-:W-:Y:S01]  /*3f10*/  IMAD.WIDE R4, R7, 0x2, R4 ;  /* 0x0000000207047825 */ /* 0x002fe200078e0204 */
[----:B------:R-:W-:-:S04]  /*3f20*/  ISETP.GE.AND P0, PT, R2, UR6, PT ;  /* 0x0000000602007c0c */ /* 0x000fc8000bf06270 */
[----:B------:R1:W-:Y:S09]  /*3f30*/  STG.E.U16 desc[UR10][R4.64], R3 ;  /* 0x0000000304007986 */ /* 0x0003f2000c10150a */
[----:B------:R-:W-:Y:S05]  /*3f40*/  @!P0 BRA `(.L_x_58) ;  /* 0xffffffec00e08947 */ /* 0x000fea000383ffff */
[----:B------:R-:W-:Y:S05]  /*3f50*/  BSYNC.RECONVERGENT B0 ;  /* 0x0000000000007941 */ /* 0x000fea0003800200 */
.L_x_50:
[----:B------:R-:W-:Y:S05]  /*3f60*/  EXIT ;  /* 0x000000000000794d */ /* 0x000fea0003800000 */
.L_x_49:
        /* <DEDUP_REMOVED lines=8> */
[----:B------:R-:W-:Y:S02]  /*3ff0*/  UISETP.GT.U32.AND UP0, UPT, UR14, -0x10, UPT ;  /* 0xfffffff00e00788c */ /* 0x000fe4000bf04070 */
[----:B------:R-:W-:Y:S02]  /*4000*/  UIADD3.X UR14, UPT, UPT, URZ, -0x1, URZ, UP1, !UPT ;  /* 0xffffffffff0e7890 */ /* 0x000fe40008ffe4ff */
[----:B------:R-:W-:Y:S02]  /*4010*/  UIADD3.X UR17, UPT, UPT, URZ, -0x1, URZ, UP2, !UPT ;  /* 0xffffffffff117890 */ /* 0x000fe400097fe4ff */
[----:B------:R-:W-:Y:S02]  /*4020*/  UISETP.GE.U32.AND UP2, UPT, UR5, 0x7, UPT ;  /* 0x000000070500788c */ /* 0x000fe4000bf46070 */
[----:B------:R-:W-:-:S02]  /*4030*/  UISETP.GE.U32.AND UP1, UPT, UR16, 0x3, UPT ;  /* 0x000000031000788c */ /* 0x000fc4000bf26070 */
[----:B------:R-:W-:Y:S01]  /*4040*/  ULOP3.LUT UR19, UR7, 0x7fffffff, URZ, 0xc0, !UPT ;  /* 0x7fffffff07137892 */ /* 0x000fe2000f8ec0ff */
[----:B------:R-:W1:Y:S01]  /*4050*/  LDCU.64 UR22, c[0x0][0x380] ;  /* 0x00007000ff1677ac */ /* 0x000e620008000a00 */
[----:B------:R-:W-:Y:S02]  /*4060*/  ULOP3.LUT UR18, UR21, 0xfffffff0, URZ, 0xc0, !UPT ;  /* 0xfffffff015127892 */ /* 0x000fe4000f8ec0ff */
[----:B------:R-:W-:Y:S02]  /*4070*/  ULOP3.LUT UR20, UR21, 0x3, URZ, 0xc0, !UPT ;  /* 0x0000000315147892 */ /* 0x000fe4000f8ec0ff */
[----:B------:R-:W-:Y:S02]  /*4080*/  UISETP.GT.U32.AND.EX UP0, UPT, UR4, -0x1, UPT, UP0 ;  /* 0xffffffff0400788c */ /* 0x000fe4000bf04100 */
[----:B------:R-:W-:Y:S02]  /*4090*/  UISETP.GE.U32.AND.EX UP2, UPT, UR14, URZ, UPT, UP2 ;  /* 0x000000ff0e00728c */ /* 0x000fe4000bf46120 */
[----:B------:R-:W-:-:S11]  /*40a0*/  UISETP.GE.U32.AND.EX UP1, UPT, UR17, URZ, UPT, UP1 ;  /* 0x000000ff1100728c */ /* 0x000fd6000bf26110 */
.L_x_65:
[----:B------:R-:W-:Y:S01]  /*40b0*/  UISETP.GE.U32.AND UP3, UPT, UR21, 0x1, UPT ;  /* 0x000000011500788c */ /* 0x000fe2000bf66070 */
[----:B---3--:R-:W-:-:S03]  /*40c0*/  HFMA2 R27, -RZ, RZ, 0, 0 ;  /* 0x00000000ff1b7431 */ /* 0x008fc600000001ff */
[----:B------:R-:W-:-:S09]  /*40d0*/  UISETP.GE.AND.EX UP3, UPT, UR7, URZ, UPT, UP3 ;  /* 0x000000ff0700728c */ /* 0x000fd2000bf66330 */
[----:B------:R-:W-:Y:S05]  /*40e0*/  BRA.U !UP3, `(.L_x_60) ;  /* 0x0000000d0bb87547 */ /* 0x000fea000b800000 */
[----:B------:R-:W-:Y:S02]  /*40f0*/  SHF.R.S32.HI R5, RZ, 0x1f, R2 ;  /* 0x0000001fff057819 */ /* 0x000fe40000011402 */
[----:B------:R-:W-:Y:S02]  /*4100*/  MOV R27, RZ ;  /* 0x000000ff001b7202 */ /* 0x000fe40000000f00 */
[----:B------:R-:W-:Y:S02]  /*4110*/  MOV R4, RZ ;  /* 0x000000ff00047202 */ /* 0x000fe40000000f00 */
[----:B------:R-:W-:Y:S01]  /*4120*/  MOV R3, RZ ;  /* 0x000000ff00037202 */ /* 0x000fe20000000f00 */
[----:B------:R-:W-:Y:S06]  /*4130*/  BRA.U UP0, `(.L_x_61) ;  /* 0x0000000500987547 */ /* 0x000fec000b800000 */
[----:B------:R-:W3:Y:S01]  /*4140*/  LDC R4, c[0x0][0x398] ;  /* 0x0000e600ff047b82 */ /* 0x000ee20000000800 */
[----:B------:R-:W-:Y:S01]  /*4150*/  MOV R3, UR9 ;  /* 0x0000000900037c02 */ /* 0x000fe20008000f00 */
[----:B0-2---:R-:W-:Y:S02]  /*4160*/  HFMA2 R9, -RZ, RZ, 0, 0 ;  /* 0x00000000ff097431 */ /* 0x005fe400000001ff */
[----:B------:R-:W-:Y:S01]  /*4170*/  IMAD.MOV.U32 R27, RZ, RZ, RZ ;  /* 0x000000ffff1b7224 */ /* 0x000fe200078e00ff */
[----:B------:R-:W-:Y:S02]  /*4180*/  MOV R10, RZ ;  /* 0x000000ff000a7202 */ /* 0x000fe40000000f00 */
[C---:B---3--:R-:W-:Y:S02]  /*4190*/  SHF.L.U64.HI R6, R4.reuse, 0x1, R3 ;  /* 0x0000000104067819 */ /* 0x048fe40000010203 */
[----:B------:R-:W-:-:S07]  /*41a0*/  SHF.L.U32 R3, R4, 0x1, RZ ;  /* 0x0000000104037819 */ /* 0x000fce00000006ff */
.L_x_62:
[----:B------:R-:W-:Y:S02]  /*41b0*/  IADD3 R7, P0, PT, R10, UR12, RZ ;  /* 0x0000000c0a077c10 */ /* 0x000fe4000ff1e0ff */
[----:B------:R-:W-:Y:S02]  /*41c0*/  MOV R12, R2 ;  /* 0x00000002000c7202 */ /* 0x000fe40000000f00 */
[----:B------:R-:W-:Y:S02]  /*41d0*/  IADD3.X R11, PT, PT, R9, UR13, RZ, P0, !PT ;  /* 0x0000000d090b7c10 */ /* 0x000fe400087fe4ff */
[----:B------:R-:W-:-:S03]  /*41e0*/  MOV R13, R5 ;  /* 0x00000005000d7202 */ /* 0x000fc60000000f00 */
[-C--:B------:R-:W-:Y:S02]  /*41f0*/  IMAD R8, R11, R4.reuse, RZ ;  /* 0x000000040b087224 */ /* 0x080fe400078e02ff */
[----:B------:R-:W-:-:S04]  /*4200*/  IMAD.WIDE.U32 R12, R7, R4, R12 ;  /* 0x00000004070c7225 */ /* 0x000fc800078e000c */
[----:B------:R-:W-:Y:S01]  /*4210*/  IMAD R7, R7, UR9, R8 ;  /* 0x0000000907077c24 */ /* 0x000fe2000f8e0208 */
[----:B-1----:R-:W-:-:S04]  /*4220*/  LEA R16, P0, R12, UR22, 0x1 ;  /* 0x000000160c107c11 */ /* 0x002fc8000f8008ff */
[----:B------:R-:W-:-:S04]  /*4230*/  IADD3 R7, PT, PT, R13, R7, RZ ;  /* 0x000000070d077210 */ /* 0x000fc80007ffe0ff */
[----:B------:R-:W-:Y:S02]  /*4240*/  LEA.HI.X R17, R12, UR23, R7, 0x1, P0 ;  /* 0x000000170c117c11 */ /* 0x000fe400080f0c07 */
[----:B------:R-:W-:-:S03]  /*4250*/  IADD3 R20, P0, PT, R16, R3, RZ ;  /* 0x0000000310147210 */ /* 0x000fc60007f1e0ff */
[----:B------:R-:W2:Y:S01]  /*4260*/  LDG.E.U16.CONSTANT R28, desc[UR10][R16.64] ;  /* 0x0000000a101c7981 */ /* 0x000ea2000c1e9500 */
[----:B------:R-:W-:Y:S01]  /*4270*/  IADD3 R22, P1, PT, R20, R3, RZ ;  /* 0x0000000314167210 */ /* 0x000fe20007f3e0ff */
[----:B------:R-:W-:-:S03]  /*4280*/  IMAD.X R21, R17, 0x1, R6, P0 ;  /* 0x0000000111157824 */ /* 0x000fc600000e0606 */
[-C--:B------:R-:W-:Y:S02]  /*4290*/  IADD3 R14, P0, PT, R22, R3.reuse, RZ ;  /* 0x00000003160e7210 */ /* 0x080fe40007f1e0ff */
[-C--:B------:R-:W-:Y:S01]  /*42a0*/  IADD3.X R23, PT, PT, R21, R6.reuse, RZ, P1, !PT ;  /* 0x0000000615177210 */ /* 0x080fe20000ffe4ff */
[----:B------:R0:W3:Y:S01]  /*42b0*/  LDG.E.U16.CONSTANT R8, desc[UR10][R20.64] ;  /* 0x0000000a14087981 */ /* 0x0000e2000c1e9500 */
[-C--:B------:R-:W-:Y:S02]  /*42c0*/  IADD3 R18, P1, PT, R14, R3.reuse, RZ ;  /* 0x000000030e127210 */ /* 0x080fe40007f3e0ff */
[-C--:B------:R-:W-:Y:S01]  /*42d0*/  IADD3.X R15, PT, PT, R23, R6.reuse, RZ, P0, !PT ;  /* 0x00000006170f7210 */ /* 0x080fe200007fe4ff */
[----:B------:R-:W4:Y:S01]  /*42e0*/  LDG.E.U16.CONSTANT R7, desc[UR10][R22.64] ;  /* 0x0000000a16077981 */ /* 0x000f22000c1e9500 */
[-C--:B------:R-:W-:Y:S02]  /*42f0*/  IADD3 R12, P0, PT, R18, R3.reuse, RZ ;  /* 0x00000003120c7210 */ /* 0x080fe40007f1e0ff */
[----:B------:R-:W-:Y:S01]  /*4300*/  IADD3.X R19, PT, PT, R15, R6, RZ, P1, !PT ;  /* 0x000000060f137210 */ /* 0x000fe20000ffe4ff */
[----:B------:R1:W5:Y:S01]  /*4310*/  LDG.E.U16.CONSTANT R26, desc[UR10][R14.64] ;  /* 0x0000000a0e1a7981 */ /* 0x000362000c1e9500 */
[----:B0-----:R-:W-:-:S02]  /*4320*/  IADD3 R20, P1, PT, R12, R3, RZ ;  /* 0x000000030c147210 */ /* 0x001fc40007f3e0ff */
[-C--:B------:R-:W-:Y:S01]  /*4330*/  IADD3.X R13, PT, PT, R19, R6.reuse, RZ, P0, !PT ;  /* 0x00000006130d7210 */ /* 0x080fe200007fe4ff */
[----:B------:R0:W5:Y:S01]  /*4340*/  LDG.E.U16.CONSTANT R25, desc[UR10][R18.64] ;  /* 0x0000000a12197981 */ /* 0x000162000c1e9500 */
[-C--:B------:R-:W-:Y:S02]  /*4350*/  IADD3 R16, P0, PT, R20, R3.reuse, RZ ;  /* 0x0000000314107210 */ /* 0x080fe40007f1e0ff */
[-C--:B------:R-:W-:Y:S01]  /*4360*/  IADD3.X R21, PT, PT, R13, R6.reuse, RZ, P1, !PT ;  /* 0x000000060d157210 */ /* 0x080fe20000ffe4ff */
[----:B------:R0:W5:Y:S01]  /*4370*/  LDG.E.U16.CONSTANT R24, desc[UR10][R12.64] ;  /* 0x0000000a0c187981 */ /* 0x000162000c1e9500 */
[-C--:B-1----:R-:W-:Y:S02]  /*4380*/  IADD3 R14, P1, PT, R16, R3.reuse, RZ ;  /* 0x00000003100e7210 */ /* 0x082fe40007f3e0ff */
[----:B------:R-:W-:Y:S01]  /*4390*/  IADD3.X R17, PT, PT, R21, R6, RZ, P0, !PT ;  /* 0x0000000615117210 */ /* 0x000fe200007fe4ff */
[----:B------:R-:W5:Y:S01]  /*43a0*/  LDG.E.U16.CONSTANT R23, desc[UR10][R20.64] ;  /* 0x0000000a14177981 */ /* 0x000f62000c1e9500 */
[----:B0-----:R-:W-:-:S03]  /*43b0*/  IADD3 R18, P0, PT, R14, R3, RZ ;  /* 0x000000030e127210 */ /* 0x001fc60007f1e0ff */
[----:B------:R-:W-:Y:S01]  /*43c0*/  IMAD.X R15, R17, 0x1, R6, P1 ;  /* 0x00000001110f7824 */ /* 0x000fe200008e0606 */
[----:B------:R-:W5:Y:S01]  /*43d0*/  LDG.E.U16.CONSTANT R22, desc[UR10][R16.64] ;  /* 0x0000000a10167981 */ /* 0x000f62000c1e9500 */
[----:B------:R-:W-:-:S03]  /*43e0*/  IADD3 R12, P1, PT, R18, R3, RZ ;  /* 0x00000003120c7210 */ /* 0x000fc60007f3e0ff */
[-C--:B------:R-:W-:Y:S01]  /*43f0*/  IADD3.X R19, PT, PT, R15, R6.reuse, RZ, P0, !PT ;  /* 0x000000060f137210 */ /* 0x080fe200007fe4ff */
[----:B------:R0:W5:Y:S03]  /*4400*/  LDG.E.U16.CONSTANT R11, desc[UR10][R14.64] ;  /* 0x0000000a0e0b7981 */ /* 0x000166000c1e9500 */
[----:B------:R-:W-:Y:S01]  /*4410*/  IADD3.X R13, PT, PT, R19, R6, RZ, P1, !PT ;  /* 0x00000006130d7210 */ /* 0x000fe20000ffe4ff */
[----:B------:R1:W5:Y:S01]  /*4420*/  LDG.E.U16.CONSTANT R29, desc[UR10][R18.64] ;  /* 0x0000000a121d7981 */ /* 0x000362000c1e9500 */
[----:B0-----:R-:W-:-:S03]  /*4430*/  IADD3 R14, P0, PT, R12, R3, RZ ;  /* 0x000000030c0e7210 */ /* 0x001fc60007f1e0ff */
[----:B------:R-:W5:Y:S01]  /*4440*/  LDG.E.U16.CONSTANT R12, desc[UR10][R12.64] ;  /* 0x0000000a0c0c7981 */ /* 0x000f62000c1e9500 */
[-C--:B------:R-:W-:Y:S02]  /*4450*/  IADD3 R16, P1, PT, R14, R3.reuse, RZ ;  /* 0x000000030e107210 */ /* 0x080fe40007f3e0ff */
[-C--:B------:R-:W-:Y:S02]  /*4460*/  IADD3.X R15, PT, PT, R13, R6.reuse, RZ, P0, !PT ;  /* 0x000000060d0f7210 */ /* 0x080fe400007fe4ff */
[----:B------:R-:W-:Y:S02]  /*4470*/  IADD3 R20, P0, PT, R16, R3, RZ ;  /* 0x0000000310147210 */ /* 0x000fe40007f1e0ff */
[-C--:B------:R-:W-:Y:S01]  /*4480*/  IADD3.X R17, PT, PT, R15, R6.reuse, RZ, P1, !PT ;  /* 0x000000060f117210 */ /* 0x080fe20000ffe4ff */
[----:B------:R0:W5:Y:S03]  /*4490*/  LDG.E.U16.CONSTANT R13, desc[UR10][R14.64] ;  /* 0x0000000a0e0d7981 */ /* 0x000166000c1e9500 */
[----:B------:R-:W-:-:S02]  /*44a0*/  IADD3.X R21, PT, PT, R17, R6, RZ, P0, !PT ;  /* 0x0000000611157210 */ /* 0x000fc400007fe4ff */
[-C--:B-1----:R-:W-:Y:S01]  /*44b0*/  IADD3 R18, P0, PT, R20, R3.reuse, RZ ;  /* 0x0000000314127210 */ /* 0x082fe20007f1e0ff */
[----:B------:R-:W5:Y:S03]  /*44c0*/  LDG.E.U16.CONSTANT R16, desc[UR10][R16.64] ;  /* 0x0000000a10107981 */ /* 0x000f66000c1e9500 */
[----:B------:R-:W-:Y:S01]  /*44d0*/  IADD3.X R19, PT, PT, R21, R6, RZ, P0, !PT ;  /* 0x0000000615137210 */ /* 0x000fe200007fe4ff */
[----:B------:R-:W5:Y:S01]  /*44e0*/  LDG.E.U16.CONSTANT R20, desc[UR10][R20.64] ;  /* 0x0000000a14147981 */ /* 0x000f62000c1e9500 */
[----:B0-----:R-:W-:-:S03]  /*44f0*/  IADD3 R14, P0, PT, R18, R3, RZ ;  /* 0x00000003120e7210 */ /* 0x001fc60007f1e0ff */
[----:B------:R-:W5:Y:S02]  /*4500*/  LDG.E.U16.CONSTANT R18, desc[UR10][R18.64] ;  /* 0x0000000a12127981 */ /* 0x000f64000c1e9500 */
[----:B------:R-:W-:-:S05]  /*4510*/  IMAD.X R15, R19, 0x1, R6, P0 ;  /* 0x00000001130f7824 */ /* 0x000fca00000e0606 */
[----:B------:R-:W5:Y:S01]  /*4520*/  LDG.E.U16.CONSTANT R14, desc[UR10][R14.64] ;  /* 0x0000000a0e0e7981 */ /* 0x000f62000c1e9500 */
[----:B------:R-:W-:-:S04]  /*4530*/  IADD3 R10, P0, PT, R10, 0x10, RZ ;  /* 0x000000100a0a7810 */ /* 0x000fc80007f1e0ff */
[----:B------:R-:W-:Y:S02]  /*4540*/  IADD3.X R9, PT, PT, RZ, R9, RZ, P0, !PT ;  /* 0x00000009ff097210 */ /* 0x000fe400007fe4ff */
[----:B------:R-:W-:-:S04]  /*4550*/  ISETP.NE.U32.AND P0, PT, R10, UR18, PT ;  /* 0x000000120a007c0c */ /* 0x000fc8000bf05070 */
[----:B------:R-:W-:Y:S01]  /*4560*/  ISETP.NE.AND.EX P0, PT, R9, UR19, PT, P0 ;  /* 0x0000001309007c0c */ /* 0x000fe2000bf05300 */
[----:B--2---:R-:W-:-:S05]  /*4570*/  HADD2.F32 R28, -RZ, R28.H0_H0 ;  /* 0x2000001cff1c7230 */ /* 0x004fca0000004100 */
[----:B------:R-:W-:Y:S01]  /*4580*/  FADD R27, R28, R27 ;  /* 0x0000001b1c1b7221 */ /* 0x000fe20000000000 */
[----:B---3--:R-:W-:Y:S02]  /*4590*/  HADD2.F32 R8, -RZ, R8.H0_H0 ;  /* 0x20000008ff087230 */ /* 0x008fe40000004100 */
        /* <DEDUP_REMOVED lines=29> */
[----:B------:R-:W-:Y:S06]  /*4770*/  @P0 BRA `(.L_x_62) ;  /* 0xfffffff8008c0947 */ /* 0x000fec000383ffff */
[----:B------:R-:W-:Y:S02]  /*4780*/  MOV R4, UR18 ;  /* 0x0000001200047c02 */ /* 0x000fe40008000f00 */
[----:B------:R-:W-:-:S07]  /*4790*/  MOV R3, UR19 ;  /* 0x0000001300037c02 */ /* 0x000fce0008000f00 */
.L_x_61:
[----:B------:R-:W-:-:S04]  /*47a0*/  UISETP.NE.U32.AND UP3, UPT, UR6, URZ, UPT ;  /* 0x000000ff0600728c */ /* 0x000fc8000bf65070 */
[----:B------:R-:W-:-:S09]  /*47b0*/  UISETP.NE.AND.EX UP3, UPT, URZ, URZ, UPT, UP3 ;  /* 0x000000ffff00728c */ /* 0x000fd2000bf65330 */
[----:B------:R-:W-:Y:S05]  /*47c0*/  BRA.U !UP3, `(.L_x_60) ;  /* 0x000000090b007547 */ /* 0x000fea000b800000 */
[----:B------:R-:W-:-:S04]  /*47d0*/  UISETP.NE.U32.AND UP3, UPT, UR15, URZ, UPT ;  /* 0x000000ff0f00728c */ /* 0x000fc8000bf65070 */
[----:B------:R-:W-:Y:S01]  /*47e0*/  UISETP.NE.AND.EX UP3, UPT, URZ, URZ, UPT, UP3 ;  /* 0x000000ffff00728c */ /* 0x000fe2000bf65330 */
[----:B------:R-:W-:Y:S10]  /*47f0*/  BRA.U !UP2, `(.L_x_63) ;  /* 0x000000010ad87547 */ /* 0x000ff4000b800000 */
[----:B------:R-:W3:Y:S01]  /*4800*/  LDCU UR4, c[0x0][0x398] ;  /* 0x00007300ff0477ac */ /* 0x000ee20008000800 */
[----:B0-2---:R-:W-:Y:S02]  /*4810*/  IADD3 R9, P0, PT, R4, UR12, RZ ;  /* 0x0000000c04097c10 */ /* 0x005fe4000ff1e0ff */
[----:B------:R-:W-:Y:S01]  /*4820*/  MOV R7, R5 ;  /* 0x0000000500077202 */ /* 0x000fe20000000f00 */
[----:B------:R-:W0:Y:S01]  /*4830*/  LDCU.64 UR16, c[0x0][0x380] ;  /* 0x00007000ff1077ac */ /* 0x000e220008000a00 */
[----:B------:R-:W-:-:S05]  /*4840*/  IADD3.X R6, PT, PT, R3, UR13, RZ, P0, !PT ;  /* 0x0000000d03067c10 */ /* 0x000fca00087fe4ff */
[----:B---3--:R-:W-:Y:S01]  /*4850*/  IMAD R8, R6, UR4, RZ ;  /* 0x0000000406087c24 */ /* 0x008fe2000f8e02ff */
[----:B------:R-:W-:Y:S01]  /*4860*/  MOV R6, R2 ;  /* 0x0000000200067202 */ /* 0x000fe20000000f00 */
[----:B------:R-:W-:-:S04]  /*4870*/  USHF.L.U32 UR5, UR4, 0x1, URZ ;  /* 0x0000000104057899 */ /* 0x000fc800080006ff */
[----:B------:R-:W-:Y:S01]  /*4880*/  IMAD.WIDE.U32 R6, R9, UR4, R6 ;  /* 0x0000000409067c25 */ /* 0x000fe2000f8e0006 */
[----:B------:R-:W-:-:S03]  /*4890*/  USHF.L.U64.HI UR4, UR4, 0x1, UR9 ;  /* 0x0000000104047899 */ /* 0x000fc60008010209 */
[----:B------:R-:W-:Y:S01]  /*48a0*/  IMAD R9, R9, UR9, R8 ;  /* 0x0000000909097c24 */ /* 0x000fe2000f8e0208 */
[----:B0-----:R-:W-:-:S04]  /*48b0*/  LEA R12, P0, R6, UR16, 0x1 ;  /* 0x00000010060c7c11 */ /* 0x001fc8000f8008ff */
        /* <DEDUP_REMOVED lines=42> */
.L_x_63:
        /* <DEDUP_REMOVED lines=38> */
.L_x_64:
[----:B------:R-:W-:Y:S05]  /*4dc0*/  BRA.U !UP3, `(.L_x_60) ;  /* 0x000000010b807547 */ /* 0x000fea000b800000 */
[----:B------:R-:W3:Y:S01]  /*4dd0*/  LDCU UR4, c[0x0][0x398] ;  /* 0x00007300ff0477ac */ /* 0x000ee20008000800 */
[----:B--2---:R-:W-:Y:S01]  /*4de0*/  IADD3 R7, P0, PT, R4, UR12, RZ ;  /* 0x0000000c04077c10 */ /* 0x004fe2000ff1e0ff */
[----:B------:R-:W2:Y:S03]  /*4df0*/  LDCU.64 UR16, c[0x0][0x380] ;  /* 0x00007000ff1077ac */ /* 0x000ea60008000a00 */
[----:B------:R-:W-:-:S05]  /*4e00*/  IADD3.X R3, PT, PT, R3, UR13, RZ, P0, !PT ;  /* 0x0000000d03037c10 */ /* 0x000fca00087fe4ff */
[----:B---3--:R-:W-:Y:S01]  /*4e10*/  IMAD R6, R3, UR4, RZ ;  /* 0x0000000403067c24 */ /* 0x008fe2000f8e02ff */
[----:B------:R-:W-:-:S03]  /*4e20*/  MOV R3, R5 ;  /* 0x0000000500037202 */ /* 0x000fc60000000f00 */
[----:B------:R-:W-:-:S04]  /*4e30*/  IMAD.WIDE.U32 R4, R7, UR4, R2 ;  /* 0x0000000407047c25 */ /* 0x000fc8000f8e0002 */
[----:B------:R-:W-:Y:S01]  /*4e40*/  IMAD R3, R7, UR9, R6 ;  /* 0x0000000907037c24 */ /* 0x000fe2000f8e0206 */
[----:B--2---:R-:W-:-:S04]  /*4e50*/  LEA R6, P0, R4, UR16, 0x1 ;  /* 0x0000001004067c11 */ /* 0x004fc8000f8008ff */
[----:B------:R-:W-:-:S04]  /*4e60*/  IADD3 R3, PT, PT, R5, R3, RZ ;  /* 0x0000000305037210 */ /* 0x000fc80007ffe0ff */
[----:B------:R-:W-:-:S05]  /*4e70*/  LEA.HI.X R7, R4, UR17, R3, 0x1, P0 ;  /* 0x0000001104077c11 */ /* 0x000fca00080f0c03 */
[----:B------:R-:W2:Y:S01]  /*4e80*/  LDG.E.U16.CONSTANT R3, desc[UR10][R6.64] ;  /* 0x0000000a06037981 */ /* 0x000ea2000c1e9500 */
[----:B------:R-:W-:-:S04]  /*4e90*/  UISETP.NE.U32.AND UP3, UPT, UR20, 0x1, UPT ;  /* 0x000000011400788c */ /* 0x000fc8000bf65070 */
[----:B------:R-:W-:Y:S01]  /*4ea0*/  UISETP.NE.AND.EX UP3, UPT, URZ, URZ, UPT, UP3 ;  /* 0x000000ffff00728c */ /* 0x000fe2000bf65330 */
[----:B--2---:R-:W-:-:S05]  /*4eb0*/  HADD2.F32 R4, -RZ, R3.H0_H0 ;  /* 0x20000003ff047230 */ /* 0x004fca0000004100 */
[----:B------:R-:W-:-:S03]  /*4ec0*/  FADD R27, R27, R4 ;  /* 0x000000041b1b7221 */ /* 0x000fc60000000000 */
[----:B------:R-:W-:Y:S05]  /*4ed0*/  BRA.U !UP3, `(.L_x_60) ;  /* 0x000000010b3c7547 */ /* 0x000fea000b800000 */
[----:B------:R-:W-:Y:S02]  /*4ee0*/  UISETP.NE.U32.AND UP3, UPT, UR20, 0x2, UPT ;  /* 0x000000021400788c */ /* 0x000fe4000bf65070 */
[----:B------:R-:W-:Y:S02]  /*4ef0*/  USHF.L.U32 UR5, UR4, 0x1, URZ ;  /* 0x0000000104057899 */ /* 0x000fe400080006ff */
[----:B------:R-:W-:Y:S02]  /*4f00*/  UISETP.NE.AND.EX UP3, UPT, URZ, URZ, UPT, UP3 ;  /* 0x000000ffff00728c */ /* 0x000fe4000bf65330 */
[----:B------:R-:W-:Y:S02]  /*4f10*/  USHF.L.U64.HI UR4, UR4, 0x1, UR9 ;  /* 0x0000000104047899 */ /* 0x000fe40008010209 */
[----:B------:R-:W-:Y:S02]  /*4f20*/  IADD3 R4, P0, PT, R6, UR5, RZ ;  /* 0x0000000506047c10 */ /* 0x000fe4000ff1e0ff */
[----:B------:R-:W-:-:S02]  /*4f30*/  PLOP3.LUT P1, PT, PT, PT, UP3, 0x80, 0x8 ;  /* 0x000000000008781c */ /* 0x000fc40003f2f038 */
[----:B------:R-:W-:-:S11]  /*4f40*/  IADD3.X R5, PT, PT, R7, UR4, RZ, P0, !PT ;  /* 0x0000000407057c10 */ /* 0x000fd600087fe4ff */
[----:B------:R-:W-:Y:S02]  /*4f50*/  @P1 IADD3 R6, P0, PT, R4, UR5, RZ ;  /* 0x0000000504061c10 */ /* 0x000fe4000ff1e0ff */
[----:B------:R-:W2:Y:S02]  /*4f60*/  LDG.E.U16.CONSTANT R4, desc[UR10][R4.64] ;  /* 0x0000000a04047981 */ /* 0x000ea4000c1e9500 */
[----:B------:R-:W-:-:S05]  /*4f70*/  @P1 IADD3.X R7, PT, PT, R5, UR4, RZ, P0, !PT ;  /* 0x0000000405071c10 */ /* 0x000fca00087fe4ff */
[----:B------:R-:W0:Y:S01]  /*4f80*/  @P1 LDG.E.U16.CONSTANT R6, desc[UR10][R6.64] ;  /* 0x0000000a06061981 */ /* 0x000e22000c1e9500 */
[----:B--2---:R-:W-:-:S05]  /*4f90*/  HADD2.F32 R8, -RZ, R4.H0_H0 ;  /* 0x20000004ff087230 */ /* 0x004fca0000004100 */
[----:B------:R-:W-:Y:S01]  /*4fa0*/  FADD R27, R27, R8 ;  /* 0x000000081b1b7221 */ /* 0x000fe20000000000 */
[----:B0-----:R-:W-:-:S05]  /*4fb0*/  @P1 HADD2.F32 R10, -RZ, R6.H0_H0 ;  /* 0x20000006ff0a1230 */ /* 0x001fca0000004100 */
[----:B------:R-:W-:-:S07]  /*4fc0*/  @P1 FADD R27, R27, R10 ;  /* 0x0000000a1b1b1221 */ /* 0x000fce0000000000 */
.L_x_60:
[----:B------:R-:W3:Y:S01]  /*4fd0*/  LDC.64 R4, c[0x0][0x390] ;  /* 0x0000e400ff047b82 */ /* 0x000ee20000000a00 */
[----:B------:R-:W4:Y:S01]  /*4fe0*/  LDCU UR4, c[0x0][0x398] ;  /* 0x00007300ff0477ac */ /* 0x000f220008000800 */
[----:B------:R-:W-:Y:S01]  /*4ff0*/  F2FP.F16.F32.PACK_AB R27, RZ, R27 ;  /* 0x0000001bff1b723e */ /* 0x000fe200000000ff */
[----:B----4-:R-:W-:Y:S02]  /*5000*/  IMAD R3, R0, UR4, R2 ;  /* 0x0000000400037c24 */ /* 0x010fe4000f8e0202 */
[----:B------:R-:W-:Y:S02]  /*5010*/  VIADD R2, R2, UR8 ;  /* 0x0000000802027c36 */ /* 0x000fe40008000000 */
[----:B---3--:R-:W-:-:S03]  /*5020*/  IMAD.WIDE R4, R3, 0x2, R4 ;  /* 0x0000000203047825 */ /* 0x008fc600078e0204 */
[----:B------:R-:W-:Y:S02]  /*5030*/  ISETP.GE.AND P0, PT, R2, UR4, PT ;  /* 0x0000000402007c0c */ /* 0x000fe4000bf06270 */
[----:B------:R3:W-:Y:S11]  /*5040*/  STG.E.U16 desc[UR10][R4.64], R27 ;  /* 0x0000001b04007986 */ /* 0x0007f6000c10150a */
[----:B------:R-:W-:Y:S05]  /*5050*/  @!P0 BRA `(.L_x_65) ;  /* 0xfffffff000148947 */ /* 0x000fea000383ffff */
[----:B-1----:R-:W-:Y:S05]  /*5060*/  BSYNC.RECONVERGENT B0 ;  /* 0x0000000000007941 */ /* 0x002fea0003800200 */
.L_x_59:
[----:B------:R-:W-:Y:S05]  /*5070*/  EXIT ;  /* 0x000000000000794d */ /* 0x000fea0003800000 */
        .weak           $__internal_1_$__cuda_sm20_rcp_rn_f32_slowpath
        .type           $__internal_1_$__cuda_sm20_rcp_rn_f32_slowpath,@function
        .size           $__internal_1_$__cuda_sm20_rcp_rn_f32_slowpath,($__internal_2_$__cuda_sm3x_div_rn_noftz_f32_slowpath - $__internal_1_$__cuda_sm20_rcp_rn_f32_slowpath)
$__internal_1_$__cuda_sm20_rcp_rn_f32_slowpath:
[----:B------:R-:W-:-:S04]  /*5080*/  SHF.L.U32 R7, R6, 0x1, RZ ;  /* 0x0000000106077819 */ /* 0x000fc800000006ff */
[----:B------:R-:W-:-:S04]  /*5090*/  SHF.R.U32.HI R7, RZ, 0x18, R7 ;  /* 0x00000018ff077819 */ /* 0x000fc80000011607 */
[----:B------:R-:W-:-:S13]  /*50a0*/  ISETP.NE.U32.AND P0, PT, R7, RZ, PT ;  /* 0x000000ff0700720c */ /* 0x000fda0003f05070 */
[----:B------:R-:W-:Y:S05]  /*50b0*/  @P0 BRA `(.L_x_66) ;  /* 0x00000000002c0947 */ /* 0x000fea0003800000 */
[----:B------:R-:W-:-:S04]  /*50c0*/  SHF.L.U32 R7, R6, 0x1, RZ ;  /* 0x0000000106077819 */ /* 0x000fc800000006ff */
[----:B------:R-:W-:-:S13]  /*50d0*/  ISETP.NE.AND P0, PT, R7, RZ, PT ;  /* 0x000000ff0700720c */ /* 0x000fda0003f05270 */
[----:B------:R2:W3:Y:S01]  /*50e0*/  @!P0 MUFU.RCP R7, R6 ;  /* 0x0000000600078308 */ /* 0x0004e20000001000 */
[----:B------:R-:W-:Y:S05]  /*50f0*/  @!P0 BRA `(.L_x_67) ;  /* 0x0000000000a48947 */ /* 0x000fea0003800000 */
[----:B------:R-:W-:-:S04]  /*5100*/  FFMA R9, R6, 1.84467440737095516160e+19, RZ ;  /* 0x5f80000006097823 */ /* 0x000fc800000000ff */
[----:B--2---:R-:W3:Y:S02]  /*5110*/  MUFU.RCP R6, R9 ;  /* 0x0000000900067308 */ /* 0x004ee40000001000 */
[----:B---3--:R-:W-:-:S04]  /*5120*/  FFMA R7, R9, R6, -1 ;  /* 0xbf80000009077423 */ /* 0x008fc80000000006 */
[----:B------:R-:W-:-:S04]  /*5130*/  FADD.FTZ R7, -R7, -RZ ;  /* 0x800000ff07077221 */ /* 0x000fc80000010100 */
[----:B------:R-:W-:-:S04]  /*5140*/  FFMA R6, R6, R7, R6 ;  /* 0x0000000706067223 */ /* 0x000fc80000000006 */
[----:B------:R-:W-:Y:S01]  /*5150*/  FFMA R7, R6, 1.84467440737095516160e+19, RZ ;  /* 0x5f80000006077823 */ /* 0x000fe200000000ff */
[----:B------:R-:W-:Y:S06]  /*5160*/  BRA `(.L_x_67) ;  /* 0x0000000000887947 */ /* 0x000fec0003800000 */
.L_x_66:
[----:B------:R-:W-:-:S04]  /*5170*/  IADD3 R9, PT, PT, R7, -0xfd, RZ ;  /* 0xffffff0307097810 */ /* 0x000fc80007ffe0ff */
[----:B------:R-:W-:-:S13]  /*5180*/  ISETP.GT.U32.AND P0, PT, R9, 0x1, PT ;  /* 0x000000010900780c */ /* 0x000fda0003f04070 */
[----:B------:R-:W-:Y:S05]  /*5190*/  @P0 BRA `(.L_x_68) ;  /* 0x0000000000780947 */ /* 0x000fea0003800000 */
[----:B------:R-:W-:Y:S01]  /*51a0*/  LOP3.LUT R11, R6, 0x7fffff, RZ, 0xc0, !PT ;  /* 0x007fffff060b7812 */ /* 0x000fe200078ec0ff */
[----:B------:R-:W-:Y:S02]  /*51b0*/  HFMA2 R16, -RZ, RZ, 0, 1.78813934326171875e-07 ;  /* 0x00000003ff107431 */ /* 0x000fe400000001ff */
[----:B------:R-:W-:Y:S01]  /*51c0*/  VIADD R7, R7, 0xffffff04 ;  /* 0xffffff0407077836 */ /* 0x000fe20000000000 */
[----:B------:R-:W-:-:S04]  /*51d0*/  LOP3.LUT R11, R11, 0x3f800000, RZ, 0xfc, !PT ;  /* 0x3f8000000b0b7812 */ /* 0x000fc800078efcff */
[----:B------:R-:W0:Y:S01]  /*51e0*/  MUFU.RCP R12, R11 ;  /* 0x0000000b000c7308 */ /* 0x000e220000001000 */
[----:B------:R-:W-:Y:S01]  /*51f0*/  SHF.L.U32 R15, R16, R9, RZ ;  /* 0x00000009100f7219 */ /* 0x000fe200000006ff */
[----:B0-----:R-:W-:-:S04]  /*5200*/  FFMA R13, R11, R12, -1 ;  /* 0xbf8000000b0d7423 */ /* 0x001fc8000000000c */
[----:B------:R-:W-:-:S04]  /*5210*/  FADD.FTZ R13, -R13, -RZ ;  /* 0x800000ff0d0d7221 */ /* 0x000fc80000010100 */
[CCC-:B------:R-:W-:Y:S01]  /*5220*/  FFMA.RM R14, R12.reuse, R13.reuse, R12.reuse ;  /* 0x0000000d0c0e7223 */ /* 0x1c0fe2000000400c */
[----:B------:R-:W-:-:S04]  /*5230*/  FFMA.RP R13, R12, R13, R12 ;  /* 0x0000000d0c0d7223 */ /* 0x000fc8000000800c */
[C---:B------:R-:W-:Y:S02]  /*5240*/  LOP3.LUT R12, R14.reuse, 0x7fffff, RZ, 0xc0, !PT ;  /* 0x007fffff0e0c7812 */ /* 0x040fe400078ec0ff */
[----:B------:R-:W-:Y:S02]  /*5250*/  FSETP.NEU.FTZ.AND P0, PT, R14, R13, PT ;  /* 0x0000000d0e00720b */ /* 0x000fe40003f1d000 */
[----:B------:R-:W-:Y:S02]  /*5260*/  LOP3.LUT R12, R12, 0x800000, RZ, 0xfc, !PT ;  /* 0x008000000c0c7812 */ /* 0x000fe400078efcff */
[----:B------:R-:W-:Y:S02]  /*5270*/  SEL R13, RZ, 0xffffffff, !P0 ;  /* 0xffffffffff0d7807 */ /* 0x000fe40004000000 */
[----:B------:R-:W-:Y:S02]  /*5280*/  LOP3.LUT R14, R15, R12, RZ, 0xc0, !PT ;  /* 0x0000000c0f0e7212 */ /* 0x000fe400078ec0ff */
[----:B------:R-:W-:-:S02]  /*5290*/  IADD3 R13, PT, PT, -R13, RZ, RZ ;  /* 0x000000ff0d0d7210 */ /* 0x000fc40007ffe1ff */
[-C--:B------:R-:W-:Y:S02]  /*52a0*/  SHF.R.U32.HI R14, RZ, R9.reuse, R14 ;  /* 0x00000009ff0e7219 */ /* 0x080fe4000001160e */
[--C-:B------:R-:W-:Y:S02]  /*52b0*/  LOP3.LUT P1, RZ, R13, R9, R12.reuse, 0xf8, !PT ;  /* 0x000000090dff7212 */ /* 0x100fe4000782f80c */
[C---:B------:R-:W-:Y:S02]  /*52c0*/  LOP3.LUT P0, RZ, R14.reuse, 0x1, RZ, 0xc0, !PT ;  /* 0x000000010eff7812 */ /* 0x040fe4000780c0ff */
[----:B------:R-:W-:Y:S02]  /*52d0*/  LOP3.LUT P2, RZ, R14, 0x2, RZ, 0xc0, !PT ;  /* 0x000000020eff7812 */ /* 0x000fe4000784c0ff */
[----:B------:R-:W-:Y:S02]  /*52e0*/  SHF.R.U32.HI R7, RZ, R7, R12 ;  /* 0x00000007ff077219 */ /* 0x000fe4000001160c */
[----:B------:R-:W-:-:S02]  /*52f0*/  PLOP3.LUT P0, PT, P0, P1, P2, 0xe0, 0x0 ;  /* 0x000000000000781c */ /* 0x000fc40000703c20 */
[----:B------:R-:W-:Y:S02]  /*5300*/  LOP3.LUT P1, RZ, R6, 0x7fffff, RZ, 0xc0, !PT ;  /* 0x007fffff06ff7812 */ /* 0x000fe4000782c0ff */
[----:B------:R-:W-:-:S04]  /*5310*/  SEL R9, RZ, 0x1, !P0 ;  /* 0x00000001ff097807 */ /* 0x000fc80004000000 */
[----:B------:R-:W-:-:S04]  /*5320*/  IADD3 R9, PT, PT, -R9, RZ, RZ ;  /* 0x000000ff09097210 */ /* 0x000fc80007ffe1ff */
[----:B------:R-:W-:-:S13]  /*5330*/  ISETP.GE.AND P0, PT, R9, RZ, PT ;  /* 0x000000ff0900720c */ /* 0x000fda0003f06270 */
[----:B------:R-:W-:-:S04]  /*5340*/  @!P0 IADD3 R7, PT, PT, R7, 0x1, RZ ;  /* 0x0000000107078810 */ /* 0x000fc80007ffe0ff */
[----:B------:R-:W-:-:S04]  /*5350*/  @!P1 SHF.L.U32 R7, R7, 0x1, RZ ;  /* 0x0000000107079819 */ /* 0x000fc800000006ff */
[----:B------:R-:W-:Y:S01]  /*5360*/  LOP3.LUT R7, R7, 0x80000000, R6, 0xf8, !PT ;  /* 0x8000000007077812 */ /* 0x000fe200078ef806 */
[----:B------:R-:W-:Y:S06]  /*5370*/  BRA `(.L_x_67) ;  /* 0x0000000000047947 */ /* 0x000fec0003800000 */
.L_x_68:
[----:B------:R0:W1:Y:S02]  /*5380*/  MUFU.RCP R7, R6 ;  /* 0x0000000600077308 */ /* 0x0000640000001000 */
.L_x_67:
[----:B------:R-:W-:-:S04]  /*5390*/  MOV R11, 0x0 ;  /* 0x00000000000b7802 */ /* 0x000fc80000000f00 */
[----:B0123--:R-:W-:Y:S05]  /*53a0*/  RET.REL.NODEC R10 `(_Z24embedding_pooling_kernelI6__halfLi4EEvPKT_PKlPS1_iii) ;  /* 0xffffffac0a147950 */ /* 0x00ffea0003c3ffff */
        .weak           $__internal_2_$__cuda_sm3x_div_rn_noftz_f32_slowpath
        .type           $__internal_2_$__cuda_sm3x_div_rn_noftz_f32_slowpath,@function
        .size           $__internal_2_$__cuda_sm3x_div_rn_noftz_f32_slowpath,(.L_x_162 - $__internal_2_$__cuda_sm3x_div_rn_noftz_f32_slowpath)
$__internal_2_$__cuda_sm3x_div_rn_noftz_f32_slowpath:
[----:B------:R-:W-:Y:S01]  /*53b0*/  SHF.R.U32.HI R5, RZ, 0x17, R7 ;  /* 0x00000017ff057819 */ /* 0x000fe20000011607 */
[----:B------:R-:W-:Y:S01]  /*53c0*/  BSSY.RECONVERGENT B2, `(.L_x_69) ;  /* 0x0000063000027945 */ /* 0x000fe20003800200 */
[----:B------:R-:W-:Y:S02]  /*53d0*/  SHF.R.U32.HI R3, RZ, 0x17, R6 ;  /* 0x00000017ff037819 */ /* 0x000fe40000011606 */
[----:B------:R-:W-:Y:S02]  /*53e0*/  LOP3.LUT R5, R5, 0xff, RZ, 0xc0, !PT ;  /* 0x000000ff05057812 */ /* 0x000fe400078ec0ff */
[----:B------:R-:W-:Y:S02]  /*53f0*/  LOP3.LUT R11, R3, 0xff, RZ, 0xc0, !PT ;  /* 0x000000ff030b7812 */ /* 0x000fe400078ec0ff */
[----:B------:R-:W-:Y:S02]  /*5400*/  IADD3 R9, PT, PT, R5, -0x1, RZ ;  /* 0xffffffff05097810 */ /* 0x000fe40007ffe0ff */
[----:B------:R-:W-:-:S02]  /*5410*/  IADD3 R10, PT, PT, R11, -0x1, RZ ;  /* 0xffffffff0b0a7810 */ /* 0x000fc40007ffe0ff */
[----:B------:R-:W-:-:S04]  /*5420*/  ISETP.GT.U32.AND P0, PT, R9, 0xfd, PT ;  /* 0x000000fd0900780c */ /* 0x000fc80003f04070 */
[----:B------:R-:W-:-:S13]  /*5430*/  ISETP.GT.U32.OR P0, PT, R10, 0xfd, P0 ;  /* 0x000000fd0a00780c */ /* 0x000fda0000704470 */
[----:B------:R-:W-:Y:S01]  /*5440*/  @!P0 MOV R8, RZ ;  /* 0x000000ff00088202 */ /* 0x000fe20000000f00 */
[----:B------:R-:W-:Y:S06]  /*5450*/  @!P0 BRA `(.L_x_70) ;  /* 0x0000000000608947 */ /* 0x000fec0003800000 */
[----:B------:R-:W-:Y:S01]  /*5460*/  FSETP.GTU.FTZ.AND P0, PT, |R6|, +INF , PT ;  /* 0x7f8000000600780b */ /* 0x000fe20003f1c200 */
[----:B------:R-:W-:Y:S01]  /*5470*/  IMAD.MOV.U32 R3, RZ, RZ, R7 ;  /* 0x000000ffff037224 */ /* 0x000fe200078e0007 */
        /* <DEDUP_REMOVED lines=17> */
[----:B------:R-:W-:Y:S01]  /*5590*/  @P0 MOV R8, RZ ;  /* 0x000000ff00080202 */ /* 0x000fe20000000f00 */
[----:B------:R-:W-:Y:S01]  /*55a0*/  @!P0 FFMA R6, R6, 1.84467440737095516160e+19, RZ ;  /* 0x5f80000006068823 */ /* 0x000fe200000000ff */
[----:B------:R-:W-:Y:S01]  /*55b0*/  @!P0 MOV R8, 0xffffffc0 ;  /* 0xffffffc000088802 */ /* 0x000fe20000000f00 */
[----:B------:R-:W-:-:S03]  /*55c0*/  @!P1 FFMA R7, R3, 1.84467440737095516160e+19, RZ ;  /* 0x5f80000003079823 */ /* 0x000fc600000000ff */
[----:B------:R-:W-:-:S07]  /*55d0*/  @!P1 IADD3 R8, PT, PT, R8, 0x40, RZ ;  /* 0x0000004008089810 */ /* 0x000fce0007ffe0ff */
.L_x_70:
[----:B------:R-:W-:Y:S01]  /*55e0*/  LEA R10, R5, 0xc0800000, 0x17 ;  /* 0xc0800000050a7811 */ /* 0x000fe200078eb8ff */
[----:B------:R-:W-:Y:S03]  /*55f0*/  BSSY.RECONVERGENT B3, `(.L_x_75) ;  /* 0x0000036000037945 */ /* 0x000fe60003800200 */
[----:B------:R-:W-:Y:S02]  /*5600*/  IADD3 R10, PT, PT, -R10, R7, RZ ;  /* 0x000000070a0a7210 */ /* 0x000fe40007ffe1ff */
[----:B------:R-:W-:Y:S02]  /*5610*/  IADD3 R7, PT, PT, R11, -0x7f, RZ ;  /* 0xffffff810b077810 */ /* 0x000fe40007ffe0ff */
[----:B------:R-:W0:Y:S01]  /*5620*/  MUFU.RCP R9, R10 ;  /* 0x0000000a00097308 */ /* 0x000e220000001000 */
[----:B------:R-:W-:Y:S02]  /*5630*/  FADD.FTZ R12, -R10, -RZ ;  /* 0x800000ff0a0c7221 */ /* 0x000fe40000010100 */
[C---:B------:R-:W-:Y:S01]  /*5640*/  IMAD R3, R7.reuse, -0x800000, R6 ;  /* 0xff80000007037824 */ /* 0x040fe200078e0206 */
[----:B------:R-:W-:-:S04]  /*5650*/  IADD3 R7, PT, PT, R7, 0x7f, -R5 ;  /* 0x0000007f07077810 */ /* 0x000fc80007ffe805 */
[----:B------:R-:W-:Y:S01]  /*5660*/  IADD3 R8, PT, PT, R7, R8, RZ ;  /* 0x0000000807087210 */ /* 0x000fe20007ffe0ff */
[----:B0-----:R-:W-:-:S04]  /*5670*/  FFMA R14, R9, R12, 1 ;  /* 0x3f800000090e7423 */ /* 0x001fc8000000000c */
[----:B------:R-:W-:-:S04]  /*5680*/  FFMA R11, R9, R14, R9 ;  /* 0x0000000e090b7223 */ /* 0x000fc80000000009 */
[----:B------:R-:W-:-:S04]  /*5690*/  FFMA R6, R3, R11, RZ ;  /* 0x0000000b03067223 */ /* 0x000fc800000000ff */
[----:B------:R-:W-:-:S04]  /*56a0*/  FFMA R9, R12, R6, R3 ;  /* 0x000000060c097223 */ /* 0x000fc80000000003 */
[----:B------:R-:W-:-:S04]  /*56b0*/  FFMA R6, R11, R9, R6 ;  /* 0x000000090b067223 */ /* 0x000fc80000000006 */
[----:B------:R-:W-:-:S04]  /*56c0*/  FFMA R9, R12, R6, R3 ;  /* 0x000000060c097223 */ /* 0x000fc80000000003 */
        /* <DEDUP_REMOVED lines=14> */
[-CC-:B------:R-:W-:Y:S01]  /*57b0*/  FFMA.RZ R5, R11, R9.reuse, R6.reuse ;  /* 0x000000090b057223 */ /* 0x180fe2000000c006 */
[C---:B------:R-:W-:Y:S02]  /*57c0*/  IADD3 R8, PT, PT, R10.reuse, 0x20, RZ ;  /* 0x000000200a087810 */ /* 0x040fe40007ffe0ff */
[C---:B------:R-:W-:Y:S02]  /*57d0*/  ISETP.NE.AND P2, PT, R10.reuse, RZ, PT ;  /* 0x000000ff0a00720c */ /* 0x040fe40003f45270 */
[----:B------:R-:W-:Y:S01]  /*57e0*/  LOP3.LUT R7, R5, 0x7fffff, RZ, 0xc0, !PT ;  /* 0x007fffff05077812 */ /* 0x000fe200078ec0ff */
[CCC-:B------:R-:W-:Y:S01]  /*57f0*/  FFMA.RP R5, R11.reuse, R9.reuse, R6.reuse ;  /* 0x000000090b057223 */ /* 0x1c0fe20000008006 */
[----:B------:R-:W-:Y:S01]  /*5800*/  FFMA.RM R6, R11, R9, R6 ;  /* 0x000000090b067223 */ /* 0x000fe20000004006 */
[----:B------:R-:W-:Y:S02]  /*5810*/  ISETP.NE.AND P1, PT, R10, RZ, PT ;  /* 0x000000ff0a00720c */ /* 0x000fe40003f25270 */
[----:B------:R-:W-:-:S02]  /*5820*/  LOP3.LUT R7, R7, 0x800000, RZ, 0xfc, !PT ;  /* 0x0080000007077812 */ /* 0x000fc400078efcff */
[----:B------:R-:W-:Y:S02]  /*5830*/  IADD3 R9, PT, PT, -R10, RZ, RZ ;  /* 0x000000ff0a097210 */ /* 0x000fe40007ffe1ff */
[----:B------:R-:W-:Y:S02]  /*5840*/  SHF.L.U32 R8, R7, R8, RZ ;  /* 0x0000000807087219 */ /* 0x000fe400000006ff */
[----:B------:R-:W-:Y:S02]  /*5850*/  FSETP.NEU.FTZ.AND P0, PT, R5, R6, PT ;  /* 0x000000060500720b */ /* 0x000fe40003f1d000 */
[----:B------:R-:W-:Y:S02]  /*5860*/  SEL R6, R9, RZ, P2 ;  /* 0x000000ff09067207 */ /* 0x000fe40001000000 */
[----:B------:R-:W-:Y:S02]  /*5870*/  ISETP.NE.AND P1, PT, R8, RZ, P1 ;  /* 0x000000ff0800720c */ /* 0x000fe40000f25270 */
[----:B------:R-:W-:-:S02]  /*5880*/  SHF.R.U32.HI R6, RZ, R6, R7 ;  /* 0x00000006ff067219 */ /* 0x000fc40000011607 */
[----:B------:R-:W-:Y:S02]  /*5890*/  PLOP3.LUT P0, PT, P0, P1, PT, 0xf8, 0x8f ;  /* 0x00000000008f781c */ /* 0x000fe40000703f70 */
[----:B------:R-:W-:Y:S02]  /*58a0*/  SHF.R.U32.HI R8, RZ, 0x1, R6 ;  /* 0x00000001ff087819 */ /* 0x000fe40000011606 */
[----:B------:R-:W-:-:S04]  /*58b0*/  SEL R5, RZ, 0x1, !P0 ;  /* 0x00000001ff057807 */ /* 0x000fc80004000000 */
[----:B------:R-:W-:-:S04]  /*58c0*/  LOP3.LUT R5, R5, 0x1, R8, 0xf8, !PT ;  /* 0x0000000105057812 */ /* 0x000fc800078ef808 */
[----:B------:R-:W-:-:S04]  /*58d0*/  LOP3.LUT R5, R5, R6, RZ, 0xc0, !PT ;  /* 0x0000000605057212 */ /* 0x000fc800078ec0ff */
[----:B------:R-:W-:-:S04]  /*58e0*/  IADD3 R8, PT, PT, R8, R5, RZ ;  /* 0x0000000508087210 */ /* 0x000fc80007ffe0ff */
[----:B------:R-:W-:Y:S01]  /*58f0*/  LOP3.LUT R3, R8, R3, RZ, 0xfc, !PT ;  /* 0x0000000308037212 */ /* 0x000fe200078efcff */
[----:B------:R-:W-:Y:S06]  /*5900*/  BRA `(.L_x_78) ;  /* 0x0000000000107947 */ /* 0x000fec0003800000 */
.L_x_77:
[----:B------:R-:W-:-:S04]  /*5910*/  LOP3.LUT R3, R3, 0x80000000, RZ, 0xc0, !PT ;  /* 0x8000000003037812 */ /* 0x000fc800078ec0ff */
[----:B------:R-:W-:Y:S01]  /*5920*/  LOP3.LUT R3, R3, 0x7f800000, RZ, 0xfc, !PT ;  /* 0x7f80000003037812 */ /* 0x000fe200078efcff */
[----:B------:R-:W-:Y:S06]  /*5930*/  BRA `(.L_x_78) ;  /* 0x0000000000047947 */ /* 0x000fec0003800000 */
.L_x_76:
[----:B------:R-:W-:-:S07]  /*5940*/  LEA R3, R8, R3, 0x17 ;  /* 0x0000000308037211 */ /* 0x000fce00078eb8ff */
.L_x_78:
[----:B------:R-:W-:Y:S05]  /*5950*/  BSYNC.RECONVERGENT B3 ;  /* 0x0000000000037941 */ /* 0x000fea0003800200 */
.L_x_75:
[----:B------:R-:W-:Y:S05]  /*5960*/  BRA `(.L_x_79) ;  /* 0x0000000000207947 */ /* 0x000fea0003800000 */
.L_x_74:
[----:B------:R-:W-:-:S04]  /*5970*/  LOP3.LUT R3, R7, 0x80000000, R6, 0x48, !PT ;  /* 0x8000000007037812 */ /* 0x000fc800078e4806 */
[----:B------:R-:W-:Y:S01]  /*5980*/  LOP3.LUT R3, R3, 0x7f800000, RZ, 0xfc, !PT ;  /* 0x7f80000003037812 */ /* 0x000fe200078efcff */
[----:B------:R-:W-:Y:S06]  /*5990*/  BRA `(.L_x_79) ;  /* 0x0000000000147947 */ /* 0x000fec0003800000 */
.L_x_73:
[----:B------:R-:W-:Y:S01]  /*59a0*/  LOP3.LUT R3, R7, 0x80000000, R6, 0x48, !PT ;  /* 0x8000000007037812 */ /* 0x000fe200078e4806 */
[----:B------:R-:W-:Y:S06]  /*59b0*/  BRA `(.L_x_79) ;  /* 0x00000000000c7947 */ /* 0x000fec0003800000 */
.L_x_72:
[----:B------:R-:W0:Y:S01]  /*59c0*/  MUFU.RSQ R3, -QNAN ;  /* 0xffc0000000037908 */ /* 0x000e220000001400 */
[----:B------:R-:W-:Y:S05]  /*59d0*/  BRA `(.L_x_79) ;  /* 0x0000000000047947 */ /* 0x000fea0003800000 */
.L_x_71:
[----:B------:R-:W-:-:S07]  /*59e0*/  FADD.FTZ R3, R6, R3 ;  /* 0x0000000306037221 */ /* 0x000fce0000010000 */
.L_x_79:
[----:B------:R-:W-:Y:S05]  /*59f0*/  BSYNC.RECONVERGENT B2 ;  /* 0x0000000000027941 */ /* 0x000fea0003800200 */
.L_x_69:
[----:B------:R-:W-:-:S04]  /*5a00*/  HFMA2 R5, -RZ, RZ, 0, 0 ;  /* 0x00000000ff057431 */ /* 0x000fc800000001ff */
[----:B0-----:R-:W-:Y:S05]  /*5a10*/  RET.REL.NODEC R4 `(_Z24embedding_pooling_kernelI6__halfLi4EEvPKT_PKlPS1_iii) ;  /* 0xffffffa404787950 */ /* 0x001fea0003c3ffff */
.L_x_80:
        /* <DEDUP_REMOVED lines=14> */
.L_x_162:


//--------------------- .text._Z24embedding_pooling_kernelIfLi1EEvPKT_PKlPS0_iii --------------------------
	.section	.text._Z24embedding_pooling_kernelIfLi1EEvPKT_PKlPS0_iii,"ax",@progbits
	.align	128
        .global         _Z24embedding_pooling_kernelIfLi1EEvPKT_PKlPS0_iii
        .type           _Z24embedding_pooling_kernelIfLi1EEvPKT_PKlPS0_iii,@function
        .size           _Z24embedding_pooling_kernelIfLi1EEvPKT_PKlPS0_iii,(.L_x_163 - _Z24embedding_pooling_kernelIfLi1EEvPKT_PKlPS0_iii)
        .other          _Z24embedding_pooling_kernelIfLi1EEvPKT_PKlPS0_iii,@"STO_CUDA_ENTRY STV_DEFAULT"
_Z24embedding_pooling_kernelIfLi1EEvPKT_PKlPS0_iii:
.text._Z24embedding_pooling_kernelIfLi1EEvPKT_PKlPS0_iii:
        /* <DEDUP_REMOVED lines=21> */
.L_x_82:
[----:B------:R-:W-:Y:S02]  /*0150*/  IMAD R3, R0, UR5, R7 ;  /* 0x0000000500037c24 */ /* 0x000fe4000f8e0207 */
[----:B-1----:R-:W-:Y:S02]  /*0160*/  VIADD R7, R7, UR4 ;  /* 0x0000000407077c36 */ /* 0x002fe40008000000 */
[----:B0-----:R-:W-:-:S03]  /*0170*/  IMAD.WIDE R2, R3, 0x4, R4 ;  /* 0x0000000403027825 */ /* 0x001fc600078e0204 */
[----:B------:R-:W-:Y:S02]  /*0180*/  ISETP.GE.AND P0, PT, R7, UR5, PT ;  /* 0x0000000507007c0c */ /* 0x000fe4000bf06270 */
[----:B------:R2:W-:Y:S11]  /*0190*/  STG.E desc[UR6][R2.64], RZ ;  /* 0x000000ff02007986 */ /* 0x0005f6000c101906 */
[----:B--2---:R-:W-:Y:S05]  /*01a0*/  @!P0 BRA `(.L_x_82) ;  /* 0xfffffffc00e88947 */ /* 0x004fea000383ffff */
[----:B------:R-:W-:Y:S05]  /*01b0*/  EXIT ;  /* 0x000000000000794d */ /* 0x000fea0003800000 */
.L_x_81:
        /* <DEDUP_REMOVED lines=12> */
[C---:B------:R-:W-:Y:S01]  /*0280*/  LOP3.LUT R9, R14.reuse, 0x7, RZ, 0xc0, !PT ;  /* 0x000000070e097812 */ /* 0x040fe200078ec0ff */
[----:B------:R-:W-:Y:S01]  /*0290*/  IMAD.X R7, R13, 0x1, ~R7, P0 ;  /* 0x000000010d077824 */ /* 0x000fe200000e0e07 */
[C---:B------:R-:W-:Y:S02]  /*02a0*/  LOP3.LUT R10, R14.reuse, 0xfffffff0, RZ, 0xc0, !PT ;  /* 0xfffffff00e0a7812 */ /* 0x040fe400078ec0ff */
[----:B------:R-:W-:Y:S02]  /*02b0*/  LOP3.LUT R11, R15, 0x7fffffff, RZ, 0xc0, !PT ;  /* 0x7fffffff0f0b7812 */ /* 0x000fe400078ec0ff */
[----:B------:R-:W-:-:S02]  /*02c0*/  LOP3.LUT R22, R14, 0x3, RZ, 0xc0, !PT ;  /* 0x000000030e167812 */ /* 0x000fc400078ec0ff */
[----:B0-----:R-:W-:-:S07]  /*02d0*/  SHF.R.U32.HI R23, RZ, 0x1e, R2 ;  /* 0x0000001eff177819 */ /* 0x001fce0000011602 */
.L_x_91:
[----:B------:R-:W-:Y:S01]  /*02e0*/  ISETP.GT.U32.AND P0, PT, R14, RZ, PT ;  /* 0x000000ff0e00720c */ /* 0x000fe20003f04070 */
[----:B------:R-:W-:-:S03]  /*02f0*/  IMAD.MOV.U32 R24, RZ, RZ, RZ ;  /* 0x000000ffff187224 */ /* 0x000fc600078e00ff */
[----:B------:R-:W-:-:S13]  /*0300*/  ISETP.GT.AND.EX P0, PT, R15, RZ, PT, P0 ;  /* 0x000000ff0f00720c */ /* 0x000fda0003f04300 */
[----:B0-----:R-:W-:Y:S05]  /*0310*/  @!P0 BRA `(.L_x_84) ;  /* 0x0000000c00308947 */ /* 0x001fea0003800000 */
[----:B------:R-:W-:Y:S01]  /*0320*/  ISETP.GT.U32.AND P0, PT, R3, -0x10, PT ;  /* 0xfffffff00300780c */ /* 0x000fe20003f04070 */
[----:B------:R-:W-:Y:S01]  /*0330*/  IMAD.MOV.U32 R24, RZ, RZ, RZ ;  /* 0x000000ffff187224 */ /* 0x000fe200078e00ff */
[----:B------:R-:W-:Y:S01]  /*0340*/  SHF.R.S32.HI R25, RZ, 0x1f, R4 ;  /* 0x0000001fff197819 */ /* 0x000fe20000011404 */
[----:B------:R-:W-:Y:S01]  /*0350*/  IMAD.MOV.U32 R29, RZ, RZ, RZ ;  /* 0x000000ffff1d7224 */ /* 0x000fe200078e00ff */
[----:B------:R-:W-:Y:S01]  /*0360*/  ISETP.GT.U32.AND.EX P0, PT, R7, -0x1, PT, P0 ;  /* 0xffffffff0700780c */ /* 0x000fe20003f04100 */
[----:B------:R-:W-:-:S12]  /*0370*/  IMAD.MOV.U32 R27, RZ, RZ, RZ ;  /* 0x000000ffff1b7224 */ /* 0x000fd800078e00ff */
[----:B------:R-:W-:Y:S05]  /*0380*/  @P0 BRA `(.L_x_85) ;  /* 0x0000000400480947 */ /* 0x000fea0003800000 */
[----:B------:R-:W0:Y:S01]  /*0390*/  LDCU UR4, c[0x0][0x398] ;  /* 0x00007300ff0477ac */ /* 0x000e220008000800 */
[----:B------:R-:W-:Y:S02]  /*03a0*/  IMAD.MOV.U32 R24, RZ, RZ, R4 ;  /* 0x000000ffff187224 */ /* 0x000fe400078e0004 */
[----:B------:R-:W-:Y:S01]  /*03b0*/  IMAD.MOV.U32 R21, RZ, RZ, R10 ;  /* 0x000000ffff157224 */ /* 0x000fe200078e000a */
[----:B------:R-:W2:Y:S01]  /*03c0*/  LDCU.64 UR8, c[0x0][0x380] ;  /* 0x00007000ff0877ac */ /* 0x000ea20008000a00 */
[----:B------:R-:W-:Y:S02]  /*03d0*/  IMAD.MOV.U32 R20, RZ, RZ, R11 ;  /* 0x000000ffff147224 */ /* 0x000fe400078e000b */
[----:B0-----:R-:W-:-:S04]  /*03e0*/  IMAD.WIDE.U32 R16, R12, UR4, R24 ;  /* 0x000000040c107c25 */ /* 0x001fc8000f8e0018 */
[----:B------:R-:W-:Y:S01]  /*03f0*/  IMAD R19, R13, UR4, RZ ;  /* 0x000000040d137c24 */ /* 0x000fe2000f8e02ff */
[----:B--2---:R-:W-:Y:S01]  /*0400*/  LEA R18, P0, R16, UR8, 0x2 ;  /* 0x0000000810127c11 */ /* 0x004fe2000f8010ff */
[----:B------:R-:W-:Y:S02]  /*0410*/  IMAD.MOV.U32 R24, RZ, RZ, RZ ;  /* 0x000000ffff187224 */ /* 0x000fe400078e00ff */
[----:B------:R-:W-:-:S05]  /*0420*/  IMAD.IADD R19, R17, 0x1, R19 ;  /* 0x0000000111137824 */ /* 0x000fca00078e0213 */
[----:B------:R-:W-:-:S07]  /*0430*/  LEA.HI.X R19, R16, UR9, R19, 0x2, P0 ;  /* 0x0000000910137c11 */ /* 0x000fce00080f1413 */
.L_x_86:
[----:B------:R-:W-:Y:S01]  /*0440*/  IADD3 R16, P0, PT, R6, R18, RZ ;  /* 0x0000001206107210 */ /* 0x000fe20007f1e0ff */
[----:B------:R-:W2:Y:S04]  /*0450*/  LDG.E.CONSTANT R27, desc[UR6][R18.64] ;  /* 0x00000006121b7981 */ /* 0x000ea8000c1e9900 */
[----:B------:R-:W-:-:S05]  /*0460*/  IMAD.X R17, R23, 0x1, R19, P0 ;  /* 0x0000000117117824 */ /* 0x000fca00000e0613 */
[----:B------:R-:W3:Y:S01]  /*0470*/  LDG.E.CONSTANT R29, desc[UR6][R16.64] ;  /* 0x00000006101d7981 */ /* 0x000ee2000c1e9900 */
[----:B------:R-:W-:Y:S01]  /*0480*/  IADD3 R26, P0, PT, R6, R16, RZ ;  /* 0x00000010061a7210 */ /* 0x000fe20007f1e0ff */
[----:B--2---:R-:W-:-:S04]  /*0490*/  FADD R24, R27, R24 ;  /* 0x000000181b187221 */ /* 0x004fc80000000000 */
[----:B------:R-:W-:Y:S02]  /*04a0*/  IMAD.X R27, R23, 0x1, R17, P0 ;  /* 0x00000001171b7824 */ /* 0x000fe400000e0611 */
[----:B---3--:R-:W-:-:S03]  /*04b0*/  FADD R24, R24, R29 ;  /* 0x0000001d18187221 */ /* 0x008fc60000000000 */
[----:B------:R0:W2:Y:S01]  /*04c0*/  LDG.E.CONSTANT R29, desc[UR6][R26.64] ;  /* 0x000000061a1d7981 */ /* 0x0000a2000c1e9900 */
[----:B------:R-:W-:-:S05]  /*04d0*/  IADD3 R16, P0, PT, R6, R26, RZ ;  /* 0x0000001a06107210 */ /* 0x000fca0007f1e0ff */
[----:B------:R-:W-:Y:S01]  /*04e0*/  IMAD.X R17, R23, 0x1, R27, P0 ;  /* 0x0000000117117824 */ /* 0x000fe200000e061b */
[----:B0-----:R-:W-:-:S05]  /*04f0*/  IADD3 R26, P0, PT, R6, R16, RZ ;  /* 0x00000010061a7210 */ /* 0x001fca0007f1e0ff */
[----:B------:R-:W-:Y:S02]  /*0500*/  IMAD.X R27, R23, 0x1, R17, P0 ;  /* 0x00000001171b7824 */ /* 0x000fe400000e0611 */
[----:B--2---:R-:W-:Y:S02]  /*0510*/  FADD R24, R24, R29 ;  /* 0x0000001d18187221 */ /* 0x004fe40000000000 */
[----:B------:R-:W2:Y:S04]  /*0520*/  LDG.E.CONSTANT R29, desc[UR6][R16.64] ;  /* 0x00000006101d7981 */ /* 0x000ea8000c1e9900 */
[----:B------:R-:W3:Y:S01]  /*0530*/  LDG.E.CONSTANT R17, desc[UR6][R26.64] ;  /* 0x000000061a117981 */ /* 0x000ee2000c1e9900 */
[----:B------:R-:W-:Y:S01]  /*0540*/  IADD3 R28, P0, PT, R6, R26, RZ ;  /* 0x0000001a061c7210 */ /* 0x000fe20007f1e0ff */
[----:B--2---:R-:W-:-:S04]  /*0550*/  FADD R24, R24, R29 ;  /* 0x0000001d18187221 */ /* 0x004fc80000000000 */
[----:B------:R-:W-:Y:S02]  /*0560*/  IMAD.X R29, R23, 0x1, R27, P0 ;  /* 0x00000001171d7824 */ /* 0x000fe400000e061b */
[----:B---3--:R-:W-:-:S03]  /*0570*/  FADD R24, R24, R17 ;  /* 0x0000001118187221 */ /* 0x008fc60000000000 */
[----:B------:R-:W2:Y:S01]  /*0580*/  LDG.E.CONSTANT R17, desc[UR6][R28.64] ;  /* 0x000000061c117981 */ /* 0x000ea2000c1e9900 */
[----:B------:R-:W-:-:S05]  /*0590*/  IADD3 R26, P0, PT, R6, R28, RZ ;  /* 0x0000001c061a7210 */ /* 0x000fca0007f1e0ff */
[----:B------:R-:W-:Y:S01]  /*05a0*/  IMAD.X R27, R23, 0x1, R29, P0 ;  /* 0x00000001171b7824 */ /* 0x000fe200000e061d */
[----:B------:R-:W-:-:S04]  /*05b0*/  IADD3 R16, P0, PT, R6, R26, RZ ;  /* 0x0000001a06107210 */ /* 0x000fc80007f1e0ff */
[----:B------:R-:W3:Y:S01]  /*05c0*/  LDG.E.CONSTANT R29, desc[UR6][R26.64] ;  /* 0x000000061a1d7981 */ /* 0x000ee2000c1e9900 */
[----:B--2---:R-:W-:Y:S01]  /*05d0*/  FADD R24, R24, R17 ;  /* 0x0000001118187221 */ /* 0x004fe20000000000 */
[----:B------:R-:W-:-:S05]  /*05e0*/  IMAD.X R17, R23, 0x1, R27, P0 ;  /* 0x0000000117117824 */ /* 0x000fca00000e061b */
[----:B------:R0:W2:Y:S01]  /*05f0*/  LDG.E.CONSTANT R27, desc[UR6][R16.64] ;  /* 0x00000006101b7981 */ /* 0x0000a2000c1e9900 */
[----:B---3--:R-:W-:Y:S01]  /*0600*/  FADD R24, R24, R29 ;  /* 0x0000001d18187221 */ /* 0x008fe20000000000 */
[----:B0-----:R-:W-:-:S05]  /*0610*/  IADD3 R16, P0, PT, R6, R16, RZ ;  /* 0x0000001006107210 */ /* 0x001fca0007f1e0ff */
[----:B------:R-:W-:Y:S01]  /*0620*/  IMAD.X R17, R23, 0x1, R17, P0 ;  /* 0x0000000117117824 */ /* 0x000fe200000e0611 */
[----:B------:R-:W-:-:S05]  /*0630*/  IADD3 R28, P0, PT, R6, R16, RZ ;  /* 0x00000010061c7210 */ /* 0x000fca0007f1e0ff */
[----:B------:R-:W-:Y:S02]  /*0640*/  IMAD.X R29, R23, 0x1, R17, P0 ;  /* 0x00000001171d7824 */ /* 0x000fe400000e0611 */
[----:B--2---:R-:W-:Y:S02]  /*0650*/  FADD R24, R24, R27 ;  /* 0x0000001b18187221 */ /* 0x004fe40000000000 */
[----:B------:R-:W2:Y:S04]  /*0660*/  LDG.E.CONSTANT R27, desc[UR6][R16.64] ;  /* 0x00000006101b7981 */ /* 0x000ea8000c1e9900 */
[----:B------:R-:W3:Y:S01]  /*0670*/  LDG.E.CONSTANT R17, desc[UR6][R28.64] ;  /* 0x000000061c117981 */ /* 0x000ee2000c1e9900 */
[----:B------:R-:W-:Y:S01]  /*0680*/  IADD3 R26, P0, PT, R6, R28, RZ ;  /* 0x0000001c061a7210 */ /* 0x000fe20007f1e0ff */
[----:B--2---:R-:W-:-:S04]  /*0690*/  FADD R24, R24, R27 ;  /* 0x0000001b18187221 */ /* 0x004fc80000000000 */
[----:B------:R-:W-:Y:S01]  /*06a0*/  IMAD.X R27, R23, 0x1, R29, P0 ;  /* 0x00000001171b7824 */ /* 0x000fe200000e061d */
[----:B------:R-:W-:-:S04]  /*06b0*/  IADD3 R16, P0, PT, R6, R26, RZ ;  /* 0x0000001a06107210 */ /* 0x000fc80007f1e0ff */
[----:B------:R-:W2:Y:S01]  /*06c0*/  LDG.E.CONSTANT R29, desc[UR6][R26.64] ;  /* 0x000000061a1d7981 */ /* 0x000ea2000c1e9900 */
[----:B---3--:R-:W-:Y:S01]  /*06d0*/  FADD R24, R24, R17 ;  /* 0x0000001118187221 */ /* 0x008fe20000000000 */
[----:B------:R-:W-:-:S05]  /*06e0*/  IMAD.X R17, R23, 0x1, R27, P0 ;  /* 0x0000000117117824 */ /* 0x000fca00000e061b */
[----:B------:R0:W3:Y:S02]  /*06f0*/  LDG.E.CONSTANT R27, desc[UR6][R16.64] ;  /* 0x00000006101b7981 */ /* 0x0000e4000c1e9900 */
[----:B0-----:R-:W-:-:S04]  /*0700*/  IADD3 R16, P0, PT, R6, R16, RZ ;  /* 0x0000001006107210 */ /* 0x001fc80007f1e0ff */
[----:B------:R-:W-:Y:S02]  /*0710*/  IADD3.X R17, PT, PT, R23, R17, RZ, P0, !PT ;  /* 0x0000001117117210 */ /* 0x000fe400007fe4ff */
[----:B------:R-:W-:Y:S01]  /*0720*/  IADD3 R28, P0, PT, R6, R16, RZ ;  /* 0x00000010061c7210 */ /* 0x000fe20007f1e0ff */
[----:B--2---:R-:W-:-:S04]  /*0730*/  FADD R24, R24, R29 ;  /* 0x0000001d18187221 */ /* 0x004fc80000000000 */
[----:B------:R-:W-:Y:S02]  /*0740*/  IMAD.X R29, R23, 0x1, R17, P0 ;  /* 0x00000001171d7824 */ /* 0x000fe400000e0611 */
[----:B---3--:R-:W-:Y:S02]  /*0750*/  FADD R24, R24, R27 ;  /* 0x0000001b18187221 */ /* 0x008fe40000000000 */
        /* <DEDUP_REMOVED lines=8> */
[----:B------:R-:W-:-:S06]  /*07e0*/  IMAD.X R17, R23, 0x1, R27, P0 ;  /* 0x0000000117117824 */ /* 0x000fcc00000e061b */
[----:B------:R-:W3:Y:S01]  /*07f0*/  LDG.E.CONSTANT R17, desc[UR6][R16.64] ;  /* 0x0000000610117981 */ /* 0x000ee2000c1e9900 */
[----:B------:R-:W-:-:S04]  /*0800*/  IADD3 R21, P0, PT, R21, -0x10, RZ ;  /* 0xfffffff015157810 */ /* 0x000fc80007f1e0ff */
[----:B------:R-:W-:Y:S02]  /*0810*/  IADD3.X R20, PT, PT, R20, -0x1, RZ, P0, !PT ;  /* 0xffffffff14147810 */ /* 0x000fe400007fe4ff */
[----:B------:R-:W-:-:S04]  /*0820*/  ISETP.NE.U32.AND P0, PT, R21, RZ, PT ;  /* 0x000000ff1500720c */ /* 0x000fc80003f05070 */
[----:B------:R-:W-:Y:S02]  /*0830*/  ISETP.NE.AND.EX P0, PT, R20, RZ, PT, P0 ;  /* 0x000000ff1400720c */ /* 0x000fe40003f05300 */
[----:B------:R-:W-:-:S04]  /*0840*/  LEA R18, P1, R2, R18, 0x6 ;  /* 0x0000001202127211 */ /* 0x000fc800078230ff */
[----:B------:R-:W-:Y:S01]  /*0850*/  LEA.HI.X R19, R2, R19, RZ, 0x6, P1 ;  /* 0x0000001302137211 */ /* 0x000fe200008f34ff */
[----:B--2---:R-:W-:-:S04]  /*0860*/  FADD R24, R24, R29 ;  /* 0x0000001d18187221 */ /* 0x004fc80000000000 */
[----:B---3--:R-:W-:Y:S02]  /*0870*/  FADD R24, R24, R17 ;  /* 0x0000001118187221 */ /* 0x008fe40000000000 */
[----:B------:R-:W-:Y:S05]  /*0880*/  @P0 BRA `(.L_x_86) ;  /* 0xfffffff800ec0947 */ /* 0x000fea000383ffff */
[----:B------:R-:W-:Y:S02]  /*0890*/  IMAD.MOV.U32 R29, RZ, RZ, R10 ;  /* 0x000000ffff1d7224 */ /* 0x000fe400078e000a */
[----:B------:R-:W-:-:S07]  /*08a0*/  IMAD.MOV.U32 R27, RZ, RZ, R11 ;  /* 0x000000ffff1b7224 */ /* 0x000fce00078e000b */
.L_x_85:
        /* <DEDUP_REMOVED lines=13> */
[----:B------:R-:W2:Y:S01]  /*0980*/  LDCU.64 UR8, c[0x0][0x380] ;  /* 0x00007000ff0877ac */ /* 0x000ea20008000a00 */
[----:B------:R-:W-:Y:S02]  /*0990*/  IMAD.MOV.U32 R17, RZ, RZ, R25 ;  /* 0x000000ffff117224 */ /* 0x000fe400078e0019 */
[----:B------:R-:W-:Y:S02]  /*09a0*/  IMAD.X R20, R13, 0x1, R27, P1 ;  /* 0x000000010d147824 */ /* 0x000fe400008e061b */
[----:B0-----:R-:W-:-:S04]  /*09b0*/  IMAD.WIDE.U32 R18, R19, UR4, R16 ;  /* 0x0000000413127c25 */ /* 0x001fc8000f8e0010 */
[----:B------:R-:W-:Y:S01]  /*09c0*/  IMAD R17, R20, UR4, RZ ;  /* 0x0000000414117c24 */ /* 0x000fe2000f8e02ff */
[----:B--2---:R-:W-:-:S03]  /*09d0*/  LEA R16, P1, R18, UR8, 0x2 ;  /* 0x0000000812107c11 */ /* 0x004fc6000f8210ff */
[----:B------:R-:W-:-:S05]  /*09e0*/  IMAD.IADD R17, R19, 0x1, R17 ;  /* 0x0000000113117824 */ /* 0x000fca00078e0211 */
[----:B------:R-:W-:-:S05]  /*09f0*/  LEA.HI.X R17, R18, UR9, R17, 0x2, P1 ;  /* 0x0000000912117c11 */ /* 0x000fca00088f1411 */
[----:B------:R-:W2:Y:S01]  /*0a00*/  LDG.E.CONSTANT R28, desc[UR6][R16.64] ;  /* 0x00000006101c7981 */ /* 0x000ea2000c1e9900 */
[----:B------:R-:W-:-:S05]  /*0a10*/  IADD3 R20, P1, PT, R6, R16, RZ ;  /* 0x0000001006147210 */ /* 0x000fca0007f3e0ff */
[----:B------:R-:W-:Y:S01]  /*0a20*/  IMAD.X R21, R23, 0x1, R17, P1 ;  /* 0x0000000117157824 */ /* 0x000fe200008e0611 */
[----:B------:R-:W-:-:S04]  /*0a30*/  IADD3 R18, P1, PT, R6, R20, RZ ;  /* 0x0000001406127210 */ /* 0x000fc80007f3e0ff */
[----:B------:R-:W3:Y:S01]  /*0a40*/  LDG.E.CONSTANT R26, desc[UR6][R20.64] ;  /* 0x00000006141a7981 */ /* 0x000ee2000c1e9900 */
[----:B------:R-:W-:Y:S02]  /*0a50*/  IMAD.X R19, R23, 0x1, R21, P1 ;  /* 0x0000000117137824 */ /* 0x000fe400008e0615 */
[----:B--2---:R-:W-:-:S03]  /*0a60*/  FADD R28, R24, R28 ;  /* 0x0000001c181c7221 */ /* 0x004fc60000000000 */
[----:B------:R0:W2:Y:S01]  /*0a70*/  LDG.E.CONSTANT R24, desc[UR6][R18.64] ;  /* 0x0000000612187981 */ /* 0x0000a2000c1e9900 */
[----:B---3--:R-:W-:Y:S01]  /*0a80*/  FADD R28, R28, R26 ;  /* 0x0000001a1c1c7221 */ /* 0x008fe20000000000 */
[----:B0-----:R-:W-:-:S05]  /*0a90*/  IADD3 R18, P1, PT, R6, R18, RZ ;  /* 0x0000001206127210 */ /* 0x001fca0007f3e0ff */
[----:B------:R-:W-:Y:S01]  /*0aa0*/  IMAD.X R19, R23, 0x1, R19, P1 ;  /* 0x0000000117137824 */ /* 0x000fe200008e0613 */
[----:B------:R-:W-:-:S04]  /*0ab0*/  IADD3 R16, P1, PT, R6, R18, RZ ;  /* 0x0000001206107210 */ /* 0x000fc80007f3e0ff */
[----:B------:R0:W3:Y:S01]  /*0ac0*/  LDG.E.CONSTANT R26, desc[UR6][R18.64] ;  /* 0x00000006121a7981 */ /* 0x0000e2000c1e9900 */
[----:B------:R-:W-:Y:S01]  /*0ad0*/  IMAD.X R17, R23, 0x1, R19, P1 ;  /* 0x0000000117117824 */ /* 0x000fe200008e0613 */
[----:B------:R-:W-:-:S05]  /*0ae0*/  IADD3 R20, P1, PT, R6, R16, RZ ;  /* 0x0000001006147210 */ /* 0x000fca0007f3e0ff */
[----:B------:R-:W-:Y:S01]  /*0af0*/  IMAD.X R21, R23, 0x1, R17, P1 ;  /* 0x0000000117157824 */ /* 0x000fe200008e0611 */
[----:B0-----:R-:W-:-:S04]  /*0b00*/  IADD3 R18, P1, PT, R6, R20, RZ ;  /* 0x0000001406127210 */ /* 0x001fc80007f3e0ff */
[----:B------:R-:W4:Y:S01]  /*0b10*/  LDG.E.CONSTANT R20, desc[UR6][R20.64] ;  /* 0x0000000614147981 */ /* 0x000f22000c1e9900 */
[C---:B------:R-:W-:Y:S02]  /*0b20*/  IMAD.X R19, R23.reuse, 0x1, R21, P1 ;  /* 0x0000000117137824 */ /* 0x040fe400008e0615 */
[----:B--2---:R-:W-:Y:S02]  /*0b30*/  FADD R28, R28, R24 ;  /* 0x000000181c1c7221 */ /* 0x004fe40000000000 */
[----:B------:R0:W2:Y:S02]  /*0b40*/  LDG.E.CONSTANT R24, desc[UR6][R16.64] ;  /* 0x0000000610187981 */ /* 0x0000a4000c1e9900 */
[----:B0-----:R-:W-:Y:S02]  /*0b50*/  IADD3 R16, P1, PT, R6, R18, RZ ;  /* 0x0000001206107210 */ /* 0x001fe40007f3e0ff */
[----:B------:R-:W5:Y:S03]  /*0b60*/  LDG.E.CONSTANT R18, desc[UR6][R18.64] ;  /* 0x0000000612127981 */ /* 0x000f66000c1e9900 */
[----:B------:R-:W-:-:S02]  /*0b70*/  IMAD.X R17, R23, 0x1, R19, P1 ;  /* 0x0000000117117824 */ /* 0x000fc400008e0613 */
[----:B---3--:R-:W-:-:S04]  /*0b80*/  FADD R26, R28, R26 ;  /* 0x0000001a1c1a7221 */ /* 0x008fc80000000000 */
[----:B------:R-:W3:Y:S01]  /*0b90*/  LDG.E.CONSTANT R17, desc[UR6][R16.64] ;  /* 0x0000000610117981 */ /* 0x000ee2000c1e9900 */
[----:B------:R-:W-:-:S05]  /*0ba0*/  IADD3 R29, P1, PT, R29, 0x8, RZ ;  /* 0x000000081d1d7810 */ /* 0x000fca0007f3e0ff */
[----:B------:R-:W-:Y:S02]  /*0bb0*/  IMAD.X R27, RZ, RZ, R27, P1 ;  /* 0x000000ffff1b7224 */ /* 0x000fe400008e061b */
[----:B--2---:R-:W-:-:S04]  /*0bc0*/  FADD R24, R26, R24 ;  /* 0x000000181a187221 */ /* 0x004fc80000000000 */
[----:B----4-:R-:W-:-:S04]  /*0bd0*/  FADD R24, R24, R20 ;  /* 0x0000001418187221 */ /* 0x010fc80000000000 */
[----:B-----5:R-:W-:-:S04]  /*0be0*/  FADD R24, R24, R18 ;  /* 0x0000001218187221 */ /* 0x020fc80000000000 */
[----:B---3--:R-:W-:-:S07]  /*0bf0*/  FADD R24, R24, R17 ;  /* 0x0000001118187221 */ /* 0x008fce0000000000 */
.L_x_87:
        /* <DEDUP_REMOVED lines=11> */
[----:B------:R-:W2:Y:S02]  /*0cb0*/  LDCU.64 UR8, c[0x0][0x380] ;  /* 0x00007000ff0877ac */ /* 0x000ea40008000a00 */
[----:B------:R-:W-:Y:S01]  /*0cc0*/  IADD3.X R18, PT, PT, R13, R27, RZ, P1, !PT ;  /* 0x0000001b0d127210 */ /* 0x000fe20000ffe4ff */
[----:B------:R-:W-:Y:S02]  /*0cd0*/  IMAD.MOV.U32 R17, RZ, RZ, R25 ;  /* 0x000000ffff117224 */ /* 0x000fe400078e0019 */
        /* <DEDUP_REMOVED lines=9> */
[----:B------:R0:W3:Y:S01]  /*0d70*/  LDG.E.CONSTANT R26, desc[UR6][R16.64] ;  /* 0x00000006101a7981 */ /* 0x0000e2000c1e9900 */
[----:B------:R-:W-:Y:S01]  /*0d80*/  IMAD.X R21, R23, 0x1, R17, P1 ;  /* 0x0000000117157824 */ /* 0x000fe200008e0611 */
[----:B0-----:R-:W-:-:S04]  /*0d90*/  IADD3 R16, P1, PT, R6, R20, RZ ;  /* 0x0000001406107210 */ /* 0x001fc80007f3e0ff */
[----:B------:R-:W4:Y:S01]  /*0da0*/  LDG.E.CONSTANT R20, desc[UR6][R20.64] ;  /* 0x0000000614147981 */ /* 0x000f22000c1e9900 */
[----:B------:R-:W-:Y:S02]  /*0db0*/  IMAD.X R17, R23, 0x1, R21, P1 ;  /* 0x0000000117117824 */ /* 0x000fe400008e0615 */
[----:B--2---:R-:W-:-:S03]  /*0dc0*/  FADD R28, R24, R28 ;  /* 0x0000001c181c7221 */ /* 0x004fc60000000000 */
[----:B------:R-:W2:Y:S01]  /*0dd0*/  LDG.E.CONSTANT R24, desc[UR6][R16.64] ;  /* 0x0000000610187981 */ /* 0x000ea2000c1e9900 */
[----:B------:R-:W-:Y:S01]  /*0de0*/  IADD3 R29, P1, PT, R29, 0x4, RZ ;  /* 0x000000041d1d7810 */ /* 0x000fe20007f3e0ff */
[----:B---3--:R-:W-:-:S04]  /*0df0*/  FADD R26, R28, R26 ;  /* 0x0000001a1c1a7221 */ /* 0x008fc80000000000 */
[----:B------:R-:W-:Y:S02]  /*0e00*/  IMAD.X R27, RZ, RZ, R27, P1 ;  /* 0x000000ffff1b7224 */ /* 0x000fe400008e061b */
[----:B----4-:R-:W-:-:S04]  /*0e10*/  FADD R26, R26, R20 ;  /* 0x000000141a1a7221 */ /* 0x010fc80000000000 */
[----:B--2---:R-:W-:-:S07]  /*0e20*/  FADD R24, R26, R24 ;  /* 0x000000181a187221 */ /* 0x004fce0000000000 */
.L_x_88:
        /* <DEDUP_REMOVED lines=13> */
[----:B------:R-:W-:-:S04]  /*0f00*/  ISETP.NE.U32.AND P0, PT, R22, 0x1, PT ;  /* 0x000000011600780c */ /* 0x000fc80003f05070 */
[----:B------:R-:W-:Y:S01]  /*0f10*/  ISETP.NE.AND.EX P0, PT, RZ, RZ, PT, P0 ;  /* 0x000000ffff00720c */ /* 0x000fe20003f05300 */
[----:B--2---:R-:W-:-:S12]  /*0f20*/  FADD R24, R24, R19 ;  /* 0x0000001318187221 */ /* 0x004fd80000000000 */
[----:B------:R-:W-:Y:S05]  /*0f30*/  @!P0 BRA `(.L_x_84) ;  /* 0x0000000000288947 */ /* 0x000fea0003800000 */
[----:B------:R-:W-:Y:S02]  /*0f40*/  ISETP.NE.U32.AND P0, PT, R22, 0x2, PT ;  /* 0x000000021600780c */ /* 0x000fe40003f05070 */
[----:B------:R-:W-:Y:S02]  /*0f50*/  IADD3 R18, P1, PT, R6, R16, RZ ;  /* 0x0000001006127210 */ /* 0x000fe40007f3e0ff */
[----:B------:R-:W-:-:S03]  /*0f60*/  ISETP.NE.AND.EX P0, PT, RZ, RZ, PT, P0 ;  /* 0x000000ffff00720c */ /* 0x000fc60003f05300 */
[----:B------:R-:W-:-:S10]  /*0f70*/  IMAD.X R19, R23, 0x1, R17, P1 ;  /* 0x0000000117137824 */ /* 0x000fd400008e0611 */
[----:B------:R-:W-:-:S05]  /*0f80*/  @P0 IADD3 R16, P1, PT, R6, R18, RZ ;  /* 0x0000001206100210 */ /* 0x000fca0007f3e0ff */
[----:B------:R-:W-:Y:S02]  /*0f90*/  @P0 IMAD.X R17, R23, 0x1, R19, P1 ;  /* 0x0000000117110824 */ /* 0x000fe400008e0613 */
[----:B------:R-:W2:Y:S04]  /*0fa0*/  LDG.E.CONSTANT R19, desc[UR6][R18.64] ;  /* 0x0000000612137981 */ /* 0x000ea8000c1e9900 */
[----:B------:R-:W3:Y:S01]  /*0fb0*/  @P0 LDG.E.CONSTANT R17, desc[UR6][R16.64] ;  /* 0x0000000610110981 */ /* 0x000ee2000c1e9900 */
[----:B--2---:R-:W-:-:S04]  /*0fc0*/  FADD R24, R24, R19 ;  /* 0x0000001318187221 */ /* 0x004fc80000000000 */
[----:B---3--:R-:W-:-:S07]  /*0fd0*/  @P0 FADD R24, R24, R17 ;  /* 0x0000001118180221 */ /* 0x008fce0000000000 */
.L_x_84:
[----:B-1----:R-:W0:Y:S01]  /*0fe0*/  MUFU.RCP R16, R5 ;  /* 0x0000000500107308 */ /* 0x002e220000001000 */
        /* <DEDUP_REMOVED lines=9> */
[----:B------:R-:W-:Y:S05]  /*1080*/  CALL.REL.NOINC `($__internal_3_$__cuda_sm3x_div_rn_noftz_f32_slowpath) ;  /* 0x0000000c00bc7944 */ /* 0x000fea0003c00000 */
[----:B------:R-:W-:-:S07]  /*1090*/  IMAD.MOV.U32 R19, RZ, RZ, R18 ;  /* 0x000000ffff137224 */ /* 0x000fce00078e0012 */
.L_x_90:
[----:B------:R-:W-:Y:S05]  /*10a0*/  BSYNC.RECONVERGENT B0 ;  /* 0x0000000000007941 */ /* 0x000fea0003800200 */
.L_x_89:
[----:B------:R-:W0:Y:S01]  /*10b0*/  LDC.64 R16, c[0x0][0x390] ;  /* 0x0000e400ff107b82 */ /* 0x000e220000000a00 */
[----:B------:R-:W1:Y:S02]  /*10c0*/  LDCU UR4, c[0x0][0x398] ;  /* 0x00007300ff0477ac */ /* 0x000e640008000800 */
[----:B-1----:R-:W-:Y:S02]  /*10d0*/  IMAD R21, R0, UR4, R4 ;  /* 0x0000000400157c24 */ /* 0x002fe4000f8e0204 */
[----:B------:R-:W-:Y:S02]  /*10e0*/  VIADD R4, R4, UR5 ;  /* 0x0000000504047c36 */ /* 0x000fe40008000000 */
[----:B0-----:R-:W-:-:S03]  /*10f0*/  IMAD.WIDE R16, R21, 0x4, R16 ;  /* 0x0000000415107825 */ /* 0x001fc600078e0210 */
[----:B------:R-:W-:Y:S02]  /*1100*/  ISETP.GE.AND P0, PT, R4, UR4, PT ;  /* 0x0000000404007c0c */ /* 0x000fe4000bf06270 */
[----:B------:R0:W-:Y:S11]  /*1110*/  STG.E desc[UR6][R16.64], R19 ;  /* 0x0000001310007986 */ /* 0x0001f6000c101906 */
[----:B------:R-:W-:Y:S05]  /*1120*/  @!P0 BRA `(.L_x_91) ;  /* 0xfffffff0006c8947 */ /* 0x000fea000383ffff */
[----:B------:R-:W-:Y:S05]  /*1130*/  EXIT ;  /* 0x000000000000794d */ /* 0x000fea0003800000 */
.L_x_83:
[C---:B------:R-:W-:Y:S01]  /*1140*/  LOP3.LUT R2, R14.reuse, 0xf, RZ, 0xc0, !PT ;  /* 0x0000000f0e027812 */ /* 0x040fe200078ec0ff */
[----:B------:R-:W0:Y:S01]  /*1150*/  LDCU.64 UR8, c[0x0][0x380] ;  /* 0x00007000ff0877ac */ /* 0x000e220008000a00 */
[----:B------:R-:W-:Y:S02]  /*1160*/  LOP3.LUT R3, R14, 0x7, RZ, 0xc0, !PT ;  /* 0x000000070e037812 */ /* 0x000fe400078ec0ff */
[----:B------:R-:W-:Y:S02]  /*1170*/  IADD3 R9, P0, PT, R12, -R6, RZ ;  /* 0x800000060c097210 */ /* 0x000fe40007f1e0ff */
[----:B------:R-:W-:Y:S02]  /*1180*/  IADD3 R5, P3, PT, R2, -0x1, RZ ;  /* 0xffffffff02057810 */ /* 0x000fe40007f7e0ff */
[----:B------:R-:W-:Y:S01]  /*1190*/  IADD3 R8, P4, PT, R3, -0x1, RZ ;  /* 0xffffffff03087810 */ /* 0x000fe20007f9e0ff */
[----:B------:R-:W-:Y:S01]  /*11a0*/  IMAD.X R6, R13, 0x1, ~R7, P0 ;  /* 0x000000010d067824 */ /* 0x000fe200000e0e07 */
[----:B------:R-:W-:Y:S01]  /*11b0*/  ISETP.GE.U32.AND P1, PT, R5, 0x7, PT ;  /* 0x000000070500780c */ /* 0x000fe20003f26070 */
[----:B------:R-:W-:Y:S01]  /*11c0*/  IMAD.X R5, RZ, RZ, -0x1, P3 ;  /* 0xffffffffff057424 */ /* 0x000fe200018e06ff */
[----:B------:R-:W-:Y:S01]  /*11d0*/  ISETP.GT.U32.AND P0, PT, R9, -0x10, PT ;  /* 0xfffffff00900780c */ /* 0x000fe20003f04070 */
[----:B------:R-:W-:Y:S01]  /*11e0*/  IMAD.X R7, RZ, RZ, -0x1, P4 ;  /* 0xffffffffff077424 */ /* 0x000fe200020e06ff */
[----:B------:R-:W-:-:S02]  /*11f0*/  ISETP.GE.U32.AND P2, PT, R8, 0x3, PT ;  /* 0x000000030800780c */ /* 0x000fc40003f46070 */
[----:B------:R-:W-:Y:S02]  /*1200*/  ISETP.GT.U32.AND.EX P0, PT, R6, -0x1, PT, P0 ;  /* 0xffffffff0600780c */ /* 0x000fe40003f04100 */
[----:B------:R-:W-:Y:S02]  /*1210*/  ISETP.GE.U32.AND.EX P1, PT, R5, RZ, PT, P1 ;  /* 0x000000ff0500720c */ /* 0x000fe40003f26110 */
[----:B------:R-:W-:Y:S02]  /*1220*/  ISETP.GE.U32.AND.EX P2, PT, R7, RZ, PT, P2 ;  /* 0x000000ff0700720c */ /* 0x000fe40003f46120 */
[C---:B------:R-:W-:Y:S02]  /*1230*/  LOP3.LUT R5, R14.reuse, 0xfffffff0, RZ, 0xc0, !PT ;  /* 0xfffffff00e057812 */ /* 0x040fe400078ec0ff */
[----:B------:R-:W-:Y:S02]  /*1240*/  LOP3.LUT R6, R15, 0x7fffffff, RZ, 0xc0, !PT ;  /* 0x7fffffff0f067812 */ /* 0x000fe400078ec0ff */
[----:B0-----:R-:W-:-:S07]  /*1250*/  LOP3.LUT R7, R14, 0x3, RZ, 0xc0, !PT ;  /* 0x000000030e077812 */ /* 0x001fce00078ec0ff */
.L_x_97:
        /* <DEDUP_REMOVED lines=13> */
.L_x_94:
[----:B------:R-:W-:Y:S01]  /*1330*/  IADD3 R11, P3, PT, R12, R26, RZ ;  /* 0x0000001a0c0b7210 */ /* 0x000fe20007f7e0ff */
[----:B------:R-:W-:Y:S02]  /*1340*/  IMAD.MOV.U32 R16, RZ, RZ, R4 ;  /* 0x000000ffff107224 */ /* 0x000fe400078e0004 */
[----:B------:R-:W-:Y:S02]  /*1350*/  IMAD.MOV.U32 R17, RZ, RZ, R9 ;  /* 0x000000ffff117224 */ /* 0x000fe400078e0009 */
[----:B------:R-:W-:Y:S02]  /*1360*/  IMAD.X R19, R13, 0x1, R27, P3 ;  /* 0x000000010d137824 */ /* 0x000fe400018e061b */
[----:B------:R-:W-:-:S04]  /*1370*/  IMAD.WIDE.U32 R16, R11, R10, R16 ;  /* 0x0000000a0b107225 */ /* 0x000fc800078e0010 */
[----:B------:R-:W-:Y:S01]  /*1380*/  IMAD R11, R19, R10, RZ ;  /* 0x0000000a130b7224 */ /* 0x000fe200078e02ff */
[----:B------:R-:W-:-:S03]  /*1390*/  LEA R22, P3, R16, UR8, 0x2 ;  /* 0x0000000810167c11 */ /* 0x000fc6000f8610ff */
[----:B------:R-:W-:-:S05]  /*13a0*/  IMAD.IADD R11, R17, 0x1, R11 ;  /* 0x00000001110b7824 */ /* 0x000fca00078e020b */
[----:B------:R-:W-:Y:S02]  /*13b0*/  LEA.HI.X R23, R16, UR9, R11, 0x2, P3 ;  /* 0x0000000910177c11 */ /* 0x000fe400098f140b */
[----:B------:R-:W-:-:S03]  /*13c0*/  IADD3 R20, P3, PT, R25, R22, RZ ;  /* 0x0000001619147210 */ /* 0x000fc60007f7e0ff */
[----:B------:R-:W2:Y:S02]  /*13d0*/  LDG.E.CONSTANT R29, desc[UR6][R22.64] ;  /* 0x00000006161d7981 */ /* 0x000ea4000c1e9900 */
[----:B------:R-:W-:Y:S01]  /*13e0*/  IMAD.X R21, R8, 0x1, R23, P3 ;  /* 0x0000000108157824 */ /* 0x000fe200018e0617 */
[----:B------:R-:W-:-:S04]  /*13f0*/  IADD3 R18, P3, PT, R25, R20, RZ ;  /* 0x0000001419127210 */ /* 0x000fc80007f7e0ff */
[----:B------:R0:W3:Y:S01]  /*1400*/  LDG.E.CONSTANT R28, desc[UR6][R20.64] ;  /* 0x00000006141c7981 */ /* 0x0000e2000c1e9900 */
[----:B------:R-:W-:Y:S01]  /*1410*/  IMAD.X R19, R8, 0x1, R21, P3 ;  /* 0x0000000108137824 */ /* 0x000fe200018e0615 */
[----:B------:R-:W-:-:S04]  /*1420*/  IADD3 R16, P3, PT, R25, R18, RZ ;  /* 0x0000001219107210 */ /* 0x000fc80007f7e0ff */
[----:B------:R1:W4:Y:S01]  /*1430*/  LDG.E.CONSTANT R11, desc[UR6][R18.64] ;  /* 0x00000006120b7981 */ /* 0x000322000c1e9900 */
[----:B------:R-:W-:Y:S01]  /*1440*/  IMAD.X R17, R8, 0x1, R19, P3 ;  /* 0x0000000108117824 */ /* 0x000fe200018e0613 */
[----:B0-----:R-:W-:-:S04]  /*1450*/  IADD3 R20, P3, PT, R25, R16, RZ ;  /* 0x0000001019147210 */ /* 0x001fc80007f7e0ff */
[----:B------:R-:W5:Y:S01]  /*1460*/  LDG.E.CONSTANT R16, desc[UR6][R16.64] ;  /* 0x0000000610107981 */ /* 0x000f62000c1e9900 */
[----:B------:R-:W-:Y:S01]  /*1470*/  IMAD.X R21, R8, 0x1, R17, P3 ;  /* 0x0000000108157824 */ /* 0x000fe200018e0611 */
[----:B------:R-:W-:-:S05]  /*1480*/  IADD3 R22, P3, PT, R25, R20, RZ ;  /* 0x0000001419167210 */ /* 0x000fca0007f7e0ff */
[----:B------:R-:W-:Y:S01]  /*1490*/  IMAD.X R23, R8, 0x1, R21, P3 ;  /* 0x0000000108177824 */ /* 0x000fe200018e0615 */
[----:B------:R0:W5:Y:S01]  /*14a0*/  LDG.E.CONSTANT R17, desc[UR6][R20.64] ;  /* 0x0000000614117981 */ /* 0x000162000c1e9900 */
[----:B-1----:R-:W-:-:S03]  /*14b0*/  IADD3 R18, P3, PT, R25, R22, RZ ;  /* 0x0000001619127210 */ /* 0x002fc60007f7e0ff */
[----:B------:R-:W5:Y:S02]  /*14c0*/  LDG.E.CONSTANT R22, desc[UR6][R22.64] ;  /* 0x0000000616167981 */ /* 0x000f64000c1e9900 */
[----:B------:R-:W-:Y:S02]  /*14d0*/  IMAD.X R19, R8, 0x1, R23, P3 ;  /* 0x0000000108137824 */ /* 0x000fe400018e0617 */
[----:B--2---:R-:W-:-:S04]  /*14e0*/  FADD R29, R29, R24 ;  /* 0x000000181d1d7221 */ /* 0x004fc80000000000 */
[----:B---3--:R-:W-:Y:S01]  /*14f0*/  FADD R24, R29, R28 ;  /* 0x0000001c1d187221 */ /* 0x008fe20000000000 */
[C---:B------:R-:W-:Y:S02]  /*1500*/  IADD3 R28, P3, PT, R25.reuse, R18, RZ ;  /* 0x00000012191c7210 */ /* 0x040fe40007f7e0ff */
[----:B------:R-:W2:Y:S03]  /*1510*/  LDG.E.CONSTANT R18, desc[UR6][R18.64] ;  /* 0x0000000612127981 */ /* 0x000ea6000c1e9900 */
[----:B------:R-:W-:Y:S01]  /*1520*/  IMAD.X R29, R8, 0x1, R19, P3 ;  /* 0x00000001081d7824 */ /* 0x000fe200018e0613 */
[----:B0-----:R-:W-:Y:S01]  /*1530*/  IADD3 R20, P3, PT, R25, R28, RZ ;  /* 0x0000001c19147210 */ /* 0x001fe20007f7e0ff */
[----:B----4-:R-:W-:-:S03]  /*1540*/  FADD R24, R24, R11 ;  /* 0x0000000b18187221 */ /* 0x010fc60000000000 */
[----:B------:R0:W3:Y:S01]  /*1550*/  LDG.E.CONSTANT R11, desc[UR6][R28.64] ;  /* 0x000000061c0b7981 */ /* 0x0000e2000c1e9900 */
[----:B------:R-:W-:Y:S01]  /*1560*/  IMAD.X R21, R8, 0x1, R29, P3 ;  /* 0x0000000108157824 */ /* 0x000fe200018e061d */
[----:B0-----:R-:W-:-:S04]  /*1570*/  IADD3 R28, P3, PT, R25, R20, RZ ;  /* 0x00000014191c7210 */ /* 0x001fc80007f7e0ff */
[----:B------:R0:W4:Y:S01]  /*1580*/  LDG.E.CONSTANT R20, desc[UR6][R20.64] ;  /* 0x0000000614147981 */ /* 0x000122000c1e9900 */
[----:B------:R-:W-:-:S05]  /*1590*/  IMAD.X R29, R8, 0x1, R21, P3 ;  /* 0x00000001081d7824 */ /* 0x000fca00018e0615 */
[----:B------:R-:W4:Y:S01]  /*15a0*/  LDG.E.CONSTANT R19, desc[UR6][R28.64] ;  /* 0x000000061c137981 */ /* 0x000f22000c1e9900 */
[----:B-----5:R-:W-:-:S04]  /*15b0*/  FADD R16, R24, R16 ;  /* 0x0000001018107221 */ /* 0x020fc80000000000 */
[----:B------:R-:W-:Y:S01]  /*15c0*/  FADD R23, R16, R17 ;  /* 0x0000001110177221 */ /* 0x000fe20000000000 */
[----:B------:R-:W-:-:S03]  /*15d0*/  IADD3 R16, P3, PT, R25, R28, RZ ;  /* 0x0000001c19107210 */ /* 0x000fc60007f7e0ff */
[----:B0-----:R-:W-:Y:S02]  /*15e0*/  FADD R21, R23, R22 ;  /* 0x0000001617157221 */ /* 0x001fe40000000000 */
[----:B------:R-:W-:Y:S01]  /*15f0*/  IMAD.X R17, R8, 0x1, R29, P3 ;  /* 0x0000000108117824 */ /* 0x000fe200018e061d */
[----:B------:R-:W-:-:S04]  /*1600*/  IADD3 R22, P3, PT, R25, R16, RZ ;  /* 0x0000001019167210 */ /* 0x000fc80007f7e0ff */
[----:B------:R0:W5:Y:S01]  /*1610*/  LDG.E.CONSTANT R24, desc[UR6][R16.64] ;  /* 0x0000000610187981 */ /* 0x000162000c1e9900 */
[----:B------:R-:W-:Y:S01]  /*1620*/  IMAD.X R23, R8, 0x1, R17, P3 ;  /* 0x0000000108177824 */ /* 0x000fe200018e0611 */
[----:B0-----:R-:W-:-:S05]  /*1630*/  IADD3 R16, P3, PT, R25, R22, RZ ;  /* 0x0000001619107210 */ /* 0x001fca0007f7e0ff */
[----:B------:R-:W-:Y:S02]  /*1640*/  IMAD.X R17, R8, 0x1, R23, P3 ;  /* 0x0000000108117824 */ /* 0x000fe400018e0617 */
[----:B--2---:R-:W-:Y:S02]  /*1650*/  FADD R28, R21, R18 ;  /* 0x00000012151c7221 */ /* 0x004fe40000000000 */
[----:B------:R4:W2:Y:S02]  /*1660*/  LDG.E.CONSTANT R18, desc[UR6][R22.64] ;  /* 0x0000000616127981 */ /* 0x0008a4000c1e9900 */
[----:B---3--:R-:W-:Y:S01]  /*1670*/  FADD R21, R28, R11 ;  /* 0x0000000b1c157221 */ /* 0x008fe20000000000 */
[----:B------:R-:W-:Y:S01]  /*1680*/  IADD3 R28, P3, PT, R25, R16, RZ ;  /* 0x00000010191c7210 */ /* 0x000fe20007f7e0ff */
[----:B------:R0:W3:Y:S03]  /*1690*/  LDG.E.CONSTANT R11, desc[UR6][R16.64] ;  /* 0x00000006100b7981 */ /* 0x0000e6000c1e9900 */
[----:B------:R-:W-:Y:S01]  /*16a0*/  IADD3.X R29, PT, PT, R8, R17, RZ, P3, !PT ;  /* 0x00000011081d7210 */ /* 0x000fe20001ffe4ff */
[----:B----4-:R-:W-:Y:S01]  /*16b0*/  FADD R22, R21, R20 ;  /* 0x0000001415167221 */ /* 0x010fe20000000000 */
[----:B------:R-:W-:-:S03]  /*16c0*/  IADD3 R20, P3, PT, R25, R28, RZ ;  /* 0x0000001c19147210 */ /* 0x000fc60007f7e0ff */
[----:B------:R-:W4:Y:S02]  /*16d0*/  LDG.E.CONSTANT R28, desc[UR6][R28.64] ;  /* 0x000000061c1c7981 */ /* 0x000f24000c1e9900 */
[----:B------:R-:W-:Y:S02]  /*16e0*/  IMAD.X R21, R8, 0x1, R29, P3 ;  /* 0x0000000108157824 */ /* 0x000fe400018e061d */
[----:B0-----:R-:W-:Y:S01]  /*16f0*/  FADD R17, R22, R19 ;  /* 0x0000001316117221 */ /* 0x001fe20000000000 */
[----:B------:R-:W-:Y:S02]  /*1700*/  IADD3 R22, P3, PT, R25, R20, RZ ;  /* 0x0000001419167210 */ /* 0x000fe40007f7e0ff */
[----:B------:R-:W4:Y:S03]  /*1710*/  LDG.E.CONSTANT R19, desc[UR6][R20.64] ;  /* 0x0000000614137981 */ /* 0x000f26000c1e9900 */
[----:B------:R-:W-:-:S05]  /*1720*/  IMAD.X R23, R8, 0x1, R21, P3 ;  /* 0x0000000108177824 */ /* 0x000fca00018e0615 */
[----:B------:R-:W4:Y:S01]  /*1730*/  LDG.E.CONSTANT R22, desc[UR6][R22.64] ;  /* 0x0000000616167981 */ /* 0x000f22000c1e9900 */
[----:B------:R-:W-:Y:S01]  /*1740*/  IADD3 R26, P3, PT, R26, 0x10, RZ ;  /* 0x000000101a1a7810 */ /* 0x000fe20007f7e0ff */
[----:B-----5:R-:W-:-:S04]  /*1750*/  FADD R17, R17, R24 ;  /* 0x0000001811117221 */ /* 0x020fc80000000000 */
[----:B------:R-:W-:Y:S01]  /*1760*/  IMAD.X R27, RZ, RZ, R27, P3 ;  /* 0x000000ffff1b7224 */ /* 0x000fe200018e061b */
[----:B------:R-:W-:-:S04]  /*1770*/  ISETP.NE.U32.AND P3, PT, R26, R5, PT ;  /* 0x000000051a00720c */ /* 0x000fc80003f65070 */
[----:B------:R-:W-:Y:S01]  /*1780*/  ISETP.NE.AND.EX P3, PT, R27, R6, PT, P3 ;  /* 0x000000061b00720c */ /* 0x000fe20003f65330 */
[----:B--2---:R-:W-:-:S04]  /*1790*/  FADD R18, R17, R18 ;  /* 0x0000001211127221 */ /* 0x004fc80000000000 */
[----:B---3--:R-:W-:-:S04]  /*17a0*/  FADD R11, R18, R11 ;  /* 0x0000000b120b7221 */ /* 0x008fc80000000000 */
[----:B----4-:R-:W-:-:S04]  /*17b0*/  FADD R28, R11, R28 ;  /* 0x0000001c0b1c7221 */ /* 0x010fc80000000000 */
[----:B------:R-:W-:-:S04]  /*17c0*/  FADD R19, R28, R19 ;  /* 0x000000131c137221 */ /* 0x000fc80000000000 */
[----:B------:R-:W-:Y:S01]  /*17d0*/  FADD R24, R19, R22 ;  /* 0x0000001613187221 */ /* 0x000fe20000000000 */
[----:B------:R-:W-:Y:S06]  /*17e0*/  @P3 BRA `(.L_x_94) ;  /* 0xfffffff800d03947 */ /* 0x000fec000383ffff */
[----:B------:R-:W-:Y:S02]  /*17f0*/  IMAD.MOV.U32 R29, RZ, RZ, R5 ;  /* 0x000000ffff1d7224 */ /* 0x000fe400078e0005 */
[----:B------:R-:W-:-:S07]  /*1800*/  IMAD.MOV.U32 R25, RZ, RZ, R6 ;  /* 0x000000ffff197224 */ /* 0x000fce00078e0006 */
.L_x_93:
        /* <DEDUP_REMOVED lines=21> */
[----:B------:R-:W2:Y:S01]  /*1960*/  LDG.E.CONSTANT R8, desc[UR6][R26.64] ;  /* 0x000000061a087981 */ /* 0x000ea2000c1e9900 */
[----:B------:R-:W-:Y:S02]  /*1970*/  IADD3 R18, P4, PT, R22, UR12, RZ ;  /* 0x0000000c16127c10 */ /* 0x000fe4000ff9e0ff */
[----:B------:R-:W-:Y:S01]  /*1980*/  IADD3.X R23, PT, PT, R21, UR4, RZ, P5, !PT ;  /* 0x0000000415177c10 */ /* 0x000fe2000affe4ff */
[----:B------:R0:W3:Y:S01]  /*1990*/  LDG.E.CONSTANT R28, desc[UR6][R20.64] ;  /* 0x00000006141c7981 */ /* 0x0000e2000c1e9900 */
[----:B------:R-:W-:-:S02]  /*19a0*/  IADD3 R16, P5, PT, R18, UR12, RZ ;  /* 0x0000000c12107c10 */ /* 0x000fc4000ffbe0ff */
[----:B------:R-:W-:Y:S01]  /*19b0*/  IADD3.X R19, PT, PT, R23, UR4, RZ, P4, !PT ;  /* 0x0000000417137c10 */ /* 0x000fe2000a7fe4ff */
[----:B------:R2:W4:Y:S01]  /*19c0*/  LDG.E.CONSTANT R22, desc[UR6][R22.64] ;  /* 0x0000000616167981 */ /* 0x000522000c1e9900 */
[----:B------:R-:W-:Y:S02]  /*19d0*/  IADD3 R10, P4, PT, R16, UR12, RZ ;  /* 0x0000000c100a7c10 */ /* 0x000fe4000ff9e0ff */
[----:B------:R-:W-:Y:S01]  /*19e0*/  IADD3.X R17, PT, PT, R19, UR4, RZ, P5, !PT ;  /* 0x0000000413117c10 */ /* 0x000fe2000affe4ff */
[----:B------:R-:W5:Y:S01]  /*19f0*/  LDG.E.CONSTANT R18, desc[UR6][R18.64] ;  /* 0x0000000612127981 */ /* 0x000f62000c1e9900 */
[----:B0-----:R-:W-:Y:S02]  /*1a00*/  IADD3 R20, P5, PT, R10, UR12, RZ ;  /* 0x0000000c0a147c10 */ /* 0x001fe4000ffbe0ff */
[----:B------:R-:W-:Y:S01]  /*1a10*/  IADD3.X R11, PT, PT, R17, UR4, RZ, P4, !PT ;  /* 0x00000004110b7c10 */ /* 0x000fe2000a7fe4ff */
[----:B------:R-:W5:Y:S01]  /*1a20*/  LDG.E.CONSTANT R16, desc[UR6][R16.64] ;  /* 0x0000000610107981 */ /* 0x000f62000c1e9900 */
[----:B------:R-:W-:-:S02]  /*1a30*/  IADD3 R26, P4, PT, R20, UR12, RZ ;  /* 0x0000000c141a7c10 */ /* 0x000fc4000ff9e0ff */
[----:B------:R-:W-:Y:S01]  /*1a40*/  IADD3.X R21, PT, PT, R11, UR4, RZ, P5, !PT ;  /* 0x000000040b157c10 */ /* 0x000fe2000affe4ff */
[----:B------:R-:W5:Y:S03]  /*1a50*/  LDG.E.CONSTANT R10, desc[UR6][R10.64] ;  /* 0x000000060a0a7981 */ /* 0x000f66000c1e9900 */
[----:B------:R-:W-:Y:S01]  /*1a60*/  IADD3.X R27, PT, PT, R21, UR4, RZ, P4, !PT ;  /* 0x00000004151b7c10 */ /* 0x000fe2000a7fe4ff */
[----:B------:R-:W5:Y:S04]  /*1a70*/  LDG.E.CONSTANT R20, desc[UR6][R20.64] ;  /* 0x0000000614147981 */ /* 0x000f68000c1e9900 */
[----:B------:R-:W5:Y:S01]  /*1a80*/  LDG.E.CONSTANT R26, desc[UR6][R26.64] ;  /* 0x000000061a1a7981 */ /* 0x000f62000c1e9900 */
[----:B------:R-:W-:-:S05]  /*1a90*/  IADD3 R29, P4, PT, R29, 0x8, RZ ;  /* 0x000000081d1d7810 */ /* 0x000fca0007f9e0ff */
[----:B------:R-:W-:Y:S02]  /*1aa0*/  IMAD.X R25, RZ, RZ, R25, P4 ;  /* 0x000000ffff197224 */ /* 0x000fe400020e0619 */
[----:B--2---:R-:W-:-:S04]  /*1ab0*/  FADD R23, R24, R8 ;  /* 0x0000000818177221 */ /* 0x004fc80000000000 */
[----:B---3--:R-:W-:-:S04]  /*1ac0*/  FADD R23, R23, R28 ;  /* 0x0000001c17177221 */ /* 0x008fc80000000000 */
[----:B----4-:R-:W-:-:S04]  /*1ad0*/  FADD R23, R23, R22 ;  /* 0x0000001617177221 */ /* 0x010fc80000000000 */
[----:B-----5:R-:W-:-:S04]  /*1ae0*/  FADD R23, R23, R18 ;  /* 0x0000001217177221 */ /* 0x020fc80000000000 */
[----:B------:R-:W-:-:S04]  /*1af0*/  FADD R23, R23, R16 ;  /* 0x0000001017177221 */ /* 0x000fc80000000000 */
[----:B------:R-:W-:-:S04]  /*1b00*/  FADD R23, R23, R10 ;  /* 0x0000000a17177221 */ /* 0x000fc80000000000 */
[----:B------:R-:W-:-:S04]  /*1b10*/  FADD R23, R23, R20 ;  /* 0x0000001417177221 */ /* 0x000fc80000000000 */
[----:B------:R-:W-:-:S07]  /*1b20*/  FADD R24, R23, R26 ;  /* 0x0000001a17187221 */ /* 0x000fce0000000000 */
.L_x_95:
        /* <DEDUP_REMOVED lines=18> */
[----:B------:R-:W-:Y:S02]  /*1c50*/  IADD3.X R19, PT, PT, R21, UR4, RZ, P4, !PT ;  /* 0x0000000415137c10 */ /* 0x000fe4000a7fe4ff */
[----:B------:R-:W2:Y:S01]  /*1c60*/  LDG.E.CONSTANT R21, desc[UR6][R20.64] ;  /* 0x0000000614157981 */ /* 0x000ea2000c1e9900 */
[----:B------:R-:W-:Y:S02]  /*1c70*/  IADD3 R10, P4, PT, R16, UR12, RZ ;  /* 0x0000000c100a7c10 */ /* 0x000fe4000ff9e0ff */
[----:B------:R-:W-:Y:S02]  /*1c80*/  IADD3.X R17, PT, PT, R19, UR4, RZ, P5, !PT ;  /* 0x0000000413117c10 */ /* 0x000fe4000affe4ff */
[----:B------:R-:W3:Y:S02]  /*1c90*/  LDG.E.CONSTANT R19, desc[UR6][R18.64] ;  /* 0x0000000612137981 */ /* 0x000ee4000c1e9900 */
[----:B------:R-:W-:-:S02]  /*1ca0*/  IADD3.X R11, PT, PT, R17, UR4, RZ, P4, !PT ;  /* 0x00000004110b7c10 */ /* 0x000fc4000a7fe4ff */
[----:B------:R-:W4:Y:S04]  /*1cb0*/  LDG.E.CONSTANT R17, desc[UR6][R16.64] ;  /* 0x0000000610117981 */ /* 0x000f28000c1e9900 */
[----:B------:R-:W5:Y:S01]  /*1cc0*/  LDG.E.CONSTANT R11, desc[UR6][R10.64] ;  /* 0x000000060a0b7981 */ /* 0x000f62000c1e9900 */
[----:B------:R-:W-:-:S05]  /*1cd0*/  IADD3 R29, P4, PT, R29, 0x4, RZ ;  /* 0x000000041d1d7810 */ /* 0x000fca0007f9e0ff */
[----:B------:R-:W-:Y:S02]  /*1ce0*/  IMAD.X R25, RZ, RZ, R25, P4 ;  /* 0x000000ffff197224 */ /* 0x000fe400020e0619 */
[----:B--2---:R-:W-:-:S04]  /*1cf0*/  FADD R24, R24, R21 ;  /* 0x0000001518187221 */ /* 0x004fc80000000000 */
[----:B---3--:R-:W-:-:S04]  /*1d00*/  FADD R24, R24, R19 ;  /* 0x0000001318187221 */ /* 0x008fc80000000000 */
[----:B----4-:R-:W-:-:S04]  /*1d10*/  FADD R24, R24, R17 ;  /* 0x0000001118187221 */ /* 0x010fc80000000000 */
[----:B-----5:R-:W-:-:S07]  /*1d20*/  FADD R24, R24, R11 ;  /* 0x0000000b18187221 */ /* 0x020fce0000000000 */
.L_x_96:
[----:B------:R-:W-:Y:S05]  /*1d30*/  @!P3 BRA `(.L_x_92) ;  /* 0x00000000006cb947 */ /* 0x000fea0003800000 */
[----:B------:R-:W0:Y:S01]  /*1d40*/  LDCU UR4, c[0x0][0x398] ;  /* 0x00007300ff0477ac */ /* 0x000e220008000800 */
[----:B------:R-:W-:Y:S01]  /*1d50*/  IADD3 R11, P3, PT, R12, R29, RZ ;  /* 0x0000001d0c0b7210 */ /* 0x000fe20007f7e0ff */
[----:B------:R-:W-:Y:S01]  /*1d60*/  IMAD.MOV.U32 R8, RZ, RZ, R4 ;  /* 0x000000ffff087224 */ /* 0x000fe200078e0004 */
[----:B------:R-:W1:Y:S03]  /*1d70*/  LDCU.64 UR10, c[0x0][0x380] ;  /* 0x00007000ff0a77ac */ /* 0x000e660008000a00 */
[----:B------:R-:W-:Y:S02]  /*1d80*/  IMAD.X R16, R13, 0x1, R25, P3 ;  /* 0x000000010d107824 */ /* 0x000fe400018e0619 */
[----:B0-----:R-:W-:-:S04]  /*1d90*/  IMAD.WIDE.U32 R10, R11, UR4, R8 ;  /* 0x000000040b0a7c25 */ /* 0x001fc8000f8e0008 */
[----:B------:R-:W-:Y:S01]  /*1da0*/  IMAD R9, R16, UR4, RZ ;  /* 0x0000000410097c24 */ /* 0x000fe2000f8e02ff */
[----:B-1----:R-:W-:-:S03]  /*1db0*/  LEA R8, P3, R10, UR10, 0x2 ;  /* 0x0000000a0a087c11 */ /* 0x002fc6000f8610ff */
[----:B------:R-:W-:-:S05]  /*1dc0*/  IMAD.IADD R9, R11, 0x1, R9 ;  /* 0x000000010b097824 */ /* 0x000fca00078e0209 */
[----:B------:R-:W-:-:S05]  /*1dd0*/  LEA.HI.X R9, R10, UR11, R9, 0x2, P3 ;  /* 0x0000000b0a097c11 */ /* 0x000fca00098f1409 */
[----:B------:R-:W2:Y:S01]  /*1de0*/  LDG.E.CONSTANT R11, desc[UR6][R8.64] ;  /* 0x00000006080b7981 */ /* 0x000ea2000c1e9900 */
[----:B------:R-:W-:-:S04]  /*1df0*/  ISETP.NE.U32.AND P3, PT, R7, 0x1, PT ;  /* 0x000000010700780c */ /* 0x000fc80003f65070 */
[----:B------:R-:W-:Y:S01]  /*1e00*/  ISETP.NE.AND.EX P3, PT, RZ, RZ, PT, P3 ;  /* 0x000000ffff00720c */ /* 0x000fe20003f65330 */
[----:B--2---:R-:W-:-:S12]  /*1e10*/  FADD R24, R24, R11 ;  /* 0x0000000b18187221 */ /* 0x004fd80000000000 */
[----:B------:R-:W-:Y:S05]  /*1e20*/  @!P3 BRA `(.L_x_92) ;  /* 0x000000000030b947 */ /* 0x000fea0003800000 */
[----:B------:R-:W-:Y:S01]  /*1e30*/  ISETP.NE.U32.AND P3, PT, R7, 0x2, PT ;  /* 0x000000020700780c */ /* 0x000fe20003f65070 */
[----:B------:R-:W-:Y:S02]  /*1e40*/  USHF.L.U32 UR10, UR4, 0x2, URZ ;  /* 0x00000002040a7899 */ /* 0x000fe400080006ff */
[----:B------:R-:W-:Y:S01]  /*1e50*/  USHF.R.U32.HI UR4, URZ, 0x1e, UR4 ;  /* 0x0000001eff047899 */ /* 0x000fe20008011604 */
[----:B------:R-:W-:-:S03]  /*1e60*/  ISETP.NE.AND.EX P3, PT, RZ, RZ, PT, P3 ;  /* 0x000000ffff00720c */ /* 0x000fc60003f65330 */
[----:B------:R-:W-:-:S04]  /*1e70*/  IADD3 R8, P4, PT, R8, UR10, RZ ;  /* 0x0000000a08087c10 */ /* 0x000fc8000ff9e0ff */
[----:B------:R-:W-:-:S06]  /*1e80*/  IADD3.X R9, PT, PT, R9, UR4, RZ, P4, !PT ;  /* 0x0000000409097c10 */ /* 0x000fcc000a7fe4ff */
[----:B------:R-:W-:-:S04]  /*1e90*/  @P3 IADD3 R10, P4, PT, R8, UR10, RZ ;  /* 0x0000000a080a3c10 */ /* 0x000fc8000ff9e0ff */
[----:B------:R-:W-:Y:S02]  /*1ea0*/  @P3 IADD3.X R11, PT, PT, R9, UR4, RZ, P4, !PT ;  /* 0x00000004090b3c10 */ /* 0x000fe4000a7fe4ff */
[----:B------:R-:W2:Y:S04]  /*1eb0*/  LDG.E.CONSTANT R9, desc[UR6][R8.64] ;  /* 0x0000000608097981 */ /* 0x000ea8000c1e9900 */
[----:B------:R-:W3:Y:S01]  /*1ec0*/  @P3 LDG.E.CONSTANT R11, desc[UR6][R10.64] ;  /* 0x000000060a0b3981 */ /* 0x000ee2000c1e9900 */
[----:B--2---:R-:W-:-:S04]  /*1ed0*/  FADD R24, R24, R9 ;  /* 0x0000000918187221 */ /* 0x004fc80000000000 */
[----:B---3--:R-:W-:-:S07]  /*1ee0*/  @P3 FADD R24, R24, R11 ;  /* 0x0000000b18183221 */ /* 0x008fce0000000000 */
.L_x_92:
        /* <DEDUP_REMOVED lines=9> */
        .weak           $__internal_3_$__cuda_sm3x_div_rn_noftz_f32_slowpath
        .type           $__internal_3_$__cuda_sm3x_div_rn_noftz_f32_slowpath,@function
        .size           $__internal_3_$__cuda_sm3x_div_rn_noftz_f32_slowpath,(.L_x_163 - $__internal_3_$__cuda_sm3x_div_rn_noftz_f32_slowpath)
$__internal_3_$__cuda_sm3x_div_rn_noftz_f32_slowpath:
[--C-:B------:R-:W-:Y:S01]  /*1f80*/  SHF.R.U32.HI R18, RZ, 0x17, R5.reuse ;  /* 0x00000017ff127819 */ /* 0x100fe20000011605 */
[----:B------:R-:W-:Y:S01]  /*1f90*/  BSSY.RECONVERGENT B1, `(.L_x_98) ;  /* 0x0000063000017945 */ /* 0x000fe20003800200 */
[----:B------:R-:W-:Y:S01]  /*1fa0*/  SHF.R.U32.HI R21, RZ, 0x17, R24 ;  /* 0x00000017ff157819 */ /* 0x000fe20000011618 */
[----:B------:R-:W-:Y:S01]  /*1fb0*/  IMAD.MOV.U32 R25, RZ, RZ, R5 ;  /* 0x000000ffff197224 */ /* 0x000fe200078e0005 */
[----:B------:R-:W-:Y:S02]  /*1fc0*/  LOP3.LUT R18, R18, 0xff, RZ, 0xc0, !PT ;  /* 0x000000ff12127812 */ /* 0x000fe400078ec0ff */
[----:B------:R-:W-:-:S03]  /*1fd0*/  LOP3.LUT R21, R21, 0xff, RZ, 0xc0, !PT ;  /* 0x000000ff15157812 */ /* 0x000fc600078ec0ff */
[----:B------:R-:W-:Y:S01]  /*1fe0*/  VIADD R16, R18, 0xffffffff ;  /* 0xffffffff12107836 */ /* 0x000fe20000000000 */
[----:B------:R-:W-:-:S04]  /*1ff0*/  IADD3 R20, PT, PT, R21, -0x1, RZ ;  /* 0xffffffff15147810 */ /* 0x000fc80007ffe0ff */
        /* <DEDUP_REMOVED lines=22> */
[----:B------:R-:W-:Y:S02]  /*2160*/  @P0 IMAD.MOV.U32 R17, RZ, RZ, RZ ;  /* 0x000000ffff110224 */ /* 0x000fe400078e00ff */
[----:B------:R-:W-:Y:S01]  /*2170*/  @!P0 FFMA R24, R24, 1.84467440737095516160e+19, RZ ;  /* 0x5f80000018188823 */ /* 0x000fe200000000ff */
[----:B------:R-:W-:Y:S02]  /*2180*/  @!P0 IMAD.MOV.U32 R17, RZ, RZ, -0x40 ;  /* 0xffffffc0ff118424 */ /* 0x000fe400078e00ff */
[----:B------:R-:W-:Y:S02]  /*2190*/  @!P1 FFMA R25, R5, 1.84467440737095516160e+19, RZ ;  /* 0x5f80000005199823 */ /* 0x000fe400000000ff */
[----:B------:R-:W-:-:S07]  /*21a0*/  @!P1 VIADD R17, R17, 0x40 ;  /* 0x0000004011119836 */ /* 0x000fce0000000000 */
.L_x_99:
[----:B------:R-:W-:Y:S01]  /*21b0*/  LEA R16, R18, 0xc0800000, 0x17 ;  /* 0xc080000012107811 */ /* 0x000fe200078eb8ff */
[----:B------:R-:W-:Y:S01]  /*21c0*/  VIADD R21, R21, 0xffffff81 ;  /* 0xffffff8115157836 */ /* 0x000fe20000000000 */
[----:B------:R-:W-:Y:S03]  /*21d0*/  BSSY.RECONVERGENT B2, `(.L_x_104) ;  /* 0x0000035000027945 */ /* 0x000fe60003800200 */
        /* <DEDUP_REMOVED lines=15> */
[----:B------:R-:W-:-:S04]  /*22d0*/  IMAD.IADD R18, R18, 0x1, R17 ;  /* 0x0000000112127824 */ /* 0x000fc800078e0211 */
[----:B------:R-:W-:-:S05]  /*22e0*/  VIADD R21, R18, 0xffffffff ;  /* 0xffffffff12157836 */ /* 0x000fca0000000000 */
        /* <DEDUP_REMOVED lines=27> */
[----:B------:R-:W-:-:S05]  /*24a0*/  LOP3.LUT R17, R17, R18, RZ, 0xc0, !PT ;  /* 0x0000001211117212 */ /* 0x000fca00078ec0ff */
[----:B------:R-:W-:-:S05]  /*24b0*/  IMAD.IADD R17, R20, 0x1, R17 ;  /* 0x0000000114117824 */ /* 0x000fca00078e0211 */
[----:B------:R-:W-:Y:S01]  /*24c0*/  LOP3.LUT R16, R17, R16, RZ, 0xfc, !PT ;  /* 0x0000001011107212 */ /* 0x000fe200078efcff */
[----:B------:R-:W-:Y:S06]  /*24d0*/  BRA `(.L_x_107) ;  /* 0x0000000000107947 */ /* 0x000fec0003800000 */
.L_x_106:
[----:B------:R-:W-:-:S04]  /*24e0*/  LOP3.LUT R16, R16, 0x80000000, RZ, 0xc0, !PT ;  /* 0x8000000010107812 */ /* 0x000fc800078ec0ff */
[----:B------:R-:W-:Y:S01]  /*24f0*/  LOP3.LUT R16, R16, 0x7f800000, RZ, 0xfc, !PT ;  /* 0x7f80000010107812 */ /* 0x000fe200078efcff */
[----:B------:R-:W-:Y:S06]  /*2500*/  BRA `(.L_x_107) ;  /* 0x0000000000047947 */ /* 0x000fec0003800000 */
.L_x_105:
[----:B------:R-:W-:-:S07]  /*2510*/  IMAD R16, R17, 0x800000, R16 ;  /* 0x0080000011107824 */ /* 0x000fce00078e0210 */
.L_x_107:
[----:B------:R-:W-:Y:S05]  /*2520*/  BSYNC.RECONVERGENT B2 ;  /* 0x0000000000027941 */ /* 0x000fea0003800200 */
.L_x_104:
[----:B------:R-:W-:Y:S05]  /*2530*/  BRA `(.L_x_108) ;  /* 0x0000000000207947 */ /* 0x000fea0003800000 */
.L_x_103:
[----:B------:R-:W-:-:S04]  /*2540*/  LOP3.LUT R16, R25, 0x80000000, R24, 0x48, !PT ;  /* 0x8000000019107812 */ /* 0x000fc800078e4818 */
[----:B------:R-:W-:Y:S01]  /*2550*/  LOP3.LUT R16, R16, 0x7f800000, RZ, 0xfc, !PT ;  /* 0x7f80000010107812 */ /* 0x000fe200078efcff */
[----:B------:R-:W-:Y:S06]  /*2560*/  BRA `(.L_x_108) ;  /* 0x0000000000147947 */ /* 0x000fec0003800000 */
.L_x_102:
[----:B------:R-:W-:Y:S01]  /*2570*/  LOP3.LUT R16, R25, 0x80000000, R24, 0x48, !PT ;  /* 0x8000000019107812 */ /* 0x000fe200078e4818 */
[----:B------:R-:W-:Y:S06]  /*2580*/  BRA `(.L_x_108) ;  /* 0x00000000000c7947 */ /* 0x000fec0003800000 */
.L_x_101:
[----:B------:R-:W0:Y:S01]  /*2590*/  MUFU.RSQ R16, -QNAN ;  /* 0xffc0000000107908 */ /* 0x000e220000001400 */
[----:B------:R-:W-:Y:S05]  /*25a0*/  BRA `(.L_x_108) ;  /* 0x0000000000047947 */ /* 0x000fea0003800000 */
.L_x_100:
[----:B------:R-:W-:-:S07]  /*25b0*/  FADD.FTZ R16, R24, R5 ;  /* 0x0000000518107221 */ /* 0x000fce0000010000 */
.L_x_108:
[----:B------:R-:W-:Y:S05]  /*25c0*/  BSYNC.RECONVERGENT B1 ;  /* 0x0000000000017941 */ /* 0x000fea0003800200 */
.L_x_98:
[----:B0-----:R-:W-:Y:S02]  /*25d0*/  IMAD.MOV.U32 R18, RZ, RZ, R16 ;  /* 0x000000ffff127224 */ /* 0x001fe400078e0010 */
[----:B------:R-:W-:Y:S02]  /*25e0*/  IMAD.MOV.U32 R16, RZ, RZ, R19 ;  /* 0x000000ffff107224 */ /* 0x000fe400078e0013 */
[----:B------:R-:W-:-:S04]  /*25f0*/  IMAD.MOV.U32 R17, RZ, RZ, 0x0 ;  /* 0x00000000ff117424 */ /* 0x000fc800078e00ff */
[----:B------:R-:W-:Y:S05]  /*2600*/  RET.REL.NODEC R16 `(_Z24embedding_pooling_kernelIfLi1EEvPKT_PKlPS0_iii) ;  /* 0xffffffd8107c7950 */ /* 0x000fea0003c3ffff */
.L_x_109:
        /* <DEDUP_REMOVED lines=15> */
.L_x_163:


//--------------------- .text._Z24embedding_pooling_kernelIfLi4EEvPKT_PKlPS0_iii --------------------------
	.section	.text._Z24embedding_pooling_kernelIfLi4EEvPKT_PKlPS0_iii,"ax",@progbits
	.align	128
        .global         _Z24embedding_pooling_kernelIfLi4EEvPKT_PKlPS0_iii
        .type           _Z24embedding_pooling_kernelIfLi4EEvPKT_PKlPS0_iii,@function
        .size           _Z24embedding_pooling_kernelIfLi4EEvPKT_PKlPS0_iii,(.L_x_165 - _Z24embedding_pooling_kernelIfLi4EEvPKT_PKlPS0_iii)
        .other          _Z24embedding_pooling_kernelIfLi4EEvPKT_PKlPS0_iii,@"STO_CUDA_ENTRY STV_DEFAULT"
_Z24embedding_pooling_kernelIfLi4EEvPKT_PKlPS0_iii:
.text._Z24embedding_pooling_kernelIfLi4EEvPKT_PKlPS0_iii:
        /* <DEDUP_REMOVED lines=9> */
[----:B------:R-:W2:Y:S01]  /*0090*/  LDG.E.64.CONSTANT R30, desc[UR6][R4.64+0x8] ;  /* 0x00000806041e7981 */ /* 0x000ea2000c1e9b00 */
[----:B------:R-:W-:Y:S01]  /*00a0*/  BSSY.RECONVERGENT B0, `(.L_x_110) ;  /* 0x00001e8000007945 */ /* 0x000fe20003800200 */
        /* <DEDUP_REMOVED lines=11> */
.L_x_112:
[----:B------:R-:W-:Y:S02]  /*0160*/  IMAD R3, R27, UR5, R0 ;  /* 0x000000051b037c24 */ /* 0x000fe4000f8e0200 */
[----:B-1----:R-:W-:Y:S02]  /*0170*/  VIADD R0, R0, UR4 ;  /* 0x0000000400007c36 */ /* 0x002fe40008000000 */
[----:B0-----:R-:W-:-:S03]  /*0180*/  IMAD.WIDE R2, R3, 0x4, R4 ;  /* 0x0000000403027825 */ /* 0x001fc600078e0204 */
[----:B------:R-:W-:Y:S02]  /*0190*/  ISETP.GE.AND P0, PT, R0, UR5, PT ;  /* 0x0000000500007c0c */ /* 0x000fe4000bf06270 */
[----:B------:R2:W-:Y:S11]  /*01a0*/  STG.E desc[UR6][R2.64], RZ ;  /* 0x000000ff02007986 */ /* 0x0005f6000c101906 */
[----:B--2---:R-:W-:Y:S05]  /*01b0*/  @!P0 BRA `(.L_x_112) ;  /* 0xfffffffc00e88947 */ /* 0x004fea000383ffff */
[----:B------:R-:W-:Y:S05]  /*01c0*/  EXIT ;  /* 0x000000000000794d */ /* 0x000fea0003800000 */
.L_x_111:
[----:B------:R-:W0:Y:S01]  /*01d0*/  LDCU UR10, c[0x0][0x398] ;  /* 0x00007300ff0a77ac */ /* 0x000e220008000800 */
[----:B------:R-:W1:Y:S01]  /*01e0*/  S2R R4, SR_TID.X ;  /* 0x0000000000047919 */ /* 0x000e620000002100 */
[----:B------:R-:W-:Y:S01]  /*01f0*/  BSSY.RECONVERGENT B1, `(.L_x_113) ;  /* 0x00001cc000017945 */ /* 0x000fe20003800200 */
[----:B0-----:R-:W-:-:S04]  /*0200*/  USHF.R.S32.HI UR4, URZ, 0x1f, UR10 ;  /* 0x0000001fff047899 */ /* 0x001fc8000801140a */
[----:B------:R-:W-:-:S04]  /*0210*/  ULEA.HI UR4, UR4, UR10, URZ, 0x2 ;  /* 0x0000000a04047291 */ /* 0x000fc8000f8f10ff */
[----:B------:R-:W-:-:S06]  /*0220*/  USHF.R.S32.HI UR4, URZ, 0x2, UR4 ;  /* 0x00000002ff047899 */ /* 0x000fcc0008011404 */
[----:B-1----:R-:W-:-:S13]  /*0230*/  ISETP.GE.AND P0, PT, R4, UR4, PT ;  /* 0x0000000404007c0c */ /* 0x002fda000bf06270 */
[----:B------:R-:W-:Y:S05]  /*0240*/  @P0 BRA `(.L_x_114) ;  /* 0x0000001c00180947 */ /* 0x000fea0003800000 */
[----:B------:R-:W0:Y:S01]  /*0250*/  LDCU UR5, c[0x0][0x3a0] ;  /* 0x00007400ff0577ac */ /* 0x000e220008000800 */
[----:B------:R-:W1:Y:S01]  /*0260*/  LDC R26, c[0x0][0x360] ;  /* 0x0000d800ff1a7b82 */ /* 0x000e620000000800 */
[----:B------:R-:W-:Y:S02]  /*0270*/  IMAD.U32 R25, RZ, RZ, UR10 ;  /* 0x0000000aff197e24 */ /* 0x000fe4000f8e00ff */
[----:B------:R-:W-:-:S03]  /*0280*/  IMAD R29, R27, UR10, RZ ;  /* 0x0000000a1b1d7c24 */ /* 0x000fc6000f8e02ff */
[----:B------:R-:W-:Y:S01]  /*0290*/  SHF.R.S32.HI R25, RZ, 0x1f, R25 ;  /* 0x0000001fff197819 */ /* 0x000fe20000011419 */
[----:B0-----:R-:W-:-:S09]  /*02a0*/  UISETP.NE.AND UP0, UPT, UR5, 0x1, UPT ;  /* 0x000000010500788c */ /* 0x001fd2000bf05270 */
[----:B------:R-:W-:Y:S05]  /*02b0*/  BRA.U UP0, `(.L_x_115) ;  /* 0x0000000d00a87547 */ /* 0x000fea000b800000 */
[----:B------:R-:W0:Y:S02]  /*02c0*/  I2F.S64 R0, R2 ;  /* 0x0000000200007312 */ /* 0x000e240000301400 */
[----:B0-----:R-:W-:-:S05]  /*02d0*/  VIADD R5, R0, 0x1800000 ;  /* 0x0180000000057836 */ /* 0x001fca0000000000 */
[----:B------:R-:W-:-:S04]  /*02e0*/  LOP3.LUT R5, R5, 0x7f800000, RZ, 0xc0, !PT ;  /* 0x7f80000005057812 */ /* 0x000fc800078ec0ff */
[----:B------:R-:W-:-:S13]  /*02f0*/  ISETP.GT.U32.AND P0, PT, R5, 0x1ffffff, PT ;  /* 0x01ffffff0500780c */ /* 0x000fda0003f04070 */
[----:B------:R-:W-:Y:S05]  /*0300*/  @P0 BRA `(.L_x_116) ;  /* 0x0000000000100947 */ /* 0x000fea0003800000 */
[----:B------:R-:W-:-:S07]  /*0310*/  MOV R6, 0x330 ;  /* 0x0000033000067802 */ /* 0x000fce0000000f00 */
[----:B-1----:R-:W-:Y:S05]  /*0320*/  CALL.REL.NOINC `($__internal_4_$__cuda_sm20_rcp_rn_f32_slowpath) ;  /* 0x0000003800ac7944 */ /* 0x002fea0003c00000 */
[----:B------:R-:W-:Y:S01]  /*0330*/  MOV R20, R5 ;  /* 0x0000000500147202 */ /* 0x000fe20000000f00 */
[----:B------:R-:W-:Y:S06]  /*0340*/  BRA `(.L_x_117) ;  /* 0x0000000000107947 */ /* 0x000fec0003800000 */
.L_x_116:
[----:B------:R-:W0:Y:S02]  /*0350*/  MUFU.RCP R5, R0 ;  /* 0x0000000000057308 */ /* 0x000e240000001000 */
[----:B0-----:R-:W-:-:S04]  /*0360*/  FFMA R6, R0, R5, -1 ;  /* 0xbf80000000067423 */ /* 0x001fc80000000005 */
[----:B------:R-:W-:-:S04]  /*0370*/  FADD.FTZ R6, -R6, -RZ ;  /* 0x800000ff06067221 */ /* 0x000fc80000010100 */
[----:B------:R-:W-:-:S07]  /*0380*/  FFMA R20, R5, R6, R5 ;  /* 0x0000000605147223 */ /* 0x000fce0000000005 */
.L_x_117:
[----:B------:R-:W-:Y:S02]  /*0390*/  IADD3 R0, P1, PT, R32, -R30, RZ ;  /* 0x8000001e20007210 */ /* 0x000fe40007f3e0ff */
[----:B------:R-:W-:Y:S02]  /*03a0*/  LOP3.LUT R2, R2, 0xfffffff8, RZ, 0xc0, !PT ;  /* 0xfffffff802027812 */ /* 0x000fe400078ec0ff */
[----:B------:R-:W-:Y:S01]  /*03b0*/  ISETP.GT.U32.AND P0, PT, R0, -0x8, PT ;  /* 0xfffffff80000780c */ /* 0x000fe20003f04070 */
[----:B------:R-:W-:-:S05]  /*03c0*/  IMAD.X R0, R33, 0x1, ~R31, P1 ;  /* 0x0000000121007824 */ /* 0x000fca00008e0e1f */
[----:B------:R-:W-:Y:S02]  /*03d0*/  ISETP.GT.U32.AND.EX P0, PT, R0, -0x1, PT, P0 ;  /* 0xffffffff0000780c */ /* 0x000fe40003f04100 */
[----:B------:R-:W-:Y:S01]  /*03e0*/  LOP3.LUT R0, R3, 0x7fffffff, RZ, 0xc0, !PT ;  /* 0x7fffffff03007812 */ /* 0x000fe200078ec0ff */
[----:B------:R-:W-:-:S10]  /*03f0*/  IMAD.MOV.U32 R3, RZ, RZ, R4 ;  /* 0x000000ffff037224 */ /* 0x000fd400078e0004 */
.L_x_123:
[----:B0-----:R-:W-:Y:S01]  /*0400*/  IADD3 R4, P2, PT, -R32, R30, RZ ;  /* 0x0000001e20047210 */ /* 0x001fe20007f5e1ff */
[----:B------:R-:W-:Y:S02]  /*0410*/  HFMA2 R24, -RZ, RZ, 0, 0 ;  /* 0x00000000ff187431 */ /* 0x000fe400000001ff */
[----:B------:R-:W-:Y:S01]  /*0420*/  IMAD.MOV.U32 R28, RZ, RZ, RZ ;  /* 0x000000ffff1c7224 */ /* 0x000fe200078e00ff */
[----:B------:R-:W-:Y:S02]  /*0430*/  CS2R R22, SRZ ;  /* 0x0000000000167805 */ /* 0x000fe4000001ff00 */
[----:B------:R-:W-:Y:S01]  /*0440*/  ISETP.GT.U32.AND P1, PT, R4, RZ, PT ;  /* 0x000000ff0400720c */ /* 0x000fe20003f24070 */
[----:B------:R-:W-:-:S05]  /*0450*/  IMAD.X R4, R31, 0x1, ~R33, P2 ;  /* 0x000000011f047824 */ /* 0x000fca00010e0e21 */
[----:B------:R-:W-:-:S13]  /*0460*/  ISETP.GT.AND.EX P1, PT, R4, RZ, PT, P1 ;  /* 0x000000ff0400720c */ /* 0x000fda0003f24310 */
[----:B------:R-:W-:Y:S05]  /*0470*/  @!P1 BRA `(.L_x_118) ;  /* 0x0000000800fc9947 */ /* 0x000fea0003800000 */
[----:B------:R-:W-:Y:S01]  /*0480*/  IMAD.SHL.U32 R21, R3, 0x4, RZ ;  /* 0x0000000403157824 */ /* 0x000fe200078e00ff */
[----:B------:R-:W-:Y:S02]  /*0490*/  CS2R R22, SRZ ;  /* 0x0000000000167805 */ /* 0x000fe4000001ff00 */
[----:B------:R-:W-:Y:S01]  /*04a0*/  CS2R R34, SRZ ;  /* 0x0000000000227805 */ /* 0x000fe2000001ff00 */
[----:B------:R-:W-:Y:S02]  /*04b0*/  IMAD.MOV.U32 R24, RZ, RZ, RZ ;  /* 0x000000ffff187224 */ /* 0x000fe400078e00ff */
[----:B------:R-:W-:Y:S01]  /*04c0*/  IMAD.MOV.U32 R28, RZ, RZ, RZ ;  /* 0x000000ffff1c7224 */ /* 0x000fe200078e00ff */
[----:B------:R-:W-:Y:S06]  /*04d0*/  @P0 BRA `(.L_x_119) ;  /* 0x0000000400380947 */ /* 0x000fec0003800000 */
[----:B------:R-:W0:Y:S01]  /*04e0*/  LDC R34, c[0x0][0x398] ;  /* 0x0000e600ff227b82 */ /* 0x000e220000000800 */
[----:B------:R-:W-:Y:S01]  /*04f0*/  IMAD.MOV.U32 R22, RZ, RZ, RZ ;  /* 0x000000ffff167224 */ /* 0x000fe200078e00ff */
[----:B------:R-:W-:Y:S01]  /*0500*/  MOV R36, RZ ;  /* 0x000000ff00247202 */ /* 0x000fe20000000f00 */
[----:B------:R-:W-:Y:S01]  /*0510*/  IMAD.MOV.U32 R35, RZ, RZ, RZ ;  /* 0x000000ffff237224 */ /* 0x000fe200078e00ff */
[C---:B0-----:R-:W-:Y:S01]  /*0520*/  SHF.L.U64.HI R37, R34.reuse, 0x2, R25 ;  /* 0x0000000222257819 */ /* 0x041fe20000010219 */
[----:B------:R-:W-:-:S07]  /*0530*/  IMAD.SHL.U32 R38, R34, 0x4, RZ ;  /* 0x0000000422267824 */ /* 0x000fce00078e00ff */
.L_x_120:
[----:B------:R-:W-:Y:S01]  /*0540*/  IADD3 R7, P1, PT, R32, R36, RZ ;  /* 0x0000002420077210 */ /* 0x000fe20007f3e0ff */
[----:B------:R-:W0:Y:S01]  /*0550*/  LDCU.64 UR8, c[0x0][0x380] ;  /* 0x00007000ff0877ac */ /* 0x000e220008000a00 */
[----:B------:R-:W-:-:S03]  /*0560*/  IMAD.MOV.U32 R4, RZ, RZ, R21 ;  /* 0x000000ffff047224 */ /* 0x000fc600078e0015 */
[----:B------:R-:W-:-:S04]  /*0570*/  IMAD.X R5, R33, 0x1, R35, P1 ;  /* 0x0000000121057824 */ /* 0x000fc800008e0623 */
[----:B------:R-:W-:Y:S02]  /*0580*/  IMAD R6, R5, R34, RZ ;  /* 0x0000002205067224 */ /* 0x000fe400078e02ff */
[----:B------:R-:W-:-:S03]  /*0590*/  HFMA2 R5, -RZ, RZ, 0, 0 ;  /* 0x00000000ff057431 */ /* 0x000fc600000001ff */
[----:B------:R-:W-:-:S04]  /*05a0*/  IMAD.WIDE.U32 R4, R7, R34, R4 ;  /* 0x0000002207047225 */ /* 0x000fc800078e0004 */
[----:B------:R-:W-:Y:S01]  /*05b0*/  IMAD R7, R25, R7, R6 ;  /* 0x0000000719077224 */ /* 0x000fe200078e0206 */
[----:B0-----:R-:W-:-:S03]  /*05c0*/  LEA R8, P1, R4, UR8, 0x2 ;  /* 0x0000000804087c11 */ /* 0x001fc6000f8210ff */
[----:B------:R-:W-:-:S05]  /*05d0*/  IMAD.IADD R5, R5, 0x1, R7 ;  /* 0x0000000105057824 */ /* 0x000fca00078e0207 */
[----:B------:R-:W-:Y:S02]  /*05e0*/  LEA.HI.X R9, R4, UR9, R5, 0x2, P1 ;  /* 0x0000000904097c11 */ /* 0x000fe400088f1405 */
[----:B------:R-:W-:-:S03]  /*05f0*/  IADD3 R12, P1, PT, R38, R8, RZ ;  /* 0x00000008260c7210 */ /* 0x000fc60007f3e0ff */
[----:B------:R-:W2:Y:S02]  /*0600*/  LDG.E.128.CONSTANT R4, desc[UR6][R8.64] ;  /* 0x0000000608047981 */ /* 0x000ea4000c1e9d00 */
[----:B------:R-:W-:-:S05]  /*0610*/  IMAD.X R13, R37, 0x1, R9, P1 ;  /* 0x00000001250d7824 */ /* 0x000fca00008e0609 */
[----:B------:R-:W3:Y:S01]  /*0620*/  LDG.E.128.CONSTANT R8, desc[UR6][R12.64] ;  /* 0x000000060c087981 */ /* 0x000ee2000c1e9d00 */
[----:B------:R-:W-:-:S05]  /*0630*/  IADD3 R16, P1, PT, R12, R38, RZ ;  /* 0x000000260c107210 */ /* 0x000fca0007f3e0ff */
[----:B------:R-:W-:-:S05]  /*0640*/  IMAD.X R17, R13, 0x1, R37, P1 ;  /* 0x000000010d117824 */ /* 0x000fca00008e0625 */
[----:B------:R-:W4:Y:S01]  /*0650*/  LDG.E.128.CONSTANT R12, desc[UR6][R16.64] ;  /* 0x00000006100c7981 */ /* 0x000f22000c1e9d00 */
[----:B--2---:R-:W-:Y:S01]  /*0660*/  FADD R28, R4, R28 ;  /* 0x0000001c041c7221 */ /* 0x004fe20000000000 */
[-C--:B------:R-:W-:Y:S01]  /*0670*/  IADD3 R4, P1, PT, R16, R38.reuse, RZ ;  /* 0x0000002610047210 */ /* 0x080fe20007f3e0ff */
[----:B------:R-:W-:Y:S01]  /*0680*/  FADD R24, R5, R24 ;  /* 0x0000001805187221 */ /* 0x000fe20000000000 */
[----:B------:R-:W-:Y:S01]  /*0690*/  FADD R6, R6, R23 ;  /* 0x0000001706067221 */ /* 0x000fe20000000000 */
[----:B------:R-:W-:Y:S02]  /*06a0*/  FADD R22, R7, R22 ;  /* 0x0000001607167221 */ /* 0x000fe40000000000 */
[----:B------:R-:W-:Y:S01]  /*06b0*/  IMAD.X R5, R17, 0x1, R37, P1 ;  /* 0x0000000111057824 */ /* 0x000fe200008e0625 */
[----:B------:R-:W-:-:S04]  /*06c0*/  IADD3 R40, P1, PT, R4, R38, RZ ;  /* 0x0000002604287210 */ /* 0x000fc80007f3e0ff */
[----:B------:R-:W-:Y:S01]  /*06d0*/  IADD3.X R41, PT, PT, R5, R37, RZ, P1, !PT ;  /* 0x0000002505297210 */ /* 0x000fe20000ffe4ff */
[----:B------:R-:W2:Y:S01]  /*06e0*/  LDG.E.128.CONSTANT R16, desc[UR6][R4.64] ;  /* 0x0000000604107981 */ /* 0x000ea2000c1e9d00 */
[----:B---3--:R-:W-:-:S03]  /*06f0*/  FADD R23, R6, R10 ;  /* 0x0000000a06177221 */ /* 0x008fc60000000000 */
[----:B------:R-:W3:Y:S01]  /*0700*/  LDG.E.128.CONSTANT R4, desc[UR6][R40.64] ;  /* 0x0000000628047981 */ /* 0x000ee2000c1e9d00 */
[----:B------:R-:W-:Y:S01]  /*0710*/  FADD R8, R28, R8 ;  /* 0x000000081c087221 */ /* 0x000fe20000000000 */
[----:B----4-:R-:W-:Y:S01]  /*0720*/  FADD R23, R23, R14 ;  /* 0x0000000e17177221 */ /* 0x010fe20000000000 */
[----:B------:R-:W-:Y:S01]  /*0730*/  FADD R22, R22, R11 ;  /* 0x0000000b16167221 */ /* 0x000fe20000000000 */
[-C--:B------:R-:W-:Y:S01]  /*0740*/  IADD3 R14, P1, PT, R40, R38.reuse, RZ ;  /* 0x00000026280e7210 */ /* 0x080fe20007f3e0ff */
[----:B------:R-:W-:Y:S01]  /*0750*/  FADD R9, R24, R9 ;  /* 0x0000000918097221 */ /* 0x000fe20000000000 */
[----:B------:R-:W-:Y:S01]  /*0760*/  FADD R11, R8, R12 ;  /* 0x0000000c080b7221 */ /* 0x000fe20000000000 */
[----:B------:R-:W-:Y:S02]  /*0770*/  FADD R24, R22, R15 ;  /* 0x0000000f16187221 */ /* 0x000fe40000000000 */
[----:B------:R-:W-:Y:S01]  /*0780*/  IMAD.X R15, R41, 0x1, R37, P1 ;  /* 0x00000001290f7824 */ /* 0x000fe200008e0625 */
[----:B------:R-:W-:Y:S01]  /*0790*/  IADD3 R12, P1, PT, R14, R38, RZ ;  /* 0x000000260e0c7210 */ /* 0x000fe20007f3e0ff */
[----:B------:R-:W-:-:S04]  /*07a0*/  FADD R8, R9, R13 ;  /* 0x0000000d09087221 */ /* 0x000fc80000000000 */
[----:B------:R-:W-:Y:S02]  /*07b0*/  IMAD.X R13, R15, 0x1, R37, P1 ;  /* 0x000000010f0d7824 */ /* 0x000fe400008e0625 */
[----:B--2---:R-:W-:Y:S01]  /*07c0*/  FADD R16, R11, R16 ;  /* 0x000000100b107221 */ /* 0x004fe20000000000 */
[----:B------:R-:W-:Y:S02]  /*07d0*/  FADD R22, R8, R17 ;  /* 0x0000001108167221 */ /* 0x000fe40000000000 */
[----:B------:R-:W2:Y:S01]  /*07e0*/  LDG.E.128.CONSTANT R8, desc[UR6][R14.64] ;  /* 0x000000060e087981 */ /* 0x000ea2000c1e9d00 */
[----:B---3--:R-:W-:Y:S01]  /*07f0*/  FADD R4, R16, R4 ;  /* 0x0000000410047221 */ /* 0x008fe20000000000 */
[----:B------:R-:W-:-:S05]  /*0800*/  IADD3 R16, P1, PT, R12, R38, RZ ;  /* 0x000000260c107210 */ /* 0x000fca0007f3e0ff */
[----:B------:R-:W-:Y:S02]  /*0810*/  IMAD.X R17, R13, 0x1, R37, P1 ;  /* 0x000000010d117824 */ /* 0x000fe400008e0625 */
[----:B------:R-:W3:Y:S01]  /*0820*/  LDG.E.128.CONSTANT R12, desc[UR6][R12.64] ;  /* 0x000000060c0c7981 */ /* 0x000ee2000c1e9d00 */
[----:B------:R-:W-:Y:S01]  /*0830*/  FADD R23, R23, R18 ;  /* 0x0000001217177221 */ /* 0x000fe20000000000 */
[----:B------:R-:W-:Y:S02]  /*0840*/  FADD R24, R24, R19 ;  /* 0x0000001318187221 */ /* 0x000fe40000000000 */
[----:B------:R-:W4:Y:S01]  /*0850*/  LDG.E.128.CONSTANT R16, desc[UR6][R16.64] ;  /* 0x0000000610107981 */ /* 0x000f22000c1e9d00 */
[----:B------:R-:W-:-:S05]  /*0860*/  IADD3 R36, P1, PT, R36, 0x8, RZ ;  /* 0x0000000824247810 */ /* 0x000fca0007f3e0ff */
[----:B------:R-:W-:Y:S01]  /*0870*/  IMAD.X R35, RZ, RZ, R35, P1 ;  /* 0x000000ffff237224 */ /* 0x000fe200008e0623 */
[----:B------:R-:W-:Y:S01]  /*0880*/  ISETP.NE.U32.AND P1, PT, R36, R2, PT ;  /* 0x000000022400720c */ /* 0x000fe20003f25070 */
[----:B------:R-:W-:-:S03]  /*0890*/  FADD R22, R22, R5 ;  /* 0x0000000516167221 */ /* 0x000fc60000000000 */
[----:B------:R-:W-:Y:S01]  /*08a0*/  ISETP.NE.AND.EX P1, PT, R35, R0, PT, P1 ;  /* 0x000000002300720c */ /* 0x000fe20003f25310 */
[----:B------:R-:W-:Y:S01]  /*08b0*/  FADD R23, R23, R6 ;  /* 0x0000000617177221 */ /* 0x000fe20000000000 */
[----:B------:R-:W-:Y:S01]  /*08c0*/  FADD R24, R24, R7 ;  /* 0x0000000718187221 */ /* 0x000fe20000000000 */
[----:B--2---:R-:W-:Y:S01]  /*08d0*/  FADD R22, R22, R9 ;  /* 0x0000000916167221 */ /* 0x004fe20000000000 */
[----:B------:R-:W-:Y:S01]  /*08e0*/  FADD R5, R4, R8 ;  /* 0x0000000804057221 */ /* 0x000fe20000000000 */
[----:B------:R-:W-:Y:S01]  /*08f0*/  FADD R23, R23, R10 ;  /* 0x0000000a17177221 */ /* 0x000fe20000000000 */
[----:B------:R-:W-:Y:S01]  /*0900*/  FADD R24, R24, R11 ;  /* 0x0000000b18187221 */ /* 0x000fe20000000000 */
[----:B---3--:R-:W-:Y:S01]  /*0910*/  FADD R22, R22, R13 ;  /* 0x0000000d16167221 */ /* 0x008fe20000000000 */
[----:B------:R-:W-:Y:S01]  /*0920*/  FADD R5, R5, R12 ;  /* 0x0000000c05057221 */ /* 0x000fe20000000000 */
[----:B------:R-:W-:Y:S01]  /*0930*/  FADD R23, R23, R14 ;  /* 0x0000000e17177221 */ /* 0x000fe20000000000 */
[----:B------:R-:W-:Y:S01]  /*0940*/  FADD R4, R24, R15 ;  /* 0x0000000f18047221 */ /* 0x000fe20000000000 */
[----:B----4-:R-:W-:Y:S01]  /*0950*/  FADD R24, R22, R17 ;  /* 0x0000001116187221 */ /* 0x010fe20000000000 */
[----:B------:R-:W-:Y:S01]  /*0960*/  FADD R28, R5, R16 ;  /* 0x00000010051c7221 */ /* 0x000fe20000000000 */
[----:B------:R-:W-:Y:S01]  /*0970*/  FADD R23, R23, R18 ;  /* 0x0000001217177221 */ /* 0x000fe20000000000 */
[----:B------:R-:W-:Y:S01]  /*0980*/  FADD R22, R4, R19 ;  /* 0x0000001304167221 */ /* 0x000fe20000000000 */
[----:B------:R-:W-:Y:S06]  /*0990*/  @P1 BRA `(.L_x_120) ;  /* 0xfffffff800e81947 */ /* 0x000fec000383ffff */
[----:B------:R-:W-:Y:S01]  /*09a0*/  MOV R35, R2 ;  /* 0x0000000200237202 */ /* 0x000fe20000000f00 */
[----:B------:R-:W-:-:S07]  /*09b0*/  IMAD.MOV.U32 R34, RZ, RZ, R0 ;  /* 0x000000ffff227224 */ /* 0x000fce00078e0000 */
.L_x_119:
[----:B------:R-:W-:-:S05]  /*09c0*/  IMAD.IADD R36, R30, 0x1, -R32 ;  /* 0x000000011e247824 */ /* 0x000fca00078e0a20 */
[----:B------:R-:W-:-:S04]  /*09d0*/  LOP3.LUT R4, R36, 0x7, RZ, 0xc0, !PT ;  /* 0x0000000724047812 */ /* 0x000fc800078ec0ff */
[----:B------:R-:W-:-:S04]  /*09e0*/  ISETP.NE.U32.AND P1, PT, R4, RZ, PT ;  /* 0x000000ff0400720c */ /* 0x000fc80003f25070 */
[----:B------:R-:W-:-:S13]  /*09f0*/  ISETP.NE.AND.EX P1, PT, RZ, RZ, PT, P1 ;  /* 0x000000ffff00720c */ /* 0x000fda0003f25310 */
[----:B------:R-:W-:Y:S05]  /*0a00*/  @!P1 BRA `(.L_x_118) ;  /* 0x0000000400989947 */ /* 0x000fea0003800000 */
[----:B------:R-:W-:-:S04]  /*0a10*/  IADD3 R4, P2, PT, R4, -0x1, RZ ;  /* 0xffffffff04047810 */ /* 0x000fc80007f5e0ff */
[----:B------:R-:W-:Y:S01]  /*0a20*/  ISETP.GE.U32.AND P1, PT, R4, 0x3, PT ;  /* 0x000000030400780c */ /* 0x000fe20003f26070 */
[----:B------:R-:W-:-:S05]  /*0a30*/  IMAD.X R4, RZ, RZ, -0x1, P2 ;  /* 0xffffffffff047424 */ /* 0x000fca00010e06ff */
[----:B------:R-:W-:-:S13]  /*0a40*/  ISETP.GE.U32.AND.EX P1, PT, R4, RZ, PT, P1 ;  /* 0x000000ff0400720c */ /* 0x000fda0003f26110 */
[----:B------:R-:W-:Y:S05]  /*0a50*/  @!P1 BRA `(.L_x_121) ;  /* 0x0000000000ac9947 */ /* 0x000fea0003800000 */
[----:B------:R-:W0:Y:S01]  /*0a60*/  LDCU UR5, c[0x0][0x398] ;  /* 0x00007300ff0577ac */ /* 0x000e220008000800 */
[----:B------:R-:W-:Y:S01]  /*0a70*/  IADD3 R8, P1, PT, R32, R35, RZ ;  /* 0x0000002320087210 */ /* 0x000fe20007f3e0ff */
[----:B------:R-:W-:Y:S01]  /*0a80*/  IMAD.MOV.U32 R5, RZ, RZ, RZ ;  /* 0x000000ffff057224 */ /* 0x000fe200078e00ff */
[----:B------:R-:W2:Y:S03]  /*0a90*/  LDCU.64 UR8, c[0x0][0x380] ;  /* 0x00007000ff0877ac */ /* 0x000ea60008000a00 */
[----:B------:R-:W-:-:S04]  /*0aa0*/  IMAD.X R4, R33, 0x1, R34, P1 ;  /* 0x0000000121047824 */ /* 0x000fc800008e0622 */
[----:B0-----:R-:W-:Y:S01]  /*0ab0*/  IMAD R9, R4, UR5, RZ ;  /* 0x0000000504097c24 */ /* 0x001fe2000f8e02ff */
[----:B------:R-:W-:Y:S01]  /*0ac0*/  MOV R4, R21 ;  /* 0x0000001500047202 */ /* 0x000fe20000000f00 */
[----:B------:R-:W-:Y:S02]  /*0ad0*/  USHF.L.U32 UR11, UR5, 0x2, URZ ;  /* 0x00000002050b7899 */ /* 0x000fe400080006ff */
[----:B------:R-:W-:Y:S02]  /*0ae0*/  IMAD.U32 R14, RZ, RZ, UR5 ;  /* 0x00000005ff0e7e24 */ /* 0x000fe4000f8e00ff */
[----:B------:R-:W-:-:S03]  /*0af0*/  IMAD.WIDE.U32 R6, R8, UR5, R4 ;  /* 0x0000000508067c25 */ /* 0x000fc6000f8e0004 */
[----:B------:R-:W-:Y:S01]  /*0b00*/  SHF.L.U64.HI R14, R14, 0x2, R25 ;  /* 0x000000020e0e7819 */ /* 0x000fe20000010219 */
[----:B------:R-:W-:Y:S01]  /*0b10*/  IMAD R5, R25, R8, R9 ;  /* 0x0000000819057224 */ /* 0x000fe200078e0209 */
[----:B--2---:R-:W-:-:S03]  /*0b20*/  LEA R4, P1, R6, UR8, 0x2 ;  /* 0x0000000806047c11 */ /* 0x004fc6000f8210ff */
[----:B------:R-:W-:Y:S01]  /*0b30*/  IMAD.IADD R5, R7, 0x1, R5 ;  /* 0x0000000107057824 */ /* 0x000fe200078e0205 */
[----:B------:R-:W-:-:S04]  /*0b40*/  IADD3 R8, P2, PT, R4, UR11, RZ ;  /* 0x0000000b04087c10 */ /* 0x000fc8000ff5e0ff */
[----:B------:R-:W-:Y:S02]  /*0b50*/  LEA.HI.X R5, R6, UR9, R5, 0x2, P1 ;  /* 0x0000000906057c11 */ /* 0x000fe400088f1405 */
[----:B------:R-:W-:-:S03]  /*0b60*/  IADD3 R12, P1, PT, R8, UR11, RZ ;  /* 0x0000000b080c7c10 */ /* 0x000fc6000ff3e0ff */
[--C-:B------:R-:W-:Y:S01]  /*0b70*/  IMAD.X R9, R5, 0x1, R14.reuse, P2 ;  /* 0x0000000105097824 */ /* 0x100fe200010e060e */
[----:B------:R-:W-:Y:S01]  /*0b80*/  IADD3 R16, P2, PT, R12, UR11, RZ ;  /* 0x0000000b0c107c10 */ /* 0x000fe2000ff5e0ff */
[----:B------:R-:W2:Y:S03]  /*0b90*/  LDG.E.128.CONSTANT R4, desc[UR6][R4.64] ;  /* 0x0000000604047981 */ /* 0x000ea6000c1e9d00 */
[----:B------:R-:W-:Y:S02]  /*0ba0*/  IADD3.X R13, PT, PT, R9, R14, RZ, P1, !PT ;  /* 0x0000000e090d7210 */ /* 0x000fe40000ffe4ff */
[----:B------:R-:W3:Y:S03]  /*0bb0*/  LDG.E.128.CONSTANT R8, desc[UR6][R8.64] ;  /* 0x0000000608087981 */ /* 0x000ee6000c1e9d00 */
[----:B------:R-:W-:-:S02]  /*0bc0*/  IMAD.X R17, R13, 0x1, R14, P2 ;  /* 0x000000010d117824 */ /* 0x000fc400010e060e */
[----:B------:R-:W4:Y:S04]  /*0bd0*/  LDG.E.128.CONSTANT R12, desc[UR6][R12.64] ;  /* 0x000000060c0c7981 */ /* 0x000f28000c1e9d00 */
[----:B------:R-:W5:Y:S01]  /*0be0*/  LDG.E.128.CONSTANT R16, desc[UR6][R16.64] ;  /* 0x0000000610107981 */ /* 0x000f62000c1e9d00 */
[----:B------:R-:W-:-:S05]  /*0bf0*/  IADD3 R35, P1, PT, R35, 0x4, RZ ;  /* 0x0000000423237810 */ /* 0x000fca0007f3e0ff */
[----:B------:R-:W-:Y:S02]  /*0c00*/  IMAD.X R34, RZ, RZ, R34, P1 ;  /* 0x000000ffff227224 */ /* 0x000fe400008e0622 */
        /* <DEDUP_REMOVED lines=12> */
[----:B-----5:R-:W-:Y:S01]  /*0cd0*/  FADD R28, R37, R16 ;  /* 0x00000010251c7221 */ /* 0x020fe20000000000 */
[----:B------:R-:W-:Y:S01]  /*0ce0*/  FADD R24, R24, R17 ;  /* 0x0000001118187221 */ /* 0x000fe20000000000 */
[----:B------:R-:W-:Y:S01]  /*0cf0*/  FADD R23, R23, R18 ;  /* 0x0000001217177221 */ /* 0x000fe20000000000 */
[----:B------:R-:W-:-:S07]  /*0d00*/  FADD R22, R22, R19 ;  /* 0x0000001316167221 */ /* 0x000fce0000000000 */
.L_x_121:
[----:B------:R-:W-:-:S04]  /*0d10*/  LOP3.LUT R4, R36, 0x3, RZ, 0xc0, !PT ;  /* 0x0000000324047812 */ /* 0x000fc800078ec0ff */
[----:B------:R-:W-:-:S04]  /*0d20*/  ISETP.NE.U32.AND P1, PT, R4, RZ, PT ;  /* 0x000000ff0400720c */ /* 0x000fc80003f25070 */
[----:B------:R-:W-:-:S13]  /*0d30*/  ISETP.NE.AND.EX P1, PT, RZ, RZ, PT, P1 ;  /* 0x000000ffff00720c */ /* 0x000fda0003f25310 */
[----:B------:R-:W-:Y:S05]  /*0d40*/  @!P1 BRA `(.L_x_118) ;  /* 0x0000000000c89947 */ /* 0x000fea0003800000 */
[----:B------:R-:W-:Y:S02]  /*0d50*/  ISETP.NE.U32.AND P1, PT, R4, 0x1, PT ;  /* 0x000000010400780c */ /* 0x000fe40003f25070 */
[----:B------:R-:W-:Y:S02]  /*0d60*/  LOP3.LUT R36, R36, 0x1, RZ, 0xc0, !PT ;  /* 0x0000000124247812 */ /* 0x000fe400078ec0ff */
[----:B------:R-:W-:Y:S02]  /*0d70*/  ISETP.NE.AND.EX P1, PT, RZ, RZ, PT, P1 ;  /* 0x000000ffff00720c */ /* 0x000fe40003f25310 */
[----:B------:R-:W-:-:S04]  /*0d80*/  ISETP.NE.U32.AND P2, PT, R36, 0x1, PT ;  /* 0x000000012400780c */ /* 0x000fc80003f45070 */
[----:B------:R-:W-:-:S07]  /*0d90*/  ISETP.NE.U32.AND.EX P2, PT, RZ, RZ, PT, P2 ;  /* 0x000000ffff00720c */ /* 0x000fce0003f45120 */
[----:B------:R-:W-:Y:S06]  /*0da0*/  @!P1 BRA `(.L_x_122) ;  /* 0x0000000000689947 */ /* 0x000fec0003800000 */
[----:B------:R-:W0:Y:S01]  /*0db0*/  LDC R9, c[0x0][0x398] ;  /* 0x0000e600ff097b82 */ /* 0x000e220000000800 */
[----:B------:R-:W-:Y:S01]  /*0dc0*/  IADD3 R8, P1, PT, R32, R35, RZ ;  /* 0x0000002320087210 */ /* 0x000fe20007f3e0ff */
[----:B------:R-:W2:Y:S01]  /*0dd0*/  LDCU.64 UR8, c[0x0][0x380] ;  /* 0x00007000ff0877ac */ /* 0x000ea20008000a00 */
[----:B------:R-:W-:-:S03]  /*0de0*/  HFMA2 R5, -RZ, RZ, 0, 0 ;  /* 0x00000000ff057431 */ /* 0x000fc600000001ff */
[----:B------:R-:W-:-:S04]  /*0df0*/  IMAD.X R4, R33, 0x1, R34, P1 ;  /* 0x0000000121047824 */ /* 0x000fc800008e0622 */
[----:B0-----:R-:W-:Y:S02]  /*0e00*/  IMAD R10, R4, R9, RZ ;  /* 0x00000009040a7224 */ /* 0x001fe400078e02ff */
[----:B------:R-:W-:-:S04]  /*0e10*/  IMAD.MOV.U32 R4, RZ, RZ, R21 ;  /* 0x000000ffff047224 */ /* 0x000fc800078e0015 */
[----:B------:R-:W-:-:S04]  /*0e20*/  IMAD.WIDE.U32 R6, R8, R9, R4 ;  /* 0x0000000908067225 */ /* 0x000fc800078e0004 */
[----:B------:R-:W-:Y:S01]  /*0e30*/  IMAD R5, R25, R8, R10 ;  /* 0x0000000819057224 */ /* 0x000fe200078e020a */
[----:B--2---:R-:W-:-:S03]  /*0e40*/  LEA R4, P3, R6, UR8, 0x2 ;  /* 0x0000000806047c11 */ /* 0x004fc6000f8610ff */
[----:B------:R-:W-:Y:S01]  /*0e50*/  IMAD.IADD R5, R7, 0x1, R5 ;  /* 0x0000000107057824 */ /* 0x000fe200078e0205 */
[----:B------:R-:W-:-:S04]  /*0e60*/  LEA R8, P1, R9, R4, 0x2 ;  /* 0x0000000409087211 */ /* 0x000fc800078210ff */
[----:B------:R-:W-:-:S04]  /*0e70*/  LEA.HI.X R5, R6, UR9, R5, 0x2, P3 ;  /* 0x0000000906057c11 */ /* 0x000fc800098f1405 */
[----:B------:R-:W-:Y:S02]  /*0e80*/  LEA.HI.X R9, R9, R5, R25, 0x2, P1 ;  /* 0x0000000509097211 */ /* 0x000fe400008f1419 */
[----:B------:R-:W2:Y:S04]  /*0e90*/  LDG.E.128.CONSTANT R4, desc[UR6][R4.64] ;  /* 0x0000000604047981 */ /* 0x000ea8000c1e9d00 */
[----:B------:R-:W3:Y:S01]  /*0ea0*/  LDG.E.128.CONSTANT R8, desc[UR6][R8.64] ;  /* 0x0000000608087981 */ /* 0x000ee2000c1e9d00 */
        /* <DEDUP_REMOVED lines=9> */
[----:B------:R-:W-:-:S07]  /*0f40*/  FADD R22, R22, R11 ;  /* 0x0000000b16167221 */ /* 0x000fce0000000000 */
.L_x_122:
[----:B------:R-:W-:Y:S05]  /*0f50*/  @P2 BRA `(.L_x_118) ;  /* 0x0000000000442947 */ /* 0x000fea0003800000 */
[----:B------:R-:W0:Y:S01]  /*0f60*/  LDCU UR5, c[0x0][0x398] ;  /* 0x00007300ff0577ac */ /* 0x000e220008000800 */
[----:B------:R-:W-:Y:S02]  /*0f70*/  IADD3 R6, P1, PT, R32, R35, RZ ;  /* 0x0000002320067210 */ /* 0x000fe40007f3e0ff */
[----:B------:R-:W-:Y:S01]  /*0f80*/  MOV R5, RZ ;  /* 0x000000ff00057202 */ /* 0x000fe20000000f00 */
[----:B------:R-:W2:Y:S02]  /*0f90*/  LDCU.64 UR8, c[0x0][0x380] ;  /* 0x00007000ff0877ac */ /* 0x000ea40008000a00 */
[----:B------:R-:W-:-:S04]  /*0fa0*/  IMAD.X R4, R33, 0x1, R34, P1 ;  /* 0x0000000121047824 */ /* 0x000fc800008e0622 */
[----:B0-----:R-:W-:Y:S02]  /*0fb0*/  IMAD R7, R4, UR5, RZ ;  /* 0x0000000504077c24 */ /* 0x001fe4000f8e02ff */
[----:B------:R-:W-:Y:S02]  /*0fc0*/  IMAD.MOV.U32 R4, RZ, RZ, R21 ;  /* 0x000000ffff047224 */ /* 0x000fe400078e0015 */
[----:B------:R-:W-:Y:S02]  /*0fd0*/  IMAD R7, R25, R6, R7 ;  /* 0x0000000619077224 */ /* 0x000fe400078e0207 */
[----:B------:R-:W-:-:S04]  /*0fe0*/  IMAD.WIDE.U32 R4, R6, UR5, R4 ;  /* 0x0000000506047c25 */ /* 0x000fc8000f8e0004 */
[----:B------:R-:W-:Y:S01]  /*0ff0*/  IMAD.IADD R5, R5, 0x1, R7 ;  /* 0x0000000105057824 */ /* 0x000fe200078e0207 */
[----:B--2---:R-:W-:-:S04]  /*1000*/  LEA R6, P1, R4, UR8, 0x2 ;  /* 0x0000000804067c11 */ /* 0x004fc8000f8210ff */
[----:B------:R-:W-:-:S06]  /*1010*/  LEA.HI.X R7, R4, UR9, R5, 0x2, P1 ;  /* 0x0000000904077c11 */ /* 0x000fcc00088f1405 */
[----:B------:R-:W2:Y:S02]  /*1020*/  LDG.E.128.CONSTANT R4, desc[UR6][R6.64] ;  /* 0x0000000606047981 */ /* 0x000ea4000c1e9d00 */
[----:B--2---:R-:W-:Y:S01]  /*1030*/  FADD R28, R28, R4 ;  /* 0x000000041c1c7221 */ /* 0x004fe20000000000 */
[----:B------:R-:W-:Y:S01]  /*1040*/  FADD R24, R24, R5 ;  /* 0x0000000518187221 */ /* 0x000fe20000000000 */
[----:B------:R-:W-:Y:S01]  /*1050*/  FADD R23, R23, R6 ;  /* 0x0000000617177221 */ /* 0x000fe20000000000 */
[----:B------:R-:W-:-:S07]  /*1060*/  FADD R22, R22, R7 ;  /* 0x0000000716167221 */ /* 0x000fce0000000000 */
.L_x_118:
[----:B------:R-:W0:Y:S01]  /*1070*/  LDCU.64 UR8, c[0x0][0x390] ;  /* 0x00007200ff0877ac */ /* 0x000e220008000a00 */
[----:B------:R-:W-:Y:S01]  /*1080*/  SHF.R.S32.HI R7, RZ, 0x1f, R29 ;  /* 0x0000001fff077819 */ /* 0x000fe2000001141d */
[-C--:B------:R-:W-:Y:S01]  /*1090*/  FMUL R4, R28, R20.reuse ;  /* 0x000000141c047220 */ /* 0x080fe20000400000 */
[----:B------:R-:W-:Y:S01]  /*10a0*/  LEA R6, P1, R3, R29, 0x2 ;  /* 0x0000001d03067211 */ /* 0x000fe200078210ff */
[----:B------:R-:W-:Y:S01]  /*10b0*/  FMUL R5, R24, R20 ;  /* 0x0000001418057220 */ /* 0x000fe20000400000 */
[----:B-1----:R-:W-:-:S03]  /*10c0*/  IMAD.IADD R3, R26, 0x1, R3 ;  /* 0x000000011a037824 */ /* 0x002fc600078e0203 */
[----:B------:R-:W-:Y:S01]  /*10d0*/  IMAD.X R7, RZ, RZ, R7, P1 ;  /* 0x000000ffff077224 */ /* 0x000fe200008e0607 */
[----:B0-----:R-:W-:-:S04]  /*10e0*/  LEA R8, P1, R6, UR8, 0x2 ;  /* 0x0000000806087c11 */ /* 0x001fc8000f8210ff */
[----:B------:R-:W-:Y:S01]  /*10f0*/  LEA.HI.X R9, R6, UR9, R7, 0x2, P1 ;  /* 0x0000000906097c11 */ /* 0x000fe200088f1407 */
[-C--:B------:R-:W-:Y:S01]  /*1100*/  FMUL R6, R23, R20.reuse ;  /* 0x0000001417067220 */ /* 0x080fe20000400000 */
[----:B------:R-:W-:Y:S01]  /*1110*/  FMUL R7, R22, R20 ;  /* 0x0000001416077220 */ /* 0x000fe20000400000 */
[----:B------:R-:W-:-:S04]  /*1120*/  ISETP.GE.AND P1, PT, R3, UR4, PT ;  /* 0x0000000403007c0c */ /* 0x000fc8000bf26270 */
[----:B------:R0:W-:Y:S09]  /*1130*/  STG.E.128 desc[UR6][R8.64], R4 ;  /* 0x0000000408007986 */ /* 0x0001f2000c101d06 */
[----:B------:R-:W-:Y:S05]  /*1140*/  @!P1 BRA `(.L_x_123) ;  /* 0xfffffff000ac9947 */ /* 0x000fea000383ffff */
[----:B------:R-:W-:Y:S05]  /*1150*/  BRA `(.L_x_114) ;  /* 0x0000000c00547947 */ /* 0x000fea0003800000 */
.L_x_115:
[CC--:B------:R-:W-:Y:S01]  /*1160*/  IADD3 R0, P4, PT, -R32.reuse, R30.reuse, RZ ;  /* 0x0000001e20007210 */ /* 0x0c0fe20007f9e1ff */
[----:B------:R-:W0:Y:S01]  /*1170*/  S2R R28, SR_TID.X ;  /* 0x00000000001c7919 */ /* 0x000e220000002100 */
[----:B------:R-:W-:Y:S02]  /*1180*/  IADD3 R3, P3, PT, R32, -R30, RZ ;  /* 0x8000001e20037210 */ /* 0x000fe40007f7e0ff */
[----:B------:R-:W-:Y:S02]  /*1190*/  LOP3.LUT R2, R0, 0x7, RZ, 0xc0, !PT ;  /* 0x0000000700027812 */ /* 0x000fe400078ec0ff */
[----:B------:R-:W-:Y:S01]  /*11a0*/  ISETP.GT.U32.AND P0, PT, R3, -0x8, PT ;  /* 0xfffffff80300780c */ /* 0x000fe20003f04070 */
[----:B------:R-:W-:Y:S01]  /*11b0*/  IMAD.X R3, R33, 0x1, ~R31, P3 ;  /* 0x0000000121037824 */ /* 0x000fe200018e0e1f */
[----:B------:R-:W-:-:S04]  /*11c0*/  IADD3 R2, P2, PT, R2, -0x1, RZ ;  /* 0xffffffff02027810 */ /* 0x000fc80007f5e0ff */
[----:B------:R-:W-:Y:S02]  /*11d0*/  ISETP.GE.U32.AND P1, PT, R2, 0x3, PT ;  /* 0x000000030200780c */ /* 0x000fe40003f26070 */
[----:B------:R-:W-:Y:S02]  /*11e0*/  IADD3.X R2, PT, PT, RZ, -0x1, RZ, P2, !PT ;  /* 0xffffffffff027810 */ /* 0x000fe400017fe4ff */
[----:B------:R-:W-:Y:S02]  /*11f0*/  ISETP.GT.U32.AND.EX P0, PT, R3, -0x1, PT, P0 ;  /* 0xffffffff0300780c */ /* 0x000fe40003f04100 */
[----:B------:R-:W-:Y:S01]  /*1200*/  ISETP.GE.U32.AND.EX P1, PT, R2, RZ, PT, P1 ;  /* 0x000000ff0200720c */ /* 0x000fe20003f26110 */
[----:B------:R-:W-:Y:S01]  /*1210*/  IMAD.X R2, R31, 0x1, ~R33, P4 ;  /* 0x000000011f027824 */ /* 0x000fe200020e0e21 */
[----:B------:R-:W-:-:S04]  /*1220*/  LOP3.LUT R3, R0, 0xfffffff8, RZ, 0xc0, !PT ;  /* 0xfffffff800037812 */ /* 0x000fc800078ec0ff */
[----:B------:R-:W-:-:S07]  /*1230*/  LOP3.LUT R24, R2, 0x7fffffff, RZ, 0xc0, !PT ;  /* 0x7fffffff02187812 */ /* 0x000fce00078ec0ff */
.L_x_129:
[----:B------:R-:W-:Y:S02]  /*1240*/  ISETP.GE.U32.AND P2, PT, R0, 0x1, PT ;  /* 0x000000010000780c */ /* 0x000fe40003f46070 */
[----:B--2---:R-:W-:Y:S02]  /*1250*/  CS2R R4, SRZ ;  /* 0x0000000000047805 */ /* 0x004fe4000001ff00 */
[----:B------:R-:W-:Y:S02]  /*1260*/  CS2R R6, SRZ ;  /* 0x0000000000067805 */ /* 0x000fe4000001ff00 */
[----:B------:R-:W-:-:S13]  /*1270*/  ISETP.GE.AND.EX P2, PT, R2, RZ, PT, P2 ;  /* 0x000000ff0200720c */ /* 0x000fda0003f46320 */
[----:B------:R-:W-:Y:S05]  /*1280*/  @!P2 BRA `(.L_x_124) ;  /* 0x0000000800e0a947 */ /* 0x000fea0003800000 */
[----:B0-----:R-:W-:Y:S01]  /*1290*/  IMAD.SHL.U32 R34, R28, 0x4, RZ ;  /* 0x000000041c227824 */ /* 0x001fe200078e00ff */
[----:B------:R-:W-:Y:S01]  /*12a0*/  CS2R R6, SRZ ;  /* 0x0000000000067805 */ /* 0x000fe2000001ff00 */
[----:B------:R-:W-:Y:S01]  /*12b0*/  IMAD.MOV.U32 R36, RZ, RZ, RZ ;  /* 0x000000ffff247224 */ /* 0x000fe200078e00ff */
[----:B------:R-:W-:Y:S01]  /*12c0*/  CS2R R4, SRZ ;  /* 0x0000000000047805 */ /* 0x000fe2000001ff00 */
[----:B------:R-:W-:Y:S01]  /*12d0*/  IMAD.MOV.U32 R35, RZ, RZ, RZ ;  /* 0x000000ffff237224 */ /* 0x000fe200078e00ff */
[----:B------:R-:W-:Y:S06]  /*12e0*/  @P0 BRA `(.L_x_125) ;  /* 0x0000000400380947 */ /* 0x000fec0003800000 */
[----:B------:R-:W0:Y:S01]  /*12f0*/  LDC R22, c[0x0][0x398] ;  /* 0x0000e600ff167b82 */ /* 0x000e220000000800 */
[----:B------:R-:W-:Y:S02]  /*1300*/  HFMA2 R35, -RZ, RZ, 0, 0 ;  /* 0x00000000ff237431 */ /* 0x000fe400000001ff */
[----:B------:R-:W-:Y:S02]  /*1310*/  IMAD.MOV.U32 R23, RZ, RZ, RZ ;  /* 0x000000ffff177224 */ /* 0x000fe400078e00ff */
[----:B------:R-:W-:Y:S01]  /*1320*/  IMAD.MOV.U32 R7, RZ, RZ, RZ ;  /* 0x000000ffff077224 */ /* 0x000fe200078e00ff */
[C---:B0-----:R-:W-:Y:S01]  /*1330*/  SHF.L.U64.HI R21, R22.reuse, 0x2, R25 ;  /* 0x0000000216157819 */ /* 0x041fe20000010219 */
[----:B------:R-:W-:-:S07]  /*1340*/  IMAD.SHL.U32 R20, R22, 0x4, RZ ;  /* 0x0000000416147824 */ /* 0x000fce00078e00ff */
.L_x_126:
[----:B------:R-:W-:Y:S01]  /*1350*/  IADD3 R13, P2, PT, R32, R35, RZ ;  /* 0x00000023200d7210 */ /* 0x000fe20007f5e0ff */
[----:B------:R-:W0:Y:S01]  /*1360*/  LDCU.64 UR8, c[0x0][0x380] ;  /* 0x00007000ff0877ac */ /* 0x000e220008000a00 */
[----:B------:R-:W-:-:S03]  /*1370*/  MOV R8, R34 ;  /* 0x0000002200087202 */ /* 0x000fc60000000f00 */
[----:B------:R-:W-:-:S04]  /*1380*/  IMAD.X R9, R33, 0x1, R23, P2 ;  /* 0x0000000121097824 */ /* 0x000fc800010e0617 */
[-C--:B------:R-:W-:Y:S02]  /*1390*/  IMAD R12, R9, R22.reuse, RZ ;  /* 0x00000016090c7224 */ /* 0x080fe400078e02ff */
[----:B------:R-:W-:Y:S02]  /*13a0*/  IMAD.MOV.U32 R9, RZ, RZ, RZ ;  /* 0x000000ffff097224 */ /* 0x000fe400078e00ff */
        /* <DEDUP_REMOVED lines=9> */
[----:B--2---:R-:W-:Y:S01]  /*1440*/  FADD R19, R12, R4 ;  /* 0x000000040c137221 */ /* 0x004fe20000000000 */
[-C--:B------:R-:W-:Y:S01]  /*1450*/  IADD3 R12, P2, PT, R16, R20.reuse, RZ ;  /* 0x00000014100c7210 */ /* 0x080fe20007f5e0ff */
[----:B------:R-:W-:Y:S01]  /*1460*/  FADD R4, R13, R5 ;  /* 0x000000050d047221 */ /* 0x000fe20000000000 */
[----:B------:R-:W-:Y:S01]  /*1470*/  FADD R5, R14, R6 ;  /* 0x000000060e057221 */ /* 0x000fe20000000000 */
[----:B------:R-:W-:Y:S02]  /*1480*/  FADD R37, R15, R7 ;  /* 0x000000070f257221 */ /* 0x000fe40000000000 */
[----:B------:R-:W-:Y:S02]  /*1490*/  IMAD.X R13, R17, 0x1, R21, P2 ;  /* 0x00000001110d7824 */ /* 0x000fe400010e0615 */
[----:B---3--:R-:W-:Y:S01]  /*14a0*/  FADD R18, R19, R8 ;  /* 0x0000000813127221 */ /* 0x008fe20000000000 */
[----:B------:R-:W-:Y:S01]  /*14b0*/  IADD3 R8, P2, PT, R12, R20, RZ ;  /* 0x000000140c087210 */ /* 0x000fe20007f5e0ff */
[----:B------:R-:W-:Y:S01]  /*14c0*/  FADD R19, R4, R9 ;  /* 0x0000000904137221 */ /* 0x000fe20000000000 */
[----:B------:R-:W-:-:S02]  /*14d0*/  FADD R36, R5, R10 ;  /* 0x0000000a05247221 */ /* 0x000fc40000000000 */
[----:B------:R-:W-:Y:S02]  /*14e0*/  IADD3.X R9, PT, PT, R13, R21, RZ, P2, !PT ;  /* 0x000000150d097210 */ /* 0x000fe400017fe4ff */
[----:B------:R-:W2:Y:S01]  /*14f0*/  LDG.E.128.CONSTANT R12, desc[UR6][R12.64] ;  /* 0x000000060c0c7981 */ /* 0x000ea2000c1e9d00 */
[----:B------:R-:W-:Y:S01]  /*1500*/  IADD3 R16, P2, PT, R8, R20, RZ ;  /* 0x0000001408107210 */ /* 0x000fe20007f5e0ff */
[----:B------:R-:W-:-:S04]  /*1510*/  FADD R37, R37, R11 ;  /* 0x0000000b25257221 */ /* 0x000fc80000000000 */
[----:B------:R-:W-:Y:S02]  /*1520*/  IMAD.X R17, R9, 0x1, R21, P2 ;  /* 0x0000000109117824 */ /* 0x000fe400010e0615 */
[----:B------:R-:W3:Y:S04]  /*1530*/  LDG.E.128.CONSTANT R8, desc[UR6][R8.64] ;  /* 0x0000000608087981 */ /* 0x000ee8000c1e9d00 */
[----:B------:R0:W4:Y:S01]  /*1540*/  LDG.E.128.CONSTANT R4, desc[UR6][R16.64] ;  /* 0x0000000610047981 */ /* 0x000122000c1e9d00 */
[----:B--2---:R-:W-:Y:S01]  /*1550*/  FADD R12, R18, R12 ;  /* 0x0000000c120c7221 */ /* 0x004fe20000000000 */
[----:B------:R-:W-:Y:S01]  /*1560*/  FADD R18, R19, R13 ;  /* 0x0000000d13127221 */ /* 0x000fe20000000000 */
[----:B------:R-:W-:Y:S01]  /*1570*/  FADD R19, R36, R14 ;  /* 0x0000000e24137221 */ /* 0x000fe20000000000 */
[----:B------:R-:W-:Y:S01]  /*1580*/  IADD3 R14, P2, PT, R16, R20, RZ ;  /* 0x00000014100e7210 */ /* 0x000fe20007f5e0ff */
[----:B------:R-:W-:-:S04]  /*1590*/  FADD R38, R37, R15 ;  /* 0x0000000f25267221 */ /* 0x000fc80000000000 */
[----:B------:R-:W-:Y:S01]  /*15a0*/  IMAD.X R15, R17, 0x1, R21, P2 ;  /* 0x00000001110f7824 */ /* 0x000fe200010e0615 */
[-C--:B0-----:R-:W-:Y:S01]  /*15b0*/  IADD3 R16, P2, PT, R14, R20.reuse, RZ ;  /* 0x000000140e107210 */ /* 0x081fe20007f5e0ff */
[----:B---3--:R-:W-:Y:S01]  /*15c0*/  FADD R13, R12, R8 ;  /* 0x000000080c0d7221 */ /* 0x008fe20000000000 */
[----:B------:R-:W-:Y:S01]  /*15d0*/  FADD R12, R18, R9 ;  /* 0x00000009120c7221 */ /* 0x000fe20000000000 */
[----:B------:R-:W-:Y:S01]  /*15e0*/  FADD R36, R19, R10 ;  /* 0x0000000a13247221 */ /* 0x000fe20000000000 */
[----:B------:R-:W-:Y:S01]  /*15f0*/  FADD R37, R38, R11 ;  /* 0x0000000b26257221 */ /* 0x000fe20000000000 */
[----:B------:R-:W-:Y:S01]  /*1600*/  IMAD.X R17, R15, 0x1, R21, P2 ;  /* 0x000000010f117824 */ /* 0x000fe200010e0615 */
[----:B------:R-:W-:Y:S01]  /*1610*/  IADD3 R18, P2, PT, R16, R20, RZ ;  /* 0x0000001410127210 */ /* 0x000fe20007f5e0ff */
[----:B------:R-:W2:Y:S01]  /*1620*/  LDG.E.128.CONSTANT R8, desc[UR6][R14.64] ;  /* 0x000000060e087981 */ /* 0x000ea2000c1e9d00 */
[----:B----4-:R-:W-:Y:S01]  /*1630*/  FADD R4, R13, R4 ;  /* 0x000000040d047221 */ /* 0x010fe20000000000 */
[----:B------:R-:W-:-:S02]  /*1640*/  FADD R5, R12, R5 ;  /* 0x000000050c057221 */ /* 0x000fc40000000000 */
[----:B------:R-:W-:Y:S01]  /*1650*/  IMAD.X R19, R17, 0x1, R21, P2 ;  /* 0x0000000111137824 */ /* 0x000fe200010e0615 */
[----:B------:R-:W3:Y:S05]  /*1660*/  LDG.E.128.CONSTANT R12, desc[UR6][R16.64] ;  /* 0x00000006100c7981 */ /* 0x000eea000c1e9d00 */
[----:B------:R-:W4:Y:S01]  /*1670*/  LDG.E.128.CONSTANT R16, desc[UR6][R18.64] ;  /* 0x0000000612107981 */ /* 0x000f22000c1e9d00 */
[----:B------:R-:W-:-:S04]  /*1680*/  IADD3 R35, P2, PT, R35, 0x8, RZ ;  /* 0x0000000823237810 */ /* 0x000fc80007f5e0ff */
[----:B------:R-:W-:Y:S02]  /*1690*/  IADD3.X R23, PT, PT, RZ, R23, RZ, P2, !PT ;  /* 0x00000017ff177210 */ /* 0x000fe400017fe4ff */
[----:B------:R-:W-:Y:S01]  /*16a0*/  ISETP.NE.U32.AND P2, PT, R35, R3, PT ;  /* 0x000000032300720c */ /* 0x000fe20003f45070 */
[----:B------:R-:W-:-:S03]  /*16b0*/  FADD R39, R36, R6 ;  /* 0x0000000624277221 */ /* 0x000fc60000000000 */
[----:B------:R-:W-:Y:S01]  /*16c0*/  ISETP.NE.AND.EX P2, PT, R23, R24, PT, P2 ;  /* 0x000000181700720c */ /* 0x000fe20003f45320 */
        /* <DEDUP_REMOVED lines=14> */
[----:B------:R-:W-:Y:S02]  /*17b0*/  IMAD.MOV.U32 R36, RZ, RZ, R3 ;  /* 0x000000ffff247224 */ /* 0x000fe400078e0003 */
[----:B------:R-:W-:-:S07]  /*17c0*/  IMAD.MOV.U32 R35, RZ, RZ, R24 ;  /* 0x000000ffff237224 */ /* 0x000fce00078e0018 */
.L_x_125:
[----:B------:R-:W-:-:S05]  /*17d0*/  IMAD.IADD R37, R30, 0x1, -R32 ;  /* 0x000000011e257824 */ /* 0x000fca00078e0a20 */
[----:B------:R-:W-:-:S04]  /*17e0*/  LOP3.LUT R8, R37, 0x7, RZ, 0xc0, !PT ;  /* 0x0000000725087812 */ /* 0x000fc800078ec0ff */
[----:B------:R-:W-:-:S04]  /*17f0*/  ISETP.NE.U32.AND P2, PT, R8, RZ, PT ;  /* 0x000000ff0800720c */ /* 0x000fc80003f45070 */
[----:B------:R-:W-:-:S13]  /*1800*/  ISETP.NE.AND.EX P2, PT, RZ, RZ, PT, P2 ;  /* 0x000000ffff00720c */ /* 0x000fda0003f45320 */
[----:B------:R-:W-:Y:S05]  /*1810*/  @!P2 BRA `(.L_x_124) ;  /* 0x00000004007ca947 */ /* 0x000fea0003800000 */
        /* <DEDUP_REMOVED lines=18> */
[----:B------:R-:W-:Y:S01]  /*1940*/  IMAD.X R13, R9, 0x1, R15, P3 ;  /* 0x00000001090d7824 */ /* 0x000fe200018e060f */
[----:B------:R-:W-:Y:S01]  /*1950*/  IADD3 R20, P3, PT, R16, UR11, RZ ;  /* 0x0000000b10147c10 */ /* 0x000fe2000ff7e0ff */
[----:B------:R-:W2:Y:S03]  /*1960*/  LDG.E.128.CONSTANT R8, desc[UR6][R8.64] ;  /* 0x0000000608087981 */ /* 0x000ea6000c1e9d00 */
[----:B------:R-:W-:-:S05]  /*1970*/  IADD3.X R17, PT, PT, R13, R15, RZ, P2, !PT ;  /* 0x0000000f0d117210 */ /* 0x000fca00017fe4ff */
[----:B------:R-:W-:Y:S02]  /*1980*/  IMAD.X R21, R17, 0x1, R15, P3 ;  /* 0x0000000111157824 */ /* 0x000fe400018e060f */
[----:B------:R-:W3:Y:S04]  /*1990*/  LDG.E.128.CONSTANT R12, desc[UR6][R12.64] ;  /* 0x000000060c0c7981 */ /* 0x000ee8000c1e9d00 */
[----:B------:R-:W4:Y:S04]  /*19a0*/  LDG.E.128.CONSTANT R16, desc[UR6][R16.64] ;  /* 0x0000000610107981 */ /* 0x000f28000c1e9d00 */
[----:B------:R-:W5:Y:S01]  /*19b0*/  LDG.E.128.CONSTANT R20, desc[UR6][R20.64] ;  /* 0x0000000614147981 */ /* 0x000f62000c1e9d00 */
[----:B------:R-:W-:-:S05]  /*19c0*/  IADD3 R36, P2, PT, R36, 0x4, RZ ;  /* 0x0000000424247810 */ /* 0x000fca0007f5e0ff */
[----:B------:R-:W-:Y:S02]  /*19d0*/  IMAD.X R35, RZ, RZ, R35, P2 ;  /* 0x000000ffff237224 */ /* 0x000fe400010e0623 */
[----:B--2---:R-:W-:Y:S01]  /*19e0*/  FADD R39, R4, R8 ;  /* 0x0000000804277221 */ /* 0x004fe20000000000 */
[----:B------:R-:W-:Y:S01]  /*19f0*/  FADD R4, R5, R9 ;  /* 0x0000000905047221 */ /* 0x000fe20000000000 */
[----:B------:R-:W-:Y:S01]  /*1a00*/  FADD R5, R6, R10 ;  /* 0x0000000a06057221 */ /* 0x000fe20000000000 */
[----:B------:R-:W-:-:S03]  /*1a10*/  FADD R6, R7, R11 ;  /* 0x0000000b07067221 */ /* 0x000fc60000000000 */
        /* <DEDUP_REMOVED lines=12> */
.L_x_127:
[----:B------:R-:W-:-:S04]  /*1ae0*/  LOP3.LUT R8, R37, 0x3, RZ, 0xc0, !PT ;  /* 0x0000000325087812 */ /* 0x000fc800078ec0ff */
[----:B------:R-:W-:-:S04]  /*1af0*/  ISETP.NE.U32.AND P2, PT, R8, RZ, PT ;  /* 0x000000ff0800720c */ /* 0x000fc80003f45070 */
[----:B------:R-:W-:-:S13]  /*1b00*/  ISETP.NE.AND.EX P2, PT, RZ, RZ, PT, P2 ;  /* 0x000000ffff00720c */ /* 0x000fda0003f45320 */
[----:B------:R-:W-:Y:S05]  /*1b10*/  @!P2 BRA `(.L_x_124) ;  /* 0x0000000000bca947 */ /* 0x000fea0003800000 */
[----:B------:R-:W-:Y:S02]  /*1b20*/  ISETP.NE.U32.AND P2, PT, R8, 0x1, PT ;  /* 0x000000010800780c */ /* 0x000fe40003f45070 */
[----:B------:R-:W-:Y:S02]  /*1b30*/  LOP3.LUT P3, RZ, R37, 0x1, RZ, 0xc0, !PT ;  /* 0x0000000125ff7812 */ /* 0x000fe4000786c0ff */
[----:B------:R-:W-:-:S13]  /*1b40*/  ISETP.NE.AND.EX P2, PT, RZ, RZ, PT, P2 ;  /* 0x000000ffff00720c */ /* 0x000fda0003f45320 */
[----:B------:R-:W-:Y:S05]  /*1b50*/  @!P2 BRA `(.L_x_128) ;  /* 0x000000000068a947 */ /* 0x000fea0003800000 */
        /* <DEDUP_REMOVED lines=26> */
.L_x_128:
[----:B------:R-:W-:Y:S05]  /*1d00*/  @!P3 BRA `(.L_x_124) ;  /* 0x000000000040b947 */ /* 0x000fea0003800000 */
[----:B------:R-:W0:Y:S01]  /*1d10*/  LDCU UR5, c[0x0][0x398] ;  /* 0x00007300ff0577ac */ /* 0x000e220008000800 */
[----:B------:R-:W-:Y:S01]  /*1d20*/  IADD3 R10, P2, PT, R32, R36, RZ ;  /* 0x00000024200a7210 */ /* 0x000fe20007f5e0ff */
[----:B------:R-:W2:Y:S04]  /*1d30*/  LDCU.64 UR8, c[0x0][0x380] ;  /* 0x00007000ff0877ac */ /* 0x000ea80008000a00 */
[----:B------:R-:W-:Y:S02]  /*1d40*/  IMAD.X R8, R33, 0x1, R35, P2 ;  /* 0x0000000121087824 */ /* 0x000fe400010e0623 */
[----:B------:R-:W-:Y:S02]  /*1d50*/  IMAD.MOV.U32 R35, RZ, RZ, RZ ;  /* 0x000000ffff237224 */ /* 0x000fe400078e00ff */
[----:B0-----:R-:W-:-:S02]  /*1d60*/  IMAD R11, R8, UR5, RZ ;  /* 0x00000005080b7c24 */ /* 0x001fc4000f8e02ff */
[----:B------:R-:W-:-:S04]  /*1d70*/  IMAD.WIDE.U32 R8, R10, UR5, R34 ;  /* 0x000000050a087c25 */ /* 0x000fc8000f8e0022 */
[----:B------:R-:W-:Y:S01]  /*1d80*/  IMAD R11, R25, R10, R11 ;  /* 0x0000000a190b7224 */ /* 0x000fe200078e020b */
[----:B--2---:R-:W-:-:S04]  /*1d90*/  LEA R10, P2, R8, UR8, 0x2 ;  /* 0x00000008080a7c11 */ /* 0x004fc8000f8410ff */
[----:B------:R-:W-:-:S04]  /*1da0*/  IADD3 R9, PT, PT, R9, R11, RZ ;  /* 0x0000000b09097210 */ /* 0x000fc80007ffe0ff */
[----:B------:R-:W-:-:S06]  /*1db0*/  LEA.HI.X R11, R8, UR9, R9, 0x2, P2 ;  /* 0x00000009080b7c11 */ /* 0x000fcc00090f1409 */
[----:B------:R-:W2:Y:S02]  /*1dc0*/  LDG.E.128.CONSTANT R8, desc[UR6][R10.64] ;  /* 0x000000060a087981 */ /* 0x000ea4000c1e9d00 */
[----:B--2---:R-:W-:Y:S01]  /*1dd0*/  FADD R4, R4, R8 ;  /* 0x0000000804047221 */ /* 0x004fe20000000000 */
[----:B------:R-:W-:Y:S01]  /*1de0*/  FADD R5, R5, R9 ;  /* 0x0000000905057221 */ /* 0x000fe20000000000 */
[----:B------:R-:W-:Y:S01]  /*1df0*/  FADD R6, R6, R10 ;  /* 0x0000000a06067221 */ /* 0x000fe20000000000 */
[----:B------:R-:W-:-:S07]  /*1e00*/  FADD R7, R7, R11 ;  /* 0x0000000b07077221 */ /* 0x000fce0000000000 */
.L_x_124:
[----:B------:R-:W2:Y:S01]  /*1e10*/  LDCU.64 UR8, c[0x0][0x390] ;  /* 0x00007200ff0877ac */ /* 0x000ea20008000a00 */
[----:B------:R-:W-:Y:S02]  /*1e20*/  SHF.R.S32.HI R10, RZ, 0x1f, R29 ;  /* 0x0000001fff0a7819 */ /* 0x000fe4000001141d */
[----:B0-----:R-:W-:Y:S01]  /*1e30*/  LEA R9, P2, R28, R29, 0x2 ;  /* 0x0000001d1c097211 */ /* 0x001fe200078410ff */
[----:B-1----:R-:W-:-:S04]  /*1e40*/  IMAD.IADD R28, R26, 0x1, R28 ;  /* 0x000000011a1c7824 */ /* 0x002fc800078e021c */
[----:B------:R-:W-:Y:S01]  /*1e50*/  IMAD.X R10, RZ, RZ, R10, P2 ;  /* 0x000000ffff0a7224 */ /* 0x000fe200010e060a */
[----:B--2---:R-:W-:-:S04]  /*1e60*/  LEA R8, P2, R9, UR8, 0x2 ;  /* 0x0000000809087c11 */ /* 0x004fc8000f8410ff */
[----:B------:R-:W-:Y:S02]  /*1e70*/  LEA.HI.X R9, R9, UR9, R10, 0x2, P2 ;  /* 0x0000000909097c11 */ /* 0x000fe400090f140a */
[----:B------:R-:W-:-:S03]  /*1e80*/  ISETP.GE.AND P2, PT, R28, UR4, PT ;  /* 0x000000041c007c0c */ /* 0x000fc6000bf46270 */
[----:B------:R2:W-:Y:S10]  /*1e90*/  STG.E.128 desc[UR6][R8.64], R4 ;  /* 0x0000000408007986 */ /* 0x0005f4000c101d06 */
[----:B------:R-:W-:Y:S05]  /*1ea0*/  @!P2 BRA `(.L_x_129) ;  /* 0xfffffff000e4a947 */ /* 0x000fea000383ffff */
.L_x_114:
[----:B------:R-:W-:Y:S05]  /*1eb0*/  BSYNC.RECONVERGENT B1 ;  /* 0x0000000000017941 */ /* 0x000fea0003800200 */
.L_x_113:
[----:B0-2---:R-:W0:Y:S01]  /*1ec0*/  S2R R4, SR_TID.X ;  /* 0x0000000000047919 */ /* 0x005e220000002100 */
[----:B------:R-:W1:Y:S01]  /*1ed0*/  LDCU UR8, c[0x0][0x398] ;  /* 0x00007300ff0877ac */ /* 0x000e620008000800 */
[----:B------:R-:W-:-:S04]  /*1ee0*/  IMAD.U32 R3, RZ, RZ, UR4 ;  /* 0x00000004ff037e24 */ /* 0x000fc8000f8e00ff */
[----:B0-----:R-:W-:-:S05]  /*1ef0*/  IMAD R4, R3, 0x4, R4 ;  /* 0x0000000403047824 */ /* 0x001fca00078e0204 */
[----:B-1----:R-:W-:-:S13]  /*1f00*/  ISETP.GE.AND P0, PT, R4, UR8, PT ;  /* 0x0000000804007c0c */ /* 0x002fda000bf06270 */
[----:B------:R-:W-:Y:S05]  /*1f10*/  @P0 EXIT ;  /* 0x000000000000094d */ /* 0x000fea0003800000 */
[----:B------:R-:W-:Y:S05]  /*1f20*/  BSYNC.RECONVERGENT B0 ;  /* 0x0000000000007941 */ /* 0x000fea0003800200 */
.L_x_110:
[----:B------:R-:W0:Y:S01]  /*1f30*/  LDCU UR4, c[0x0][0x3a0] ;  /* 0x00007400ff0477ac */ /* 0x000e220008000800 */
[----:B------:R-:W1:Y:S01]  /*1f40*/  LDCU UR5, c[0x0][0x360] ;  /* 0x00006c00ff0577ac */ /* 0x000e620008000800 */
[----:B------:R-:W-:Y:S02]  /*1f50*/  USHF.R.S32.HI UR9, URZ, 0x1f, UR8 ;  /* 0x0000001fff097899 */ /* 0x000fe40008011408 */
[----:B0-----:R-:W-:-:S09]  /*1f60*/  UISETP.NE.AND UP0, UPT, UR4, 0x1, UPT ;  /* 0x000000010400788c */ /* 0x001fd2000bf05270 */
[----:B-1----:R-:W-:Y:S05]  /*1f70*/  BRA.U UP0, `(.L_x_130) ;  /* 0x0000000d00e47547 */ /* 0x002fea000b800000 */
[CC--:B------:R-:W-:Y:S01]  /*1f80*/  IADD3 R14, P2, PT, -R32.reuse, R30.reuse, RZ ;  /* 0x0000001e200e7210 */ /* 0x0c0fe20007f5e1ff */
[----:B------:R-:W-:Y:S01]  /*1f90*/  USHF.L.U64.HI UR4, UR8, 0x6, UR9 ;  /* 0x0000000608047899 */ /* 0x000fe20008010209 */
[----:B------:R-:W-:Y:S01]  /*1fa0*/  IADD3 R3, P3, PT, R32, -R30, RZ ;  /* 0x8000001e20037210 */ /* 0x000fe20007f7e0ff */
[----:B------:R-:W-:Y:S01]  /*1fb0*/  USHF.L.U64.HI UR10, UR8, 0x2, UR9 ;  /* 0x00000002080a7899 */ /* 0x000fe20008010209 */
[C---:B------:R-:W-:Y:S01]  /*1fc0*/  LOP3.LUT R0, R14.reuse, 0xf, RZ, 0xc0, !PT ;  /* 0x0000000f0e007812 */ /* 0x040fe200078ec0ff */
[----:B------:R-:W-:Y:S01]  /*1fd0*/  USHF.L.U32 UR11, UR8, 0x2, URZ ;  /* 0x00000002080b7899 */ /* 0x000fe200080006ff */
[----:B------:R-:W-:Y:S01]  /*1fe0*/  LOP3.LUT R2, R14, 0x7, RZ, 0xc0, !PT ;  /* 0x000000070e027812 */ /* 0x000fe200078ec0ff */
[----:B------:R-:W-:Y:S01]  /*1ff0*/  IMAD.X R8, R33, 0x1, ~R31, P3 ;  /* 0x0000000121087824 */ /* 0x000fe200018e0e1f */
[----:B------:R-:W-:Y:S02]  /*2000*/  IADD3 R5, P0, PT, R0, -0x1, RZ ;  /* 0xffffffff00057810 */ /* 0x000fe40007f1e0ff */
[----:B------:R-:W-:-:S02]  /*2010*/  IADD3 R6, P1, PT, R2, -0x1, RZ ;  /* 0xffffffff02067810 */ /* 0x000fc40007f3e0ff */
[----:B------:R-:W-:Y:S01]  /*2020*/  IADD3.X R7, PT, PT, ~R33, R31, RZ, P2, !PT ;  /* 0x0000001f21077210 */ /* 0x000fe200017fe5ff */
[----:B------:R-:W-:Y:S01]  /*2030*/  IMAD.X R10, RZ, RZ, -0x1, P0 ;  /* 0xffffffffff0a7424 */ /* 0x000fe200000e06ff */
[----:B------:R-:W-:Y:S01]  /*2040*/  LOP3.LUT R9, R14, 0x3, RZ, 0xc0, !PT ;  /* 0x000000030e097812 */ /* 0x000fe200078ec0ff */
[----:B------:R-:W-:-:S08]  /*2050*/  IMAD.X R11, RZ, RZ, -0x1, P1 ;  /* 0xffffffffff0b7424 */ /* 0x000fd000008e06ff */
.L_x_138:
        /* <DEDUP_REMOVED lines=8> */
[----:B------:R-:W-:Y:S02]  /*20e0*/  ISETP.GT.U32.AND.EX P0, PT, R8, -0x1, PT, P0 ;  /* 0xffffffff0800780c */ /* 0x000fe40003f04100 */
[----:B------:R-:W-:-:S11]  /*20f0*/  MOV R35, RZ ;  /* 0x000000ff00237202 */ /* 0x000fd60000000f00 */
[----:B------:R-:W-:Y:S05]  /*2100*/  @P0 BRA `(.L_x_132) ;  /* 0x00000004005c0947 */ /* 0x000fea0003800000 */
[----:B------:R-:W0:Y:S01]  /*2110*/  LDCU.64 UR12, c[0x0][0x380] ;  /* 0x00007000ff0c77ac */ /* 0x000e220008000a00 */
[----:B------:R-:W-:Y:S02]  /*2120*/  IMAD R19, R33, UR8, RZ ;  /* 0x0000000821137c24 */ /* 0x000fe4000f8e02ff */
[----:B------:R-:W-:Y:S02]  /*2130*/  HFMA2 R35, -RZ, RZ, 0, 0 ;  /* 0x00000000ff237431 */ /* 0x000fe400000001ff */
[----:B------:R-:W-:Y:S01]  /*2140*/  IMAD.WIDE.U32 R16, R32, UR8, RZ ;  /* 0x0000000820107c25 */ /* 0x000fe2000f8e00ff */
[----:B------:R-:W-:Y:S02]  /*2150*/  LOP3.LUT R23, R7, 0x7fffffff, RZ, 0xc0, !PT ;  /* 0x7fffffff07177812 */ /* 0x000fe400078ec0ff */
[----:B------:R-:W-:Y:S01]  /*2160*/  LOP3.LUT R24, R14, 0xfffffff0, RZ, 0xc0, !PT ;  /* 0xfffffff00e187812 */ /* 0x000fe200078ec0ff */
[----:B------:R-:W-:Y:S01]  /*2170*/  IMAD R19, R32, UR9, R19 ;  /* 0x0000000920137c24 */ /* 0x000fe2000f8e0213 */
[----:B------:R-:W-:-:S03]  /*2180*/  IADD3 R21, P0, PT, R4, R16, RZ ;  /* 0x0000001004157210 */ /* 0x000fc60007f1e0ff */
[----:B------:R-:W-:-:S04]  /*2190*/  IMAD.IADD R12, R17, 0x1, R19 ;  /* 0x00000001110c7824 */ /* 0x000fc800078e0213 */
[----:B------:R-:W-:Y:S01]  /*21a0*/  IMAD.X R12, R13, 0x1, R12, P0 ;  /* 0x000000010d0c7824 */ /* 0x000fe200000e060c */
[----:B0-----:R-:W-:-:S04]  /*21b0*/  LEA R22, P1, R21, UR12, 0x2 ;  /* 0x0000000c15167c11 */ /* 0x001fc8000f8210ff */
[----:B------:R-:W-:-:S09]  /*21c0*/  LEA.HI.X R21, R21, UR13, R12, 0x2, P1 ;  /* 0x0000000d15157c11 */ /* 0x000fd200088f140c */
.L_x_133:
[----:B------:R-:W-:Y:S01]  /*21d0*/  IMAD.MOV.U32 R16, RZ, RZ, R22 ;  /* 0x000000ffff107224 */ /* 0x000fe200078e0016 */
[----:B------:R-:W-:Y:S01]  /*21e0*/  IADD3 R18, P0, PT, R22, UR11, RZ ;  /* 0x0000000b16127c10 */ /* 0x000fe2000ff1e0ff */
[----:B------:R-:W-:-:S03]  /*21f0*/  IMAD.MOV.U32 R17, RZ, RZ, R21 ;  /* 0x000000ffff117224 */ /* 0x000fc600078e0015 */
[----:B------:R-:W-:Y:S02]  /*2200*/  IADD3.X R19, PT, PT, R21, UR10, RZ, P0, !PT ;  /* 0x0000000a15137c10 */ /* 0x000fe400087fe4ff */
[----:B------:R0:W2:Y:S04]  /*2210*/  LDG.E.CONSTANT R12, desc[UR6][R16.64] ;  /* 0x00000006100c7981 */ /* 0x0000a8000c1e9900 */
[----:B------:R1:W3:Y:S01]  /*2220*/  LDG.E.CONSTANT R20, desc[UR6][R18.64] ;  /* 0x0000000612147981 */ /* 0x0002e2000c1e9900 */
[----:B0-----:R-:W-:-:S04]  /*2230*/  IADD3 R16, P0, PT, R18, UR11, RZ ;  /* 0x0000000b12107c10 */ /* 0x001fc8000ff1e0ff */
[----:B------:R-:W-:Y:S02]  /*2240*/  IADD3.X R17, PT, PT, R19, UR10, RZ, P0, !PT ;  /* 0x0000000a13117c10 */ /* 0x000fe400087fe4ff */
[----:B-1----:R-:W-:-:S03]  /*2250*/  IADD3 R18, P0, PT, R16, UR11, RZ ;  /* 0x0000000b10127c10 */ /* 0x002fc6000ff1e0ff */
[----:B------:R0:W4:Y:S01]  /*2260*/  LDG.E.CONSTANT R25, desc[UR6][R16.64] ;  /* 0x0000000610197981 */ /* 0x000122000c1e9900 */
[----:B------:R-:W-:-:S05]  /*2270*/  IADD3.X R19, PT, PT, R17, UR10, RZ, P0, !PT ;  /* 0x0000000a11137c10 */ /* 0x000fca00087fe4ff */
[----:B------:R1:W5:Y:S01]  /*2280*/  LDG.E.CONSTANT R26, desc[UR6][R18.64] ;  /* 0x00000006121a7981 */ /* 0x000362000c1e9900 */
[----:B0-----:R-:W-:-:S04]  /*2290*/  IADD3 R16, P0, PT, R18, UR11, RZ ;  /* 0x0000000b12107c10 */ /* 0x001fc8000ff1e0ff */
[----:B------:R-:W-:Y:S02]  /*22a0*/  IADD3.X R17, PT, PT, R19, UR10, RZ, P0, !PT ;  /* 0x0000000a13117c10 */ /* 0x000fe400087fe4ff */
[----:B-1----:R-:W-:-:S03]  /*22b0*/  IADD3 R18, P0, PT, R16, UR11, RZ ;  /* 0x0000000b10127c10 */ /* 0x002fc6000ff1e0ff */
[----:B------:R0:W5:Y:S01]  /*22c0*/  LDG.E.CONSTANT R28, desc[UR6][R16.64] ;  /* 0x00000006101c7981 */ /* 0x000162000c1e9900 */
[----:B------:R-:W-:-:S05]  /*22d0*/  IADD3.X R19, PT, PT, R17, UR10, RZ, P0, !PT ;  /* 0x0000000a11137c10 */ /* 0x000fca00087fe4ff */
[----:B------:R-:W5:Y:S01]  /*22e0*/  LDG.E.CONSTANT R29, desc[UR6][R18.64] ;  /* 0x00000006121d7981 */ /* 0x000f62000c1e9900 */
[----:B0-----:R-:W-:-:S04]  /*22f0*/  IADD3 R16, P0, PT, R18, UR11, RZ ;  /* 0x0000000b12107c10 */ /* 0x001fc8000ff1e0ff */
[----:B------:R-:W-:-:S05]  /*2300*/  IADD3.X R17, PT, PT, R19, UR10, RZ, P0, !PT ;  /* 0x0000000a13117c10 */ /* 0x000fca00087fe4ff */
[----:B------:R0:W5:Y:S02]  /*2310*/  LDG.E.CONSTANT R34, desc[UR6][R16.64] ;  /* 0x0000000610227981 */ /* 0x000164000c1e9900 */
[----:B0-----:R-:W-:-:S04]  /*2320*/  IADD3 R16, P0, PT, R16, UR11, RZ ;  /* 0x0000000b10107c10 */ /* 0x001fc8000ff1e0ff */
[----:B------:R-:W-:Y:S02]  /*2330*/  IADD3.X R17, PT, PT, R17, UR10, RZ, P0, !PT ;  /* 0x0000000a11117c10 */ /* 0x000fe400087fe4ff */
[----:B------:R-:W-:-:S04]  /*2340*/  IADD3 R18, P0, PT, R16, UR11, RZ ;  /* 0x0000000b10127c10 */ /* 0x000fc8000ff1e0ff */
[----:B------:R-:W-:Y:S01]  /*2350*/  IADD3.X R19, PT, PT, R17, UR10, RZ, P0, !PT ;  /* 0x0000000a11137c10 */ /* 0x000fe200087fe4ff */
[----:B--2---:R-:W-:Y:S02]  /*2360*/  FADD R35, R12, R35 ;  /* 0x000000230c237221 */ /* 0x004fe40000000000 */
[----:B------:R0:W2:Y:S02]  /*2370*/  LDG.E.CONSTANT R12, desc[UR6][R16.64] ;  /* 0x00000006100c7981 */ /* 0x0000a4000c1e9900 */
[----:B---3--:R-:W-:Y:S02]  /*2380*/  FADD R36, R35, R20 ;  /* 0x0000001423247221 */ /* 0x008fe40000000000 */
[----:B------:R1:W3:Y:S01]  /*2390*/  LDG.E.CONSTANT R20, desc[UR6][R18.64] ;  /* 0x0000000612147981 */ /* 0x0002e2000c1e9900 */
[----:B0-----:R-:W-:-:S04]  /*23a0*/  IADD3 R16, P0, PT, R18, UR11, RZ ;  /* 0x0000000b12107c10 */ /* 0x001fc8000ff1e0ff */
[----:B------:R-:W-:Y:S02]  /*23b0*/  IADD3.X R17, PT, PT, R19, UR10, RZ, P0, !PT ;  /* 0x0000000a13117c10 */ /* 0x000fe400087fe4ff */
[----:B-1----:R-:W-:Y:S01]  /*23c0*/  IADD3 R18, P0, PT, R16, UR11, RZ ;  /* 0x0000000b10127c10 */ /* 0x002fe2000ff1e0ff */
[----:B----4-:R-:W-:Y:S02]  /*23d0*/  FADD R35, R36, R25 ;  /* 0x0000001924237221 */ /* 0x010fe40000000000 */
[----:B------:R0:W4:Y:S01]  /*23e0*/  LDG.E.CONSTANT R25, desc[UR6][R16.64] ;  /* 0x0000000610197981 */ /* 0x000122000c1e9900 */
[----:B------:R-:W-:Y:S01]  /*23f0*/  IADD3.X R19, PT, PT, R17, UR10, RZ, P0, !PT ;  /* 0x0000000a11137c10 */ /* 0x000fe200087fe4ff */
[----:B-----5:R-:W-:-:S04]  /*2400*/  FADD R35, R35, R26 ;  /* 0x0000001a23237221 */ /* 0x020fc80000000000 */
[----:B------:R1:W5:Y:S01]  /*2410*/  LDG.E.CONSTANT R26, desc[UR6][R18.64] ;  /* 0x00000006121a7981 */ /* 0x000362000c1e9900 */
[----:B0-----:R-:W-:-:S04]  /*2420*/  IADD3 R16, P0, PT, R18, UR11, RZ ;  /* 0x0000000b12107c10 */ /* 0x001fc8000ff1e0ff */
[----:B------:R-:W-:Y:S02]  /*2430*/  IADD3.X R17, PT, PT, R19, UR10, RZ, P0, !PT ;  /* 0x0000000a13117c10 */ /* 0x000fe400087fe4ff */
[----:B-1----:R-:W-:Y:S01]  /*2440*/  IADD3 R18, P0, PT, R16, UR11, RZ ;  /* 0x0000000b10127c10 */ /* 0x002fe2000ff1e0ff */
[----:B------:R-:W-:Y:S02]  /*2450*/  FADD R36, R35, R28 ;  /* 0x0000001c23247221 */ /* 0x000fe40000000000 */
[----:B------:R0:W5:Y:S01]  /*2460*/  LDG.E.CONSTANT R28, desc[UR6][R16.64] ;  /* 0x00000006101c7981 */ /* 0x000162000c1e9900 */
[----:B------:R-:W-:Y:S01]  /*2470*/  IADD3.X R19, PT, PT, R17, UR10, RZ, P0, !PT ;  /* 0x0000000a11137c10 */ /* 0x000fe200087fe4ff */
[----:B------:R-:W-:-:S04]  /*2480*/  FADD R35, R36, R29 ;  /* 0x0000001d24237221 */ /* 0x000fc80000000000 */
[----:B------:R1:W5:Y:S01]  /*2490*/  LDG.E.CONSTANT R29, desc[UR6][R18.64] ;  /* 0x00000006121d7981 */ /* 0x000362000c1e9900 */
[----:B0-----:R-:W-:-:S04]  /*24a0*/  IADD3 R16, P0, PT, R18, UR11, RZ ;  /* 0x0000000b12107c10 */ /* 0x001fc8000ff1e0ff */
[----:B------:R-:W-:Y:S02]  /*24b0*/  IADD3.X R17, PT, PT, R19, UR10, RZ, P0, !PT ;  /* 0x0000000a13117c10 */ /* 0x000fe400087fe4ff */
[----:B-1----:R-:W-:Y:S01]  /*24c0*/  IADD3 R18, P0, PT, R16, UR11, RZ ;  /* 0x0000000b10127c10 */ /* 0x002fe2000ff1e0ff */
[----:B------:R-:W-:Y:S02]  /*24d0*/  FADD R35, R35, R34 ;  /* 0x0000002223237221 */ /* 0x000fe40000000000 */
[----:B------:R0:W5:Y:S01]  /*24e0*/  LDG.E.CONSTANT R34, desc[UR6][R16.64] ;  /* 0x0000000610227981 */ /* 0x000162000c1e9900 */
[----:B------:R-:W-:-:S05]  /*24f0*/  IADD3.X R19, PT, PT, R17, UR10, RZ, P0, !PT ;  /* 0x0000000a11137c10 */ /* 0x000fca00087fe4ff */
[----:B------:R-:W5:Y:S01]  /*2500*/  LDG.E.CONSTANT R36, desc[UR6][R18.64] ;  /* 0x0000000612247981 */ /* 0x000f62000c1e9900 */
[----:B0-----:R-:W-:-:S04]  /*2510*/  IADD3 R16, P0, PT, R18, UR11, RZ ;  /* 0x0000000b12107c10 */ /* 0x001fc8000ff1e0ff */
[----:B------:R-:W-:-:S05]  /*2520*/  IADD3.X R17, PT, PT, R19, UR10, RZ, P0, !PT ;  /* 0x0000000a13117c10 */ /* 0x000fca00087fe4ff */
[----:B------:R-:W5:Y:S01]  /*2530*/  LDG.E.CONSTANT R37, desc[UR6][R16.64] ;  /* 0x0000000610257981 */ /* 0x000f62000c1e9900 */
[----:B------:R-:W-:-:S04]  /*2540*/  IADD3 R24, P0, PT, R24, -0x10, RZ ;  /* 0xfffffff018187810 */ /* 0x000fc80007f1e0ff */
[----:B------:R-:W-:Y:S02]  /*2550*/  IADD3.X R23, PT, PT, R23, -0x1, RZ, P0, !PT ;  /* 0xffffffff17177810 */ /* 0x000fe400007fe4ff */
[----:B------:R-:W-:-:S04]  /*2560*/  ISETP.NE.U32.AND P0, PT, R24, RZ, PT ;  /* 0x000000ff1800720c */ /* 0x000fc80003f05070 */
[----:B------:R-:W-:Y:S01]  /*2570*/  ISETP.NE.AND.EX P0, PT, R23, RZ, PT, P0 ;  /* 0x000000ff1700720c */ /* 0x000fe20003f05300 */
[----:B--2---:R-:W-:-:S04]  /*2580*/  FADD R35, R35, R12 ;  /* 0x0000000c23237221 */ /* 0x004fc80000000000 */
[----:B---3--:R-:W-:-:S04]  /*2590*/  FADD R20, R35, R20 ;  /* 0x0000001423147221 */ /* 0x008fc80000000000 */
[----:B----4-:R-:W-:-:S04]  /*25a0*/  FADD R25, R20, R25 ;  /* 0x0000001914197221 */ /* 0x010fc80000000000 */
[----:B-----5:R-:W-:-:S04]  /*25b0*/  FADD R25, R25, R26 ;  /* 0x0000001a19197221 */ /* 0x020fc80000000000 */
[----:B------:R-:W-:Y:S01]  /*25c0*/  FADD R28, R25, R28 ;  /* 0x0000001c191c7221 */ /* 0x000fe20000000000 */
[----:B------:R-:W-:-:S03]  /*25d0*/  IMAD.U32 R25, RZ, RZ, UR8 ;  /* 0x00000008ff197e24 */ /* 0x000fc6000f8e00ff */
[----:B------:R-:W-:Y:S02]  /*25e0*/  FADD R29, R28, R29 ;  /* 0x0000001d1c1d7221 */ /* 0x000fe40000000000 */
[----:B------:R-:W-:-:S04]  /*25f0*/  LEA R22, P1, R25, R22, 0x6 ;  /* 0x0000001619167211 */ /* 0x000fc800078230ff */
[----:B------:R-:W-:Y:S01]  /*2600*/  IADD3.X R21, PT, PT, R21, UR4, RZ, P1, !PT ;  /* 0x0000000415157c10 */ /* 0x000fe20008ffe4ff */
[----:B------:R-:W-:-:S04]  /*2610*/  FADD R29, R29, R34 ;  /* 0x000000221d1d7221 */ /* 0x000fc80000000000 */
[----:B------:R-:W-:-:S04]  /*2620*/  FADD R36, R29, R36 ;  /* 0x000000241d247221 */ /* 0x000fc80000000000 */
[----:B------:R-:W-:Y:S01]  /*2630*/  FADD R35, R36, R37 ;  /* 0x0000002524237221 */ /* 0x000fe20000000000 */
[----:B------:R-:W-:Y:S06]  /*2640*/  @P0 BRA `(.L_x_133) ;  /* 0xfffffff800e00947 */ /* 0x000fec000383ffff */
[----:B------:R-:W-:Y:S01]  /*2650*/  IMAD.X R12, R31, 0x1, ~R33, P2 ;  /* 0x000000011f0c7824 */ /* 0x000fe200010e0e21 */
[----:B------:R-:W-:-:S04]  /*2660*/  LOP3.LUT R22, R14, 0xfffffff0, RZ, 0xc0, !PT ;  /* 0xfffffff00e167812 */ /* 0x000fc800078ec0ff */
[----:B------:R-:W-:-:S07]  /*2670*/  LOP3.LUT R12, R12, 0x7fffffff, RZ, 0xc0, !PT ;  /* 0x7fffffff0c0c7812 */ /* 0x000fce00078ec0ff */
.L_x_132:
[----:B------:R-:W-:-:S04]  /*2680*/  ISETP.NE.U32.AND P0, PT, R0, RZ, PT ;  /* 0x000000ff0000720c */ /* 0x000fc80003f05070 */
[----:B------:R-:W-:-:S13]  /*2690*/  ISETP.NE.AND.EX P0, PT, RZ, RZ, PT, P0 ;  /* 0x000000ffff00720c */ /* 0x000fda0003f05300 */
[----:B------:R-:W-:Y:S05]  /*26a0*/  @!P0 BRA `(.L_x_131) ;  /* 0x0000000400b88947 */ /* 0x000fea0003800000 */
[----:B------:R-:W-:Y:S02]  /*26b0*/  ISETP.GE.U32.AND P1, PT, R5, 0x7, PT ;  /* 0x000000070500780c */ /* 0x000fe40003f26070 */
[----:B------:R-:W-:Y:S02]  /*26c0*/  ISETP.NE.U32.AND P0, PT, R2, RZ, PT ;  /* 0x000000ff0200720c */ /* 0x000fe40003f05070 */
[----:B------:R-:W-:Y:S02]  /*26d0*/  ISETP.GE.U32.AND.EX P1, PT, R10, RZ, PT, P1 ;  /* 0x000000ff0a00720c */ /* 0x000fe40003f26110 */
[----:B------:R-:W-:-:S11]  /*26e0*/  ISETP.NE.AND.EX P0, PT, RZ, RZ, PT, P0 ;  /* 0x000000ffff00720c */ /* 0x000fd60003f05300 */
[----:B------:R-:W-:Y:S05]  /*26f0*/  @!P1 BRA `(.L_x_134) ;  /* 0x0000000000b09947 */ /* 0x000fea0003800000 */
[----:B------:R-:W0:Y:S01]  /*2700*/  LDCU UR12, c[0x0][0x398] ;  /* 0x00007300ff0c77ac */ /* 0x000e220008000800 */
[----:B------:R-:W-:Y:S01]  /*2710*/  IADD3 R19, P1, PT, R32, R22, RZ ;  /* 0x0000001620137210 */ /* 0x000fe20007f3e0ff */
[----:B------:R-:W-:Y:S01]  /*2720*/  IMAD.MOV.U32 R17, RZ, RZ, R13 ;  /* 0x000000ffff117224 */ /* 0x000fe200078e000d */
[----:B------:R-:W1:Y:S02]  /*2730*/  LDCU.64 UR14, c[0x0][0x380] ;  /* 0x00007000ff0e77ac */ /* 0x000e640008000a00 */
[----:B------:R-:W-:-:S05]  /*2740*/  IADD3.X R16, PT, PT, R33, R12, RZ, P1, !PT ;  /* 0x0000000c21107210 */ /* 0x000fca0000ffe4ff */
[----:B0-----:R-:W-:Y:S02]  /*2750*/  IMAD R18, R16, UR12, RZ ;  /* 0x0000000c10127c24 */ /* 0x001fe4000f8e02ff */
[----:B------:R-:W-:-:S04]  /*2760*/  IMAD.MOV.U32 R16, RZ, RZ, R4 ;  /* 0x000000ffff107224 */ /* 0x000fc800078e0004 */
[----:B------:R-:W-:-:S04]  /*2770*/  IMAD.WIDE.U32 R20, R19, UR12, R16 ;  /* 0x0000000c13147c25 */ /* 0x000fc8000f8e0010 */
[----:B------:R-:W-:Y:S01]  /*2780*/  IMAD R17, R19, UR9, R18 ;  /* 0x0000000913117c24 */ /* 0x000fe2000f8e0212 */
[----:B-1----:R-:W-:-:S03]  /*2790*/  LEA R18, P1, R20, UR14, 0x2 ;  /* 0x0000000e14127c11 */ /* 0x002fc6000f8210ff */
[----:B------:R-:W-:Y:S01]  /*27a0*/  IMAD.IADD R17, R21, 0x1, R17 ;  /* 0x0000000115117824 */ /* 0x000fe200078e0211 */
[----:B------:R-:W-:-:S04]  /*27b0*/  IADD3 R16, P3, PT, R18, UR11, RZ ;  /* 0x0000000b12107c10 */ /* 0x000fc8000ff7e0ff */
[----:B------:R-:W-:Y:S02]  /*27c0*/  LEA.HI.X R19, R20, UR15, R17, 0x2, P1 ;  /* 0x0000000f14137c11 */ /* 0x000fe400088f1411 */
[----:B------:R-:W-:Y:S02]  /*27d0*/  IADD3 R20, P1, PT, R16, UR11, RZ ;  /* 0x0000000b10147c10 */ /* 0x000fe4000ff3e0ff */
[----:B------:R-:W-:Y:S01]  /*27e0*/  IADD3.X R17, PT, PT, R19, UR10, RZ, P3, !PT ;  /* 0x0000000a13117c10 */ /* 0x000fe20009ffe4ff */
[----:B------:R0:W2:Y:S03]  /*27f0*/  LDG.E.CONSTANT R24, desc[UR6][R18.64] ;  /* 0x0000000612187981 */ /* 0x0000a6000c1e9900 */
[----:B------:R-:W-:Y:S01]  /*2800*/  IADD3.X R21, PT, PT, R17, UR10, RZ, P1, !PT ;  /* 0x0000000a11157c10 */ /* 0x000fe20008ffe4ff */
[----:B------:R1:W3:Y:S04]  /*2810*/  LDG.E.CONSTANT R23, desc[UR6][R16.64] ;  /* 0x0000000610177981 */ /* 0x0002e8000c1e9900 */
[----:B------:R4:W5:Y:S01]  /*2820*/  LDG.E.CONSTANT R25, desc[UR6][R20.64] ;  /* 0x0000000614197981 */ /* 0x000962000c1e9900 */
[----:B0-----:R-:W-:-:S04]  /*2830*/  IADD3 R18, P3, PT, R20, UR11, RZ ;  /* 0x0000000b14127c10 */ /* 0x001fc8000ff7e0ff */
[----:B-1----:R-:W-:Y:S02]  /*2840*/  IADD3 R16, P1, PT, R18, UR11, RZ ;  /* 0x0000000b12107c10 */ /* 0x002fe4000ff3e0ff */
[----:B------:R-:W-:Y:S02]  /*2850*/  IADD3.X R19, PT, PT, R21, UR10, RZ, P3, !PT ;  /* 0x0000000a15137c10 */ /* 0x000fe40009ffe4ff */
[----:B----4-:R-:W-:Y:S02]  /*2860*/  IADD3 R20, P3, PT, R16, UR11, RZ ;  /* 0x0000000b10147c10 */ /* 0x010fe4000ff7e0ff */
[----:B------:R-:W-:Y:S01]  /*2870*/  IADD3.X R17, PT, PT, R19, UR10, RZ, P1, !PT ;  /* 0x0000000a13117c10 */ /* 0x000fe20008ffe4ff */
[----:B------:R0:W4:Y:S03]  /*2880*/  LDG.E.CONSTANT R26, desc[UR6][R18.64] ;  /* 0x00000006121a7981 */ /* 0x000126000c1e9900 */
[----:B------:R-:W-:Y:S01]  /*2890*/  IADD3.X R21, PT, PT, R17, UR10, RZ, P3, !PT ;  /* 0x0000000a11157c10 */ /* 0x000fe20009ffe4ff */
[----:B------:R1:W4:Y:S04]  /*28a0*/  LDG.E.CONSTANT R28, desc[UR6][R16.64] ;  /* 0x00000006101c7981 */ /* 0x000328000c1e9900 */
[----:B------:R-:W4:Y:S01]  /*28b0*/  LDG.E.CONSTANT R29, desc[UR6][R20.64] ;  /* 0x00000006141d7981 */ /* 0x000f22000c1e9900 */
[----:B0-----:R-:W-:-:S04]  /*28c0*/  IADD3 R18, P1, PT, R20, UR11, RZ ;  /* 0x0000000b14127c10 */ /* 0x001fc8000ff3e0ff */
[----:B-1----:R-:W-:Y:S02]  /*28d0*/  IADD3 R16, P3, PT, R18, UR11, RZ ;  /* 0x0000000b12107c10 */ /* 0x002fe4000ff7e0ff */
[----:B------:R-:W-:-:S04]  /*28e0*/  IADD3.X R19, PT, PT, R21, UR10, RZ, P1, !PT ;  /* 0x0000000a15137c10 */ /* 0x000fc80008ffe4ff */
[----:B------:R-:W-:Y:S01]  /*28f0*/  IADD3.X R17, PT, PT, R19, UR10, RZ, P3, !PT ;  /* 0x0000000a13117c10 */ /* 0x000fe20009ffe4ff */
[----:B------:R-:W4:Y:S04]  /*2900*/  LDG.E.CONSTANT R34, desc[UR6][R18.64] ;  /* 0x0000000612227981 */ /* 0x000f28000c1e9900 */
[----:B------:R-:W4:Y:S01]  /*2910*/  LDG.E.CONSTANT R36, desc[UR6][R16.64] ;  /* 0x0000000610247981 */ /* 0x000f22000c1e9900 */
[----:B------:R-:W-:-:S05]  /*2920*/  IADD3 R22, P1, PT, R22, 0x8, RZ ;  /* 0x0000000816167810 */ /* 0x000fca0007f3e0ff */
[----:B------:R-:W-:Y:S02]  /*2930*/  IMAD.X R12, RZ, RZ, R12, P1 ;  /* 0x000000ffff0c7224 */ /* 0x000fe400008e060c */
[----:B--2---:R-:W-:-:S04]  /*2940*/  FADD R24, R35, R24 ;  /* 0x0000001823187221 */ /* 0x004fc80000000000 */
[----:B---3--:R-:W-:-:S04]  /*2950*/  FADD R24, R24, R23 ;  /* 0x0000001718187221 */ /* 0x008fc80000000000 */
[----:B-----5:R-:W-:-:S04]  /*2960*/  FADD R25, R24, R25 ;  /* 0x0000001918197221 */ /* 0x020fc80000000000 */
[----:B----4-:R-:W-:-:S04]  /*2970*/  FADD R25, R25, R26 ;  /* 0x0000001a19197221 */ /* 0x010fc80000000000 */
[----:B------:R-:W-:-:S04]  /*2980*/  FADD R28, R25, R28 ;  /* 0x0000001c191c7221 */ /* 0x000fc80000000000 */
[----:B------:R-:W-:-:S04]  /*2990*/  FADD R29, R28, R29 ;  /* 0x0000001d1c1d7221 */ /* 0x000fc80000000000 */
[----:B------:R-:W-:-:S04]  /*29a0*/  FADD R29, R29, R34 ;  /* 0x000000221d1d7221 */ /* 0x000fc80000000000 */
[----:B------:R-:W-:-:S07]  /*29b0*/  FADD R35, R29, R36 ;  /* 0x000000241d237221 */ /* 0x000fce0000000000 */
.L_x_134:
        /* <DEDUP_REMOVED lines=22> */
[----:B------:R-:W-:Y:S02]  /*2b20*/  IADD3.X R19, PT, PT, R21, UR10, RZ, P1, !PT ;  /* 0x0000000a15137c10 */ /* 0x000fe40008ffe4ff */
[----:B------:R-:W3:Y:S01]  /*2b30*/  LDG.E.CONSTANT R21, desc[UR6][R20.64] ;  /* 0x0000000614157981 */ /* 0x000ee2000c1e9900 */
[----:B0-----:R-:W-:-:S04]  /*2b40*/  IADD3 R16, P3, PT, R18, UR11, RZ ;  /* 0x0000000b12107c10 */ /* 0x001fc8000ff7e0ff */
[----:B------:R-:W-:Y:S02]  /*2b50*/  IADD3.X R17, PT, PT, R19, UR10, RZ, P3, !PT ;  /* 0x0000000a13117c10 */ /* 0x000fe40009ffe4ff */
        /* <DEDUP_REMOVED lines=8> */
.L_x_135:
[----:B------:R-:W-:Y:S05]  /*2be0*/  @!P0 BRA `(.L_x_131) ;  /* 0x0000000000688947 */ /* 0x000fea0003800000 */
[----:B------:R-:W0:Y:S01]  /*2bf0*/  LDCU UR12, c[0x0][0x398] ;  /* 0x00007300ff0c77ac */ /* 0x000e220008000800 */
[----:B------:R-:W-:Y:S01]  /*2c00*/  IADD3 R19, P0, PT, R32, R22, RZ ;  /* 0x0000001620137210 */ /* 0x000fe20007f1e0ff */
[----:B------:R-:W1:Y:S03]  /*2c10*/  LDCU.64 UR14, c[0x0][0x380] ;  /* 0x00007000ff0e77ac */ /* 0x000e660008000a00 */
[----:B------:R-:W-:-:S05]  /*2c20*/  IADD3.X R12, PT, PT, R33, R12, RZ, P0, !PT ;  /* 0x0000000c210c7210 */ /* 0x000fca00007fe4ff */
[----:B0-----:R-:W-:Y:S02]  /*2c30*/  IMAD R18, R12, UR12, RZ ;  /* 0x0000000c0c127c24 */ /* 0x001fe4000f8e02ff */
[----:B------:R-:W-:-:S04]  /*2c40*/  IMAD.MOV.U32 R12, RZ, RZ, R4 ;  /* 0x000000ffff0c7224 */ /* 0x000fc800078e0004 */
[----:B------:R-:W-:-:S04]  /*2c50*/  IMAD.WIDE.U32 R16, R19, UR12, R12 ;  /* 0x0000000c13107c25 */ /* 0x000fc8000f8e000c */
[----:B------:R-:W-:Y:S01]  /*2c60*/  IMAD R13, R19, UR9, R18 ;  /* 0x00000009130d7c24 */ /* 0x000fe2000f8e0212 */
        /* <DEDUP_REMOVED lines=9> */
[----:B------:R-:W-:Y:S02]  /*2d00*/  IADD3 R16, P1, PT, R12, UR11, RZ ;  /* 0x0000000b0c107c10 */ /* 0x000fe4000ff3e0ff */
[----:B------:R-:W-:Y:S02]  /*2d10*/  ISETP.NE.AND.EX P0, PT, RZ, RZ, PT, P0 ;  /* 0x000000ffff00720c */ /* 0x000fe40003f05300 */
[----:B------:R-:W-:-:S11]  /*2d20*/  IADD3.X R17, PT, PT, R13, UR10, RZ, P1, !PT ;  /* 0x0000000a0d117c10 */ /* 0x000fd60008ffe4ff */
[----:B------:R-:W-:Y:S02]  /*2d30*/  @P0 IADD3 R12, P1, PT, R16, UR11, RZ ;  /* 0x0000000b100c0c10 */ /* 0x000fe4000ff3e0ff */
[----:B------:R-:W2:Y:S02]  /*2d40*/  LDG.E.CONSTANT R16, desc[UR6][R16.64] ;  /* 0x0000000610107981 */ /* 0x000ea4000c1e9900 */
[----:B------:R-:W-:-:S05]  /*2d50*/  @P0 IADD3.X R13, PT, PT, R17, UR10, RZ, P1, !PT ;  /* 0x0000000a110d0c10 */ /* 0x000fca0008ffe4ff */
[----:B------:R-:W3:Y:S01]  /*2d60*/  @P0 LDG.E.CONSTANT R12, desc[UR6][R12.64] ;  /* 0x000000060c0c0981 */ /* 0x000ee2000c1e9900 */
[----:B--2---:R-:W-:-:S04]  /*2d70*/  FADD R35, R35, R16 ;  /* 0x0000001023237221 */ /* 0x004fc80000000000 */
[----:B---3--:R-:W-:-:S07]  /*2d80*/  @P0 FADD R35, R35, R12 ;  /* 0x0000000c23230221 */ /* 0x008fce0000000000 */
.L_x_131:
[----:B------:R-:W-:Y:S01]  /*2d90*/  IMAD.X R15, R31, 0x1, ~R33, P2 ;  /* 0x000000011f0f7824 */ /* 0x000fe200010e0e21 */
[----:B------:R-:W-:Y:S03]  /*2da0*/  BSSY.RECONVERGENT B0, `(.L_x_136) ;  /* 0x000000d000007945 */ /* 0x000fe60003800200 */
[----:B------:R-:W0:Y:S08]  /*2db0*/  I2F.S64 R18, R14 ;  /* 0x0000000e00127312 */ /* 0x000e300000301400 */
[----:B0-----:R-:W0:Y:S08]  /*2dc0*/  MUFU.RCP R13, R18 ;  /* 0x00000012000d7308 */ /* 0x001e300000001000 */
        /* <DEDUP_REMOVED lines=8> */
[----:B------:R-:W-:Y:S05]  /*2e50*/  CALL.REL.NOINC `($__internal_5_$__cuda_sm3x_div_rn_noftz_f32_slowpath) ;  /* 0x0000001000ac7944 */ /* 0x000fea0003c00000 */
[----:B------:R-:W-:-:S07]  /*2e60*/  IMAD.MOV.U32 R17, RZ, RZ, R12 ;  /* 0x000000ffff117224 */ /* 0x000fce00078e000c */
.L_x_137:
[----:B------:R-:W-:Y:S05]  /*2e70*/  BSYNC.RECONVERGENT B0 ;  /* 0x0000000000007941 */ /* 0x000fea0003800200 */
.L_x_136:
[----:B------:R-:W0:Y:S01]  /*2e80*/  LDC.64 R12, c[0x0][0x390] ;  /* 0x0000e400ff0c7b82 */ /* 0x000e220000000a00 */
[----:B------:R-:W1:Y:S02]  /*2e90*/  LDCU UR12, c[0x0][0x398] ;  /* 0x00007300ff0c77ac */ /* 0x000e640008000800 */
[----:B-1----:R-:W-:Y:S01]  /*2ea0*/  IMAD R19, R27, UR12, R4 ;  /* 0x0000000c1b137c24 */ /* 0x002fe2000f8e0204 */
[----:B------:R-:W-:-:S03]  /*2eb0*/  IADD3 R4, PT, PT, R4, UR5, RZ ;  /* 0x0000000504047c10 */ /* 0x000fc6000fffe0ff */
[----:B0-----:R-:W-:Y:S01]  /*2ec0*/  IMAD.WIDE R12, R19, 0x4, R12 ;  /* 0x00000004130c7825 */ /* 0x001fe200078e020c */
[----:B------:R-:W-:-:S04]  /*2ed0*/  ISETP.GE.AND P0, PT, R4, UR12, PT ;  /* 0x0000000c04007c0c */ /* 0x000fc8000bf06270 */
[----:B------:R0:W-:Y:S09]  /*2ee0*/  STG.E desc[UR6][R12.64], R17 ;  /* 0x000000110c007986 */ /* 0x0001f2000c101906 */
[----:B------:R-:W-:Y:S05]  /*2ef0*/  @!P0 BRA `(.L_x_138) ;  /* 0xfffffff000588947 */ /* 0x000fea000383ffff */
[----:B------:R-:W-:Y:S05]  /*2f00*/  EXIT ;  /* 0x000000000000794d */ /* 0x000fea0003800000 */
.L_x_130:
[CC--:B------:R-:W-:Y:S01]  /*2f10*/  IADD3 R3, P3, PT, -R32.reuse, R30.reuse, RZ ;  /* 0x0000001e20037210 */ /* 0x0c0fe20007f7e1ff */
[----:B------:R-:W0:Y:S01]  /*2f20*/  LDCU.64 UR10, c[0x0][0x380] ;  /* 0x00007000ff0a77ac */ /* 0x000e220008000a00 */
[----:B------:R-:W-:Y:S02]  /*2f30*/  IADD3 R7, P6, PT, R32, -R30, RZ ;  /* 0x8000001e20077210 */ /* 0x000fe40007fde0ff */
[----:B------:R-:W-:Y:S01]  /*2f40*/  LOP3.LUT R2, R3, 0xf, RZ, 0xc0, !PT ;  /* 0x0000000f03027812 */ /* 0x000fe200078ec0ff */
[----:B------:R-:W-:Y:S01]  /*2f50*/  IMAD.X R30, R31, 0x1, ~R33, P3 ;  /* 0x000000011f1e7824 */ /* 0x000fe200018e0e21 */
[----:B------:R-:W-:Y:S02]  /*2f60*/  LOP3.LUT R0, R3, 0x7, RZ, 0xc0, !PT ;  /* 0x0000000703007812 */ /* 0x000fe400078ec0ff */
[----:B------:R-:W-:Y:S02]  /*2f70*/  IADD3 R5, P4, PT, R2, -0x1, RZ ;  /* 0xffffffff02057810 */ /* 0x000fe40007f9e0ff */
[----:B------:R-:W-:-:S02]  /*2f80*/  IADD3 R6, P5, PT, R0, -0x1, RZ ;  /* 0xffffffff00067810 */ /* 0x000fc40007fbe0ff */
[----:B------:R-:W-:Y:S01]  /*2f90*/  ISETP.GT.U32.AND P0, PT, R7, -0x10, PT ;  /* 0xfffffff00700780c */ /* 0x000fe20003f04070 */
[----:B------:R-:W-:Y:S01]  /*2fa0*/  IMAD.X R7, R33, 0x1, ~R31, P6 ;  /* 0x0000000121077824 */ /* 0x000fe200030e0e1f */
[----:B------:R-:W-:Y:S01]  /*2fb0*/  ISETP.GE.U32.AND P1, PT, R5, 0x7, PT ;  /* 0x000000070500780c */ /* 0x000fe20003f26070 */
[----:B------:R-:W-:Y:S01]  /*2fc0*/  IMAD.X R5, RZ, RZ, -0x1, P4 ;  /* 0xffffffffff057424 */ /* 0x000fe200020e06ff */
[----:B------:R-:W-:Y:S01]  /*2fd0*/  ISETP.GE.U32.AND P2, PT, R6, 0x3, PT ;  /* 0x000000030600780c */ /* 0x000fe20003f46070 */
[----:B------:R-:W-:Y:S01]  /*2fe0*/  IMAD.X R6, RZ, RZ, -0x1, P5 ;  /* 0xffffffffff067424 */ /* 0x000fe200028e06ff */
[----:B------:R-:W-:Y:S02]  /*2ff0*/  ISETP.GT.U32.AND.EX P0, PT, R7, -0x1, PT, P0 ;  /* 0xffffffff0700780c */ /* 0x000fe40003f04100 */
[----:B------:R-:W-:Y:S02]  /*3000*/  ISETP.GE.U32.AND.EX P1, PT, R5, RZ, PT, P1 ;  /* 0x000000ff0500720c */ /* 0x000fe40003f26110 */
[----:B------:R-:W-:-:S02]  /*3010*/  ISETP.GE.U32.AND.EX P2, PT, R6, RZ, PT, P2 ;  /* 0x000000ff0600720c */ /* 0x000fc40003f46120 */
[C---:B------:R-:W-:Y:S02]  /*3020*/  LOP3.LUT R5, R3.reuse, 0xfffffff0, RZ, 0xc0, !PT ;  /* 0xfffffff003057812 */ /* 0x040fe400078ec0ff */
[----:B------:R-:W-:Y:S02]  /*3030*/  LOP3.LUT R6, R3, 0x3, RZ, 0xc0, !PT ;  /* 0x0000000303067812 */ /* 0x000fe400078ec0ff */
[----:B0-----:R-:W-:-:S07]  /*3040*/  LOP3.LUT R7, R30, 0x7fffffff, RZ, 0xc0, !PT ;  /* 0x7fffffff1e077812 */ /* 0x001fce00078ec0ff */
.L_x_144:
[----:B------:R-:W-:Y:S02]  /*3050*/  ISETP.GE.U32.AND P3, PT, R3, 0x1, PT ;  /* 0x000000010300780c */ /* 0x000fe40003f66070 */
[----:B0-----:R-:W-:Y:S02]  /*3060*/  MOV R29, RZ ;  /* 0x000000ff001d7202 */ /* 0x001fe40000000f00 */
[----:B------:R-:W-:-:S13]  /*3070*/  ISETP.GE.AND.EX P3, PT, R30, RZ, PT, P3 ;  /* 0x000000ff1e00720c */ /* 0x000fda0003f66330 */
[----:B------:R-:W-:Y:S05]  /*3080*/  @!P3 BRA `(.L_x_139) ;  /* 0x0000000c0030b947 */ /* 0x000fea0003800000 */
[----:B------:R-:W-:Y:S01]  /*3090*/  SHF.R.S32.HI R9, RZ, 0x1f, R4 ;  /* 0x0000001fff097819 */ /* 0x000fe20000011404 */
[----:B------:R-:W-:Y:S02]  /*30a0*/  IMAD.MOV.U32 R29, RZ, RZ, RZ ;  /* 0x000000ffff1d7224 */ /* 0x000fe400078e00ff */
[----:B------:R-:W-:Y:S02]  /*30b0*/  IMAD.MOV.U32 R23, RZ, RZ, RZ ;  /* 0x000000ffff177224 */ /* 0x000fe400078e00ff */
[----:B------:R-:W-:Y:S01]  /*30c0*/  IMAD.MOV.U32 R21, RZ, RZ, RZ ;  /* 0x000000ffff157224 */ /* 0x000fe200078e00ff */
[----:B------:R-:W-:Y:S06]  /*30d0*/  @P0 BRA `(.L_x_140) ;  /* 0x0000000400580947 */ /* 0x000fec0003800000 */
[----:B------:R-:W0:Y:S01]  /*30e0*/  LDC R10, c[0x0][0x398] ;  /* 0x0000e600ff0a7b82 */ /* 0x000e220000000800 */
[----:B------:R-:W-:Y:S02]  /*30f0*/  IMAD.U32 R15, RZ, RZ, UR9 ;  /* 0x00000009ff0f7e24 */ /* 0x000fe4000f8e00ff */
[----:B------:R-:W-:Y:S02]  /*3100*/  HFMA2 R29, -RZ, RZ, 0, 0 ;  /* 0x00000000ff1d7431 */ /* 0x000fe400000001ff */
[----:B------:R-:W-:Y:S02]  /*3110*/  IMAD.MOV.U32 R11, RZ, RZ, RZ ;  /* 0x000000ffff0b7224 */ /* 0x000fe400078e00ff */
[----:B------:R-:W-:Y:S01]  /*3120*/  IMAD.MOV.U32 R13, RZ, RZ, RZ ;  /* 0x000000ffff0d7224 */ /* 0x000fe200078e00ff */
[C---:B0-----:R-:W-:Y:S01]  /*3130*/  SHF.L.U64.HI R12, R10.reuse, 0x2, R15 ;  /* 0x000000020a0c7819 */ /* 0x041fe2000001020f */
[----:B------:R-:W-:-:S07]  /*3140*/  IMAD.SHL.U32 R8, R10, 0x4, RZ ;  /* 0x000000040a087824 */ /* 0x000fce00078e00ff */
.L_x_141:
[----:B------:R-:W-:Y:S02]  /*3150*/  IADD3 R17, P3, PT, R32, R11, RZ ;  /* 0x0000000b20117210 */ /* 0x000fe40007f7e0ff */
[----:B------:R-:W-:-:S03]  /*3160*/  MOV R14, R4 ;  /* 0x00000004000e7202 */ /* 0x000fc60000000f00 */
[----:B------:R-:W-:-:S04]  /*3170*/  IMAD.X R15, R33, 0x1, R13, P3 ;  /* 0x00000001210f7824 */ /* 0x000fc800018e060d */
[-C--:B------:R-:W-:Y:S02]  /*3180*/  IMAD R16, R15, R10.reuse, RZ ;  /* 0x0000000a0f107224 */ /* 0x080fe400078e02ff */
[----:B------:R-:W-:Y:S02]  /*3190*/  IMAD.MOV.U32 R15, RZ, RZ, R9 ;  /* 0x000000ffff0f7224 */ /* 0x000fe400078e0009 */
[----:B------:R-:W-:-:S04]  /*31a0*/  IMAD.WIDE.U32 R14, R17, R10, R14 ;  /* 0x0000000a110e7225 */ /* 0x000fc800078e000e */
[----:B------:R-:W-:Y:S01]  /*31b0*/  IMAD R17, R17, UR9, R16 ;  /* 0x0000000911117c24 */ /* 0x000fe2000f8e0210 */
[----:B------:R-:W-:-:S03]  /*31c0*/  LEA R16, P3, R14, UR10, 0x2 ;  /* 0x0000000a0e107c11 */ /* 0x000fc6000f8610ff */
[----:B------:R-:W-:-:S05]  /*31d0*/  IMAD.IADD R15, R15, 0x1, R17 ;  /* 0x000000010f0f7824 */ /* 0x000fca00078e0211 */
[----:B------:R-:W-:Y:S02]  /*31e0*/  LEA.HI.X R17, R14, UR11, R15, 0x2, P3 ;  /* 0x0000000b0e117c11 */ /* 0x000fe400098f140f */
[----:B------:R-:W-:-:S03]  /*31f0*/  IADD3 R14, P3, PT, R16, R8, RZ ;  /* 0x00000008100e7210 */ /* 0x000fc60007f7e0ff */
[----:B------:R-:W2:Y:S02]  /*3200*/  LDG.E.CONSTANT R34, desc[UR6][R16.64] ;  /* 0x0000000610227981 */ /* 0x000ea4000c1e9900 */
[----:B------:R-:W-:-:S05]  /*3210*/  IMAD.X R15, R17, 0x1, R12, P3 ;  /* 0x00000001110f7824 */ /* 0x000fca00018e060c */
[----:B------:R0:W3:Y:S02]  /*3220*/  LDG.E.CONSTANT R20, desc[UR6][R14.64] ;  /* 0x000000060e147981 */ /* 0x0000e4000c1e9900 */
[----:B0-----:R-:W-:-:S04]  /*3230*/  IADD3 R14, P3, PT, R14, R8, RZ ;  /* 0x000000080e0e7210 */ /* 0x001fc80007f7e0ff */
[----:B------:R-:W-:Y:S01]  /*3240*/  IADD3 R22, P4, PT, R14, R8, RZ ;  /* 0x000000080e167210 */ /* 0x000fe20007f9e0ff */
[----:B------:R-:W-:-:S03]  /*3250*/  IMAD.X R15, R15, 0x1, R12, P3 ;  /* 0x000000010f0f7824 */ /* 0x000fc600018e060c */
[----:B------:R-:W-:Y:S02]  /*3260*/  IADD3 R16, P3, PT, R22, R8, RZ ;  /* 0x0000000816107210 */ /* 0x000fe40007f7e0ff */
[----:B------:R-:W-:Y:S01]  /*3270*/  IADD3.X R23, PT, PT, R15, R12, RZ, P4, !PT ;  /* 0x0000000c0f177210 */ /* 0x000fe200027fe4ff */
[----:B------:R0:W4:Y:S01]  /*3280*/  LDG.E.CONSTANT R21, desc[UR6][R14.64] ;  /* 0x000000060e157981 */ /* 0x000122000c1e9900 */
[----:B------:R-:W-:-:S03]  /*3290*/  IADD3 R24, P4, PT, R16, R8, RZ ;  /* 0x0000000810187210 */ /* 0x000fc60007f9e0ff */
[--C-:B------:R-:W-:Y:S01]  /*32a0*/  IMAD.X R17, R23, 0x1, R12.reuse, P3 ;  /* 0x0000000117117824 */ /* 0x100fe200018e060c */
[----:B------:R-:W5:Y:S03]  /*32b0*/  LDG.E.CONSTANT R22, desc[UR6][R22.64] ;  /* 0x0000000616167981 */ /* 0x000f66000c1e9900 */
[----:B------:R-:W-:Y:S01]  /*32c0*/  IMAD.X R25, R17, 0x1, R12, P4 ;  /* 0x0000000111197824 */ /* 0x000fe200020e060c */
[----:B0-----:R-:W-:-:S04]  /*32d0*/  IADD3 R14, P3, PT, R24, R8, RZ ;  /* 0x00000008180e7210 */ /* 0x001fc80007f7e0ff */
[----:B------:R-:W5:Y:S01]  /*32e0*/  LDG.E.CONSTANT R24, desc[UR6][R24.64] ;  /* 0x0000000618187981 */ /* 0x000f62000c1e9900 */
[----:B------:R-:W-:-:S03]  /*32f0*/  IMAD.X R15, R25, 0x1, R12, P3 ;  /* 0x00000001190f7824 */ /* 0x000fc600018e060c */
[----:B------:R0:W5:Y:S04]  /*3300*/  LDG.E.CONSTANT R23, desc[UR6][R16.64] ;  /* 0x0000000610177981 */ /* 0x000168000c1e9900 */
[----:B------:R1:W5:Y:S01]  /*3310*/  LDG.E.CONSTANT R25, desc[UR6][R14.64] ;  /* 0x000000060e197981 */ /* 0x000362000c1e9900 */
[----:B0-----:R-:W-:-:S04]  /*3320*/  IADD3 R16, P4, PT, R14, R8, RZ ;  /* 0x000000080e107210 */ /* 0x001fc80007f9e0ff */
[----:B------:R-:W-:Y:S01]  /*3330*/  IADD3 R18, P3, PT, R16, R8, RZ ;  /* 0x0000000810127210 */ /* 0x000fe20007f7e0ff */
[----:B------:R-:W-:-:S03]  /*3340*/  IMAD.X R17, R15, 0x1, R12, P4 ;  /* 0x000000010f117824 */ /* 0x000fc600020e060c */
[----:B-1----:R-:W-:Y:S02]  /*3350*/  IADD3 R14, P4, PT, R18, R8, RZ ;  /* 0x00000008120e7210 */ /* 0x002fe40007f9e0ff */
[----:B------:R-:W-:Y:S01]  /*3360*/  IADD3.X R19, PT, PT, R17, R12, RZ, P3, !PT ;  /* 0x0000000c11137210 */ /* 0x000fe20001ffe4ff */
[----:B------:R0:W5:Y:S04]  /*3370*/  LDG.E.CONSTANT R26, desc[UR6][R16.64] ;  /* 0x00000006101a7981 */ /* 0x000168000c1e9900 */
[----:B------:R-:W-:Y:S01]  /*3380*/  IMAD.X R15, R19, 0x1, R12, P4 ;  /* 0x00000001130f7824 */ /* 0x000fe200020e060c */
[----:B------:R1:W5:Y:S04]  /*3390*/  LDG.E.CONSTANT R28, desc[UR6][R18.64] ;  /* 0x00000006121c7981 */ /* 0x000368000c1e9900 */
[----:B------:R1:W5:Y:S01]  /*33a0*/  LDG.E.CONSTANT R31, desc[UR6][R14.64] ;  /* 0x000000060e1f7981 */ /* 0x000362000c1e9900 */
[----:B0-----:R-:W-:-:S04]  /*33b0*/  IADD3 R16, P3, PT, R14, R8, RZ ;  /* 0x000000080e107210 */ /* 0x001fc80007f7e0ff */
[----:B-1----:R-:W-:Y:S01]  /*33c0*/  IADD3 R18, P4, PT, R16, R8, RZ ;  /* 0x0000000810127210 */ /* 0x002fe20007f9e0ff */
[----:B------:R-:W-:-:S03]  /*33d0*/  IMAD.X R17, R15, 0x1, R12, P3 ;  /* 0x000000010f117824 */ /* 0x000fc600018e060c */
[-C--:B------:R-:W-:Y:S01]  /*33e0*/  IADD3 R14, P3, PT, R18, R8.reuse, RZ ;  /* 0x00000008120e7210 */ /* 0x080fe20007f7e0ff */
[--C-:B------:R-:W-:Y:S01]  /*33f0*/  IMAD.X R19, R17, 0x1, R12.reuse, P4 ;  /* 0x0000000111137824 */ /* 0x100fe200020e060c */
[----:B------:R0:W5:Y:S03]  /*3400*/  LDG.E.CONSTANT R35, desc[UR6][R16.64] ;  /* 0x0000000610237981 */ /* 0x000166000c1e9900 */
[----:B------:R-:W-:Y:S01]  /*3410*/  IMAD.X R15, R19, 0x1, R12, P3 ;  /* 0x00000001130f7824 */ /* 0x000fe200018e060c */
[----:B------:R-:W5:Y:S01]  /*3420*/  LDG.E.CONSTANT R18, desc[UR6][R18.64] ;  /* 0x0000000612127981 */ /* 0x000f62000c1e9900 */
[----:B0-----:R-:W-:-:S04]  /*3430*/  IADD3 R16, P3, PT, R14, R8, RZ ;  /* 0x000000080e107210 */ /* 0x001fc80007f7e0ff */
[----:B------:R-:W-:Y:S01]  /*3440*/  IADD3.X R17, PT, PT, R15, R12, RZ, P3, !PT ;  /* 0x0000000c0f117210 */ /* 0x000fe20001ffe4ff */
[----:B--2---:R-:W-:Y:S02]  /*3450*/  FADD R37, R34, R29 ;  /* 0x0000001d22257221 */ /* 0x004fe40000000000 */
[----:B------:R0:W2:Y:S02]  /*3460*/  LDG.E.CONSTANT R29, desc[UR6][R14.64] ;  /* 0x000000060e1d7981 */ /* 0x0000a4000c1e9900 */
[----:B---3--:R-:W-:Y:S02]  /*3470*/  FADD R34, R37, R20 ;  /* 0x0000001425227221 */ /* 0x008fe40000000000 */
[----:B------:R1:W3:Y:S01]  /*3480*/  LDG.E.CONSTANT R20, desc[UR6][R16.64] ;  /* 0x0000000610147981 */ /* 0x0002e2000c1e9900 */
[----:B0-----:R-:W-:-:S05]  /*3490*/  IADD3 R14, P3, PT, R16, R8, RZ ;  /* 0x00000008100e7210 */ /* 0x001fca0007f7e0ff */
[----:B------:R-:W-:Y:S01]  /*34a0*/  IMAD.X R15, R17, 0x1, R12, P3 ;  /* 0x00000001110f7824 */ /* 0x000fe200018e060c */
[----:B-1----:R-:W-:-:S04]  /*34b0*/  IADD3 R16, P3, PT, R14, R8, RZ ;  /* 0x000000080e107210 */ /* 0x002fc80007f7e0ff */
[----:B------:R-:W3:Y:S01]  /*34c0*/  LDG.E.CONSTANT R19, desc[UR6][R14.64] ;  /* 0x000000060e137981 */ /* 0x000ee2000c1e9900 */
[----:B------:R-:W-:-:S05]  /*34d0*/  IMAD.X R17, R15, 0x1, R12, P3 ;  /* 0x000000010f117824 */ /* 0x000fca00018e060c */
[----:B------:R-:W3:Y:S01]  /*34e0*/  LDG.E.CONSTANT R36, desc[UR6][R16.64] ;  /* 0x0000000610247981 */ /* 0x000ee2000c1e9900 */
[----:B----4-:R-:W-:-:S04]  /*34f0*/  FADD R21, R34, R21 ;  /* 0x0000001522157221 */ /* 0x010fc80000000000 */
[----:B-----5:R-:W-:-:S04]  /*3500*/  FADD R22, R21, R22 ;  /* 0x0000001615167221 */ /* 0x020fc80000000000 */
[----:B------:R-:W-:-:S04]  /*3510*/  FADD R23, R22, R23 ;  /* 0x0000001716177221 */ /* 0x000fc80000000000 */
[----:B------:R-:W-:-:S04]  /*3520*/  FADD R24, R23, R24 ;  /* 0x0000001817187221 */ /* 0x000fc80000000000 */
[----:B------:R-:W-:Y:S01]  /*3530*/  FADD R25, R24, R25 ;  /* 0x0000001918197221 */ /* 0x000fe20000000000 */
[----:B------:R-:W-:-:S03]  /*3540*/  IADD3 R11, P3, PT, R11, 0x10, RZ ;  /* 0x000000100b0b7810 */ /* 0x000fc60007f7e0ff */
[----:B------:R-:W-:-:S04]  /*3550*/  FADD R25, R25, R26 ;  /* 0x0000001a19197221 */ /* 0x000fc80000000000 */
[----:B------:R-:W-:-:S04]  /*3560*/  FADD R28, R25, R28 ;  /* 0x0000001c191c7221 */ /* 0x000fc80000000000 */
[----:B------:R-:W-:Y:S01]  /*3570*/  FADD R28, R28, R31 ;  /* 0x0000001f1c1c7221 */ /* 0x000fe20000000000 */
[----:B------:R-:W-:Y:S01]  /*3580*/  IMAD.X R13, RZ, RZ, R13, P3 ;  /* 0x000000ffff0d7224 */ /* 0x000fe200018e060d */
[----:B------:R-:W-:-:S04]  /*3590*/  ISETP.NE.U32.AND P3, PT, R11, R5, PT ;  /* 0x000000050b00720c */ /* 0x000fc80003f65070 */
[----:B------:R-:W-:Y:S01]  /*35a0*/  ISETP.NE.AND.EX P3, PT, R13, R7, PT, P3 ;  /* 0x000000070d00720c */ /* 0x000fe20003f65330 */
[----:B------:R-:W-:-:S04]  /*35b0*/  FADD R35, R28, R35 ;  /* 0x000000231c237221 */ /* 0x000fc80000000000 */
[----:B------:R-:W-:-:S04]  /*35c0*/  FADD R18, R35, R18 ;  /* 0x0000001223127221 */ /* 0x000fc80000000000 */
[----:B--2---:R-:W-:-:S04]  /*35d0*/  FADD R29, R18, R29 ;  /* 0x0000001d121d7221 */ /* 0x004fc80000000000 */
[----:B---3--:R-:W-:-:S04]  /*35e0*/  FADD R20, R29, R20 ;  /* 0x000000141d147221 */ /* 0x008fc80000000000 */
[----:B------:R-:W-:-:S04]  /*35f0*/  FADD R19, R20, R19 ;  /* 0x0000001314137221 */ /* 0x000fc80000000000 */
[----:B------:R-:W-:Y:S01]  /*3600*/  FADD R29, R19, R36 ;  /* 0x00000024131d7221 */ /* 0x000fe20000000000 */
[----:B------:R-:W-:Y:S06]  /*3610*/  @P3 BRA `(.L_x_141) ;  /* 0xfffffff800cc3947 */ /* 0x000fec000383ffff */
[----:B------:R-:W-:Y:S01]  /*3620*/  IMAD.MOV.U32 R23, RZ, RZ, R5 ;  /* 0x000000ffff177224 */ /* 0x000fe200078e0005 */
[----:B------:R-:W-:-:S07]  /*3630*/  MOV R21, R7 ;  /* 0x0000000700157202 */ /* 0x000fce0000000f00 */
.L_x_140:
        /* <DEDUP_REMOVED lines=8> */
[----:B------:R-:W1:Y:S04]  /*36c0*/  LDCU.64 UR12, c[0x0][0x380] ;  /* 0x00007000ff0c77ac */ /* 0x000e680008000a00 */
[----:B------:R-:W-:-:S04]  /*36d0*/  IMAD.X R8, R33, 0x1, R21, P4 ;  /* 0x0000000121087824 */ /* 0x000fc800020e0615 */
[----:B0-----:R-:W-:Y:S01]  /*36e0*/  IMAD R12, R8, UR4, RZ ;  /* 0x00000004080c7c24 */ /* 0x001fe2000f8e02ff */
[----:B------:R-:W-:Y:S01]  /*36f0*/  USHF.L.U32 UR8, UR4, 0x2, URZ ;  /* 0x0000000204087899 */ /* 0x000fe200080006ff */
[----:B------:R-:W-:-:S04]  /*3700*/  IMAD.MOV.U32 R8, RZ, RZ, R4 ;  /* 0x000000ffff087224 */ /* 0x000fc800078e0004 */
[----:B------:R-:W-:Y:S01]  /*3710*/  IMAD.WIDE.U32 R10, R13, UR4, R8 ;  /* 0x000000040d0a7c25 */ /* 0x000fe2000f8e0008 */
[----:B------:R-:W-:-:S03]  /*3720*/  USHF.L.U64.HI UR4, UR4, 0x2, UR9 ;  /* 0x0000000204047899 */ /* 0x000fc60008010209 */
[----:B------:R-:W-:Y:S01]  /*3730*/  IMAD R13, R13, UR9, R12 ;  /* 0x000000090d0d7c24 */ /* 0x000fe2000f8e020c */
[----:B-1----:R-:W-:-:S03]  /*3740*/  LEA R34, P4, R10, UR12, 0x2 ;  /* 0x0000000c0a227c11 */ /* 0x002fc6000f8810ff */
[----:B------:R-:W-:Y:S01]  /*3750*/  IMAD.IADD R11, R11, 0x1, R13 ;  /* 0x000000010b0b7824 */ /* 0x000fe200078e020d */
[----:B------:R-:W-:-:S04]  /*3760*/  IADD3 R18, P5, PT, R34, UR8, RZ ;  /* 0x0000000822127c10 */ /* 0x000fc8000ffbe0ff */
[----:B------:R-:W-:Y:S02]  /*3770*/  LEA.HI.X R35, R10, UR13, R11, 0x2, P4 ;  /* 0x0000000d0a237c11 */ /* 0x000fe4000a0f140b */
[----:B------:R-:W-:Y:S02]  /*3780*/  IADD3 R16, P4, PT, R18, UR8, RZ ;  /* 0x0000000812107c10 */ /* 0x000fe4000ff9e0ff */
[----:B------:R-:W-:Y:S01]  /*3790*/  IADD3.X R19, PT, PT, R35, UR4, RZ, P5, !PT ;  /* 0x0000000423137c10 */ /* 0x000fe2000affe4ff */
[----:B------:R0:W2:Y:S01]  /*37a0*/  LDG.E.CONSTANT R8, desc[UR6][R34.64] ;  /* 0x0000000622087981 */ /* 0x0000a2000c1e9900 */
[----:B------:R-:W-:Y:S02]  /*37b0*/  IADD3 R10, P5, PT, R16, UR8, RZ ;  /* 0x00000008100a7c10 */ /* 0x000fe4000ffbe0ff */
[----:B------:R-:W-:Y:S02]  /*37c0*/  IADD3.X R17, PT, PT, R19, UR4, RZ, P4, !PT ;  /* 0x0000000413117c10 */ /* 0x000fe4000a7fe4ff */
[----:B------:R-:W3:Y:S01]  /*37d0*/  LDG.E.CONSTANT R19, desc[UR6][R18.64] ;  /* 0x0000000612137981 */ /* 0x000ee2000c1e9900 */
[----:B------:R-:W-:-:S02]  /*37e0*/  IADD3 R12, P4, PT, R10, UR8, RZ ;  /* 0x000000080a0c7c10 */ /* 0x000fc4000ff9e0ff */
[----:B------:R-:W-:Y:S02]  /*37f0*/  IADD3.X R11, PT, PT, R17, UR4, RZ, P5, !PT ;  /* 0x00000004110b7c10 */ /* 0x000fe4000affe4ff */
[----:B------:R-:W4:Y:S01]  /*3800*/  LDG.E.CONSTANT R17, desc[UR6][R16.64] ;  /* 0x0000000610117981 */ /* 0x000f22000c1e9900 */
[----:B------:R-:W-:Y:S02]  /*3810*/  IADD3 R14, P5, PT, R12, UR8, RZ ;  /* 0x000000080c0e7c10 */ /* 0x000fe4000ffbe0ff */
[----:B------:R-:W-:Y:S02]  /*3820*/  IADD3.X R13, PT, PT, R11, UR4, RZ, P4, !PT ;  /* 0x000000040b0d7c10 */ /* 0x000fe4000a7fe4ff */
[----:B------:R-:W5:Y:S01]  /*3830*/  LDG.E.CONSTANT R11, desc[UR6][R10.64] ;  /* 0x000000060a0b7981 */ /* 0x000f62000c1e9900 */
[----:B------:R-:W-:Y:S02]  /*3840*/  IADD3 R24, P4, PT, R14, UR8, RZ ;  /* 0x000000080e187c10 */ /* 0x000fe4000ff9e0ff */
[----:B------:R-:W-:-:S02]  /*3850*/  IADD3.X R15, PT, PT, R13, UR4, RZ, P5, !PT ;  /* 0x000000040d0f7c10 */ /* 0x000fc4000affe4ff */
[----:B------:R-:W5:Y:S01]  /*3860*/  LDG.E.CONSTANT R13, desc[UR6][R12.64] ;  /* 0x000000060c0d7981 */ /* 0x000f62000c1e9900 */
[----:B0-----:R-:W-:Y:S02]  /*3870*/  IADD3 R34, P5, PT, R24, UR8, RZ ;  /* 0x0000000818227c10 */ /* 0x001fe4000ffbe0ff */
[----:B------:R-:W-:Y:S02]  /*3880*/  IADD3.X R25, PT, PT, R15, UR4, RZ, P4, !PT ;  /* 0x000000040f197c10 */ /* 0x000fe4000a7fe4ff */
[----:B------:R-:W5:Y:S02]  /*3890*/  LDG.E.CONSTANT R15, desc[UR6][R14.64] ;  /* 0x000000060e0f7981 */ /* 0x000f64000c1e9900 */
[----:B------:R-:W-:Y:S02]  /*38a0*/  IADD3.X R35, PT, PT, R25, UR4, RZ, P5, !PT ;  /* 0x0000000419237c10 */ /* 0x000fe4000affe4ff */
        /* <DEDUP_REMOVED lines=12> */
.L_x_142:
[----:B------:R-:W-:Y:S05]  /*3970*/  @!P3 BRA `(.L_x_139) ;  /* 0x0000000000f4b947 */ /* 0x000fea0003800000 */
[----:B------:R-:W-:-:S04]  /*3980*/  ISETP.NE.U32.AND P3, PT, R6, RZ, PT ;  /* 0x000000ff0600720c */ /* 0x000fc80003f65070 */
[----:B------:R-:W-:Y:S01]  /*3990*/  ISETP.NE.AND.EX P3, PT, RZ, RZ, PT, P3 ;  /* 0x000000ffff00720c */ /* 0x000fe20003f65330 */
[----:B------:R-:W-:-:S12]  /*39a0*/  @!P2 BRA `(.L_x_143) ;  /* 0x000000000074a947 */ /* 0x000fd80003800000 */
[----:B------:R-:W0:Y:S01]  /*39b0*/  LDCU UR4, c[0x0][0x398] ;  /* 0x00007300ff0477ac */ /* 0x000e220008000800 */
[----:B------:R-:W-:Y:S01]  /*39c0*/  IADD3 R11, P4, PT, R32, R23, RZ ;  /* 0x00000017200b7210 */ /* 0x000fe20007f9e0ff */
[----:B------:R-:W1:Y:S03]  /*39d0*/  LDCU.64 UR12, c[0x0][0x380] ;  /* 0x00007000ff0c77ac */ /* 0x000e660008000a00 */
[----:B------:R-:W-:-:S05]  /*39e0*/  IADD3.X R8, PT, PT, R33, R21, RZ, P4, !PT ;  /* 0x0000001521087210 */ /* 0x000fca00027fe4ff */
        /* <DEDUP_REMOVED lines=15> */
[----:B------:R-:W3:Y:S03]  /*3ae0*/  LDG.E.CONSTANT R10, desc[UR6][R10.64] ;  /* 0x000000060a0a7981 */ /* 0x000ee6000c1e9900 */
[----:B------:R-:W-:Y:S01]  /*3af0*/  IADD3.X R17, PT, PT, R13, UR4, RZ, P5, !PT ;  /* 0x000000040d117c10 */ /* 0x000fe2000affe4ff */
        /* <DEDUP_REMOVED lines=8> */
.L_x_143:
        /* <DEDUP_REMOVED lines=19> */
[----:B------:R-:W-:Y:S01]  /*3cb0*/  USHF.L.U64.HI UR4, UR4, 0x2, UR9 ;  /* 0x0000000204047899 */ /* 0x000fe20008010209 */
[----:B------:R-:W-:-:S03]  /*3cc0*/  ISETP.NE.AND.EX P3, PT, RZ, RZ, PT, P3 ;  /* 0x000000ffff00720c */ /* 0x000fc60003f65330 */
[----:B------:R-:W-:-:S04]  /*3cd0*/  IADD3 R8, P4, PT, R10, UR8, RZ ;  /* 0x000000080a087c10 */ /* 0x000fc8000ff9e0ff */
[----:B------:R-:W-:-:S06]  /*3ce0*/  IADD3.X R9, PT, PT, R11, UR4, RZ, P4, !PT ;  /* 0x000000040b097c10 */ /* 0x000fcc000a7fe4ff */
[----:B------:R-:W-:Y:S02]  /*3cf0*/  @P3 IADD3 R10, P4, PT, R8, UR8, RZ ;  /* 0x00000008080a3c10 */ /* 0x000fe4000ff9e0ff */
[----:B------:R-:W2:Y:S02]  /*3d00*/  LDG.E.CONSTANT R8, desc[UR6][R8.64] ;  /* 0x0000000608087981 */ /* 0x000ea4000c1e9900 */
[----:B------:R-:W-:-:S05]  /*3d10*/  @P3 IADD3.X R11, PT, PT, R9, UR4, RZ, P4, !PT ;  /* 0x00000004090b3c10 */ /* 0x000fca000a7fe4ff */
[----:B------:R-:W3:Y:S01]  /*3d20*/  @P3 LDG.E.CONSTANT R10, desc[UR6][R10.64] ;  /* 0x000000060a0a3981 */ /* 0x000ee2000c1e9900 */
[----:B--2---:R-:W-:-:S04]  /*3d30*/  FADD R29, R29, R8 ;  /* 0x000000081d1d7221 */ /* 0x004fc80000000000 */
[----:B---3--:R-:W-:-:S07]  /*3d40*/  @P3 FADD R29, R29, R10 ;  /* 0x0000000a1d1d3221 */ /* 0x008fce0000000000 */
.L_x_139:
        /* <DEDUP_REMOVED lines=9> */
        .weak           $__internal_4_$__cuda_sm20_rcp_rn_f32_slowpath
        .type           $__internal_4_$__cuda_sm20_rcp_rn_f32_slowpath,@function
        .size           $__internal_4_$__cuda_sm20_rcp_rn_f32_slowpath,($__internal_5_$__cuda_sm3x_div_rn_noftz_f32_slowpath - $__internal_4_$__cuda_sm20_rcp_rn_f32_slowpath)
$__internal_4_$__cuda_sm20_rcp_rn_f32_slowpath:
[----:B------:R-:W-:-:S04]  /*3de0*/  SHF.L.U32 R5, R0, 0x1, RZ ;  /* 0x0000000100057819 */ /* 0x000fc800000006ff */
[----:B------:R-:W-:-:S04]  /*3df0*/  SHF.R.U32.HI R5, RZ, 0x18, R5 ;  /* 0x00000018ff057819 */ /* 0x000fc80000011605 */
[----:B------:R-:W-:-:S13]  /*3e00*/  ISETP.NE.U32.AND P0, PT, R5, RZ, PT ;  /* 0x000000ff0500720c */ /* 0x000fda0003f05070 */
[----:B------:R-:W-:Y:S05]  /*3e10*/  @P0 BRA `(.L_x_145) ;  /* 0x00000000002c0947 */ /* 0x000fea0003800000 */
[----:B------:R-:W-:-:S05]  /*3e20*/  IMAD.SHL.U32 R5, R0, 0x2, RZ ;  /* 0x0000000200057824 */ /* 0x000fca00078e00ff */
        /* <DEDUP_REMOVED lines=10> */
.L_x_145:
[----:B------:R-:W-:-:S05]  /*3ed0*/  VIADD R7, R5, 0xffffff03 ;  /* 0xffffff0305077836 */ /* 0x000fca0000000000 */
[----:B------:R-:W-:-:S13]  /*3ee0*/  ISETP.GT.U32.AND P0, PT, R7, 0x1, PT ;  /* 0x000000010700780c */ /* 0x000fda0003f04070 */
[----:B------:R-:W-:Y:S05]  /*3ef0*/  @P0 BRA `(.L_x_147) ;  /* 0x0000000000780947 */ /* 0x000fea0003800000 */
[----:B------:R-:W-:Y:S01]  /*3f00*/  LOP3.LUT R8, R0, 0x7fffff, RZ, 0xc0, !PT ;  /* 0x007fffff00087812 */ /* 0x000fe200078ec0ff */
[----:B------:R-:W-:Y:S02]  /*3f10*/  IMAD.MOV.U32 R12, RZ, RZ, 0x3 ;  /* 0x00000003ff0c7424 */ /* 0x000fe400078e00ff */
[----:B------:R-:W-:Y:S01]  /*3f20*/  VIADD R5, R5, 0xffffff04 ;  /* 0xffffff0405057836 */ /* 0x000fe20000000000 */
[----:B------:R-:W-:Y:S02]  /*3f30*/  LOP3.LUT R8, R8, 0x3f800000, RZ, 0xfc, !PT ;  /* 0x3f80000008087812 */ /* 0x000fe400078efcff */
[----:B------:R-:W-:Y:S02]  /*3f40*/  SHF.L.U32 R13, R12, R7, RZ ;  /* 0x000000070c0d7219 */ /* 0x000fe400000006ff */
[----:B------:R-:W0:Y:S02]  /*3f50*/  MUFU.RCP R9, R8 ;  /* 0x0000000800097308 */ /* 0x000e240000001000 */
        /* <DEDUP_REMOVED lines=17> */
[----:B------:R-:W-:-:S05]  /*4070*/  SEL R7, RZ, 0x1, !P0 ;  /* 0x00000001ff077807 */ /* 0x000fca0004000000 */
[----:B------:R-:W-:-:S05]  /*4080*/  IMAD.MOV R7, RZ, RZ, -R7 ;  /* 0x000000ffff077224 */ /* 0x000fca00078e0a07 */
[----:B------:R-:W-:-:S13]  /*4090*/  ISETP.GE.AND P0, PT, R7, RZ, PT ;  /* 0x000000ff0700720c */ /* 0x000fda0003f06270 */
[----:B------:R-:W-:-:S05]  /*40a0*/  @!P0 VIADD R5, R5, 0x1 ;  /* 0x0000000105058836 */ /* 0x000fca0000000000 */
[----:B------:R-:W-:-:S04]  /*40b0*/  @!P1 SHF.L.U32 R5, R5, 0x1, RZ ;  /* 0x0000000105059819 */ /* 0x000fc800000006ff */
[----:B------:R-:W-:Y:S01]  /*40c0*/  LOP3.LUT R5, R5, 0x80000000, R0, 0xf8, !PT ;  /* 0x8000000005057812 */ /* 0x000fe200078ef800 */
[----:B------:R-:W-:Y:S06]  /*40d0*/  BRA `(.L_x_146) ;  /* 0x0000000000047947 */ /* 0x000fec0003800000 */
.L_x_147:
[----:B------:R0:W1:Y:S02]  /*40e0*/  MUFU.RCP R5, R0 ;  /* 0x0000000000057308 */ /* 0x0000640000001000 */
.L_x_146:
[----:B------:R-:W-:-:S04]  /*40f0*/  IMAD.MOV.U32 R7, RZ, RZ, 0x0 ;  /* 0x00000000ff077424 */ /* 0x000fc800078e00ff */
[----:B0123--:R-:W-:Y:S05]  /*4100*/  RET.REL.NODEC R6 `(_Z24embedding_pooling_kernelIfLi4EEvPKT_PKlPS0_iii) ;  /* 0xffffffbc06bc7950 */ /* 0x00ffea0003c3ffff */
        .weak           $__internal_5_$__cuda_sm3x_div_rn_noftz_f32_slowpath
        .type           $__internal_5_$__cuda_sm3x_div_rn_noftz_f32_slowpath,@function
        .size           $__internal_5_$__cuda_sm3x_div_rn_noftz_f32_slowpath,(.L_x_165 - $__internal_5_$__cuda_sm3x_div_rn_noftz_f32_slowpath)
$__internal_5_$__cuda_sm3x_div_rn_noftz_f32_slowpath:
[----:B------:R-:W-:Y:S01]  /*4110*/  SHF.R.U32.HI R17, RZ, 0x17, R18 ;  /* 0x00000017ff117819 */ /* 0x000fe20000011612 */
[----:B------:R-:W-:Y:S01]  /*4120*/  BSSY.RECONVERGENT B1, `(.L_x_148) ;  /* 0x0000063000017945 */ /* 0x000fe20003800200 */
[----:B------:R-:W-:Y:S02]  /*4130*/  SHF.R.U32.HI R12, RZ, 0x17, R35 ;  /* 0x00000017ff0c7819 */ /* 0x000fe40000011623 */
[----:B------:R-:W-:Y:S02]  /*4140*/  LOP3.LUT R17, R17, 0xff, RZ, 0xc0, !PT ;  /* 0x000000ff11117812 */ /* 0x000fe400078ec0ff */
[----:B------:R-:W-:-:S03]  /*4150*/  LOP3.LUT R22, R12, 0xff, RZ, 0xc0, !PT ;  /* 0x000000ff0c167812 */ /* 0x000fc600078ec0ff */
[----:B------:R-:W-:Y:S02]  /*4160*/  VIADD R19, R17, 0xffffffff ;  /* 0xffffffff11137836 */ /* 0x000fe40000000000 */
[----:B------:R-:W-:-:S03]  /*4170*/  VIADD R20, R22, 0xffffffff ;  /* 0xffffffff16147836 */ /* 0x000fc60000000000 */
        /* <DEDUP_REMOVED lines=26> */
[----:B------:R-:W-:-:S03]  /*4320*/  @!P1 FFMA R18, R12, 1.84467440737095516160e+19, RZ ;  /* 0x5f8000000c129823 */ /* 0x000fc600000000ff */
[----:B------:R-:W-:-:S07]  /*4330*/  @!P1 IADD3 R13, PT, PT, R13, 0x40, RZ ;  /* 0x000000400d0d9810 */ /* 0x000fce0007ffe0ff */
.L_x_149:
[----:B------:R-:W-:Y:S01]  /*4340*/  LEA R19, R17, 0xc0800000, 0x17 ;  /* 0xc080000011137811 */ /* 0x000fe200078eb8ff */
[----:B------:R-:W-:Y:S04]  /*4350*/  BSSY.RECONVERGENT B2, `(.L_x_154) ;  /* 0x0000036000027945 */ /* 0x000fe80003800200 */
[----:B------:R-:W-:Y:S02]  /*4360*/  IMAD.IADD R20, R18, 0x1, -R19 ;  /* 0x0000000112147824 */ /* 0x000fe400078e0a13 */
[----:B------:R-:W-:Y:S02]  /*4370*/  VIADD R18, R22, 0xffffff81 ;  /* 0xffffff8116127836 */ /* 0x000fe40000000000 */
[----:B------:R-:W0:Y:S01]  /*4380*/  MUFU.RCP R19, R20 ;  /* 0x0000001400137308 */ /* 0x000e220000001000 */
[----:B------:R-:W-:Y:S01]  /*4390*/  FADD.FTZ R21, -R20, -RZ ;  /* 0x800000ff14157221 */ /* 0x000fe20000010100 */
[C---:B------:R-:W-:Y:S01]  /*43a0*/  IMAD R12, R18.reuse, -0x800000, R35 ;  /* 0xff800000120c7824 */ /* 0x040fe200078e0223 */
[----:B------:R-:W-:-:S05]  /*43b0*/  IADD3 R18, PT, PT, R18, 0x7f, -R17 ;  /* 0x0000007f12127810 */ /* 0x000fca0007ffe811 */
[----:B------:R-:W-:Y:S02]  /*43c0*/  IMAD.IADD R18, R18, 0x1, R13 ;  /* 0x0000000112127824 */ /* 0x000fe400078e020d */
        /* <DEDUP_REMOVED lines=8> */
[----:B------:R-:W-:-:S04]  /*4450*/  LOP3.LUT R17, R17, 0xff, RZ, 0xc0, !PT ;  /* 0x000000ff11117812 */ /* 0x000fc800078ec0ff */
[----:B------:R-:W-:-:S05]  /*4460*/  IADD3 R23, PT, PT, R17, R18, RZ ;  /* 0x0000001211177210 */ /* 0x000fca0007ffe0ff */
        /* <DEDUP_REMOVED lines=11> */
[----:B------:R-:W-:Y:S02]  /*4520*/  VIADD R20, R23, 0x20 ;  /* 0x0000002017147836 */ /* 0x000fe40000000000 */
[-CC-:B------:R-:W-:Y:S01]  /*4530*/  FFMA.RM R18, R19, R21.reuse, R22.reuse ;  /* 0x0000001513127223 */ /* 0x180fe20000004016 */
[----:B------:R-:W-:Y:S02]  /*4540*/  ISETP.NE.AND P3, PT, R23, RZ, PT ;  /* 0x000000ff1700720c */ /* 0x000fe40003f65270 */
[----:B------:R-:W-:Y:S01]  /*4550*/  LOP3.LUT R17, R13, 0x7fffff, RZ, 0xc0, !PT ;  /* 0x007fffff0d117812 */ /* 0x000fe200078ec0ff */
[----:B------:R-:W-:Y:S01]  /*4560*/  FFMA.RP R13, R19, R21, R22 ;  /* 0x00000015130d7223 */ /* 0x000fe20000008016 */
[----:B------:R-:W-:Y:S01]  /*4570*/  IMAD.MOV R19, RZ, RZ, -R23 ;  /* 0x000000ffff137224 */ /* 0x000fe200078e0a17 */
[----:B------:R-:W-:Y:S02]  /*4580*/  ISETP.NE.AND P1, PT, R23, RZ, PT ;  /* 0x000000ff1700720c */ /* 0x000fe40003f25270 */
[----:B------:R-:W-:-:S02]  /*4590*/  LOP3.LUT R17, R17, 0x800000, RZ, 0xfc, !PT ;  /* 0x0080000011117812 */ /* 0x000fc400078efcff */
[----:B------:R-:W-:Y:S02]  /*45a0*/  FSETP.NEU.FTZ.AND P0, PT, R13, R18, PT ;  /* 0x000000120d00720b */ /* 0x000fe40003f1d000 */
[----:B------:R-:W-:Y:S02]  /*45b0*/  SHF.L.U32 R20, R17, R20, RZ ;  /* 0x0000001411147219 */ /* 0x000fe400000006ff */
[----:B------:R-:W-:Y:S02]  /*45c0*/  SEL R18, R19, RZ, P3 ;  /* 0x000000ff13127207 */ /* 0x000fe40001800000 */
        /* <DEDUP_REMOVED lines=10> */
.L_x_156:
[----:B------:R-:W-:-:S04]  /*4670*/  LOP3.LUT R12, R12, 0x80000000, RZ, 0xc0, !PT ;  /* 0x800000000c0c7812 */ /* 0x000fc800078ec0ff */
[----:B------:R-:W-:Y:S01]  /*4680*/  LOP3.LUT R12, R12, 0x7f800000, RZ, 0xfc, !PT ;  /* 0x7f8000000c0c7812 */ /* 0x000fe200078efcff */
[----:B------:R-:W-:Y:S06]  /*4690*/  BRA `(.L_x_157) ;  /* 0x0000000000047947 */ /* 0x000fec0003800000 */
.L_x_155:
[----:B------:R-:W-:-:S07]  /*46a0*/  IMAD R12, R18, 0x800000, R12 ;  /* 0x00800000120c7824 */ /* 0x000fce00078e020c */
.L_x_157:
[----:B------:R-:W-:Y:S05]  /*46b0*/  BSYNC.RECONVERGENT B2 ;  /* 0x0000000000027941 */ /* 0x000fea0003800200 */
.L_x_154:
[----:B------:R-:W-:Y:S05]  /*46c0*/  BRA `(.L_x_158) ;  /* 0x0000000000207947 */ /* 0x000fea0003800000 */
.L_x_153:
[----:B------:R-:W-:-:S04]  /*46d0*/  LOP3.LUT R12, R18, 0x80000000, R35, 0x48, !PT ;  /* 0x80000000120c7812 */ /* 0x000fc800078e4823 */
[----:B------:R-:W-:Y:S01]  /*46e0*/  LOP3.LUT R12, R12, 0x7f800000, RZ, 0xfc, !PT ;  /* 0x7f8000000c0c7812 */ /* 0x000fe200078efcff */
[----:B------:R-:W-:Y:S06]  /*46f0*/  BRA `(.L_x_158) ;  /* 0x0000000000147947 */ /* 0x000fec0003800000 */
.L_x_152:
[----:B------:R-:W-:Y:S01]  /*4700*/  LOP3.LUT R12, R18, 0x80000000, R35, 0x48, !PT ;  /* 0x80000000120c7812 */ /* 0x000fe200078e4823 */
[----:B------:R-:W-:Y:S06]  /*4710*/  BRA `(.L_x_158) ;  /* 0x00000000000c7947 */ /* 0x000fec0003800000 */
.L_x_151:
[----:B------:R-:W0:Y:S01]  /*4720*/  MUFU.RSQ R12, -QNAN ;  /* 0xffc00000000c7908 */ /* 0x000e220000001400 */
[----:B------:R-:W-:Y:S05]  /*4730*/  BRA `(.L_x_158) ;  /* 0x0000000000047947 */ /* 0x000fea0003800000 */
.L_x_150:
[----:B------:R-:W-:-:S07]  /*4740*/  FADD.FTZ R12, R35, R12 ;  /* 0x0000000c230c7221 */ /* 0x000fce0000010000 */
.L_x_158:
[----:B------:R-:W-:Y:S05]  /*4750*/  BSYNC.RECONVERGENT B1 ;  /* 0x0000000000017941 */ /* 0x000fea0003800200 */
.L_x_148:
[----:B------:R-:W-:-:S04]  /*4760*/  IMAD.MOV.U32 R17, RZ, RZ, 0x0 ;  /* 0x00000000ff117424 */ /* 0x000fc800078e00ff */
[----:B0-----:R-:W-:Y:S05]  /*4770*/  RET.REL.NODEC R16 `(_Z24embedding_pooling_kernelIfLi4EEvPKT_PKlPS0_iii) ;  /* 0xffffffb810207950 */ /* 0x001fea0003c3ffff */
.L_x_159:
        /* <DEDUP_REMOVED lines=16> */
.L_x_165:


//--------------------- .nv.shared.reserved.0     --------------------------
	.section	.nv.shared.reserved.0,"aw",@nobits
	.weak		__nv_reservedSMEM_offset_0_alias
	.size		__nv_reservedSMEM_offset_0_alias, 0, 64
	.other		__nv_reservedSMEM_offset_0_alias,@"STO_CUDA_RESERVED_SHARED STV_DEFAULT"
__nv_reservedSMEM_offset_0_alias:
	.zero		0
	.zero		64


//--------------------- .nv.constant0._Z24embedding_pooling_kernelI6__halfLi1EEvPKT_PKlPS1_iii --------------------------
	.section	.nv.constant0._Z24embedding_pooling_kernelI6__halfLi1EEvPKT_PKlPS1_iii,"a",@progbits
	.sectionflags	@""
	.align	4
.nv.constant0._Z24embedding_pooling_kernelI6__halfLi1EEvPKT_PKlPS1_iii:
	.zero		932


//--------------------- .nv.constant0._Z24embedding_pooling_kernelI6__halfLi4EEvPKT_PKlPS1_iii --------------------------
	.section	.nv.constant0._Z24embedding_pooling_kernelI6__halfLi4EEvPKT_PKlPS1_iii,"a",@progbits
	.sectionflags	@""
	.align	4
.nv.constant0._Z24embedding_pooling_kernelI6__halfLi4EEvPKT_PKlPS1_iii:
	.zero		932


//--------------------- .nv.constant0._Z24embedding_pooling_kernelIfLi1EEvPKT_PKlPS0_iii --------------------------
	.section	.nv.constant0._Z24embedding_pooling_kernelIfLi1EEvPKT_PKlPS0_iii,"a",@progbits
	.sectionflags	@""
	.align	4
.nv.constant0._Z24embedding_pooling_kernelIfLi1EEvPKT_PKlPS0_iii:
	.zero		932


//--------------------- .nv.constant0._Z24embedding_pooling_kernelIfLi4EEvPKT_PKlPS0_iii --------------------------
	.section	.nv.constant0._Z24embedding_pooling_kernelIfLi4EEvPKT_PKlPS0_iii,"a",@progbits
	.sectionflags	@""
	.align	4
.nv.constant0._Z24embedding_pooling_kernelIfLi4EEvPKT_PKlPS0_iii:
	.zero		932


//--------------------- SYMBOLS --------------------------

	.type		.nv.reservedSmem.offset0,@object
	.size		.nv.reservedSmem.offset0,0x4
